	.target	sm_100a

	.elftype	@"ET_EXEC"


//--------------------- .note.nv.tkinfo           --------------------------
	.section	.note.nv.tkinfo,"",@"SHT_NOTE"
	.sectionflags	@"SHF_NOTE_NV_TKINFO"
	.tkinfo
        /*0018*/ 	.word	0x00000002
        /*0030*/ 	.string	""
        /*0030*/ 	.string	"ptxas"
        /*0030*/ 	.string	"Cuda compilation tools, release 13.0, V13.0.88"
        /*0030*/ 	.string	"Build cuda_13.0.r13.0/compiler.36424714_0"
        /*0030*/ 	.string	"-arch sm_100a -m 64 "



//--------------------- .note.nv.cuinfo           --------------------------
	.section	.note.nv.cuinfo,"",@"SHT_NOTE"
	.sectionflags	@"SHF_NOTE_NV_CUINFO"
        /*0018*/ 	.short	0x0002
        /*001a*/ 	.short	0x0064
        /*001c*/ 	.short	0x0082
	.zero		2


//--------------------- .nv.info                  --------------------------
	.section	.nv.info,"",@"SHT_CUDA_INFO"
	.align	4


	//----- nvinfo : EIATTR_REGCOUNT
	.align		4
        /*0000*/ 	.byte	0x04, 0x2f
        /*0002*/ 	.short	(.L_34 - .L_33)
	.align		4
.L_33:
        /*0004*/ 	.word	index@(_ZN7cutlass13device_kernelINS_4fmha6kernel36Sm100FmhaFwdKernelTmaWarpspecializedIN4cute5tupleIJiiiNS5_IJNS5_IJiiEEEiEEEEEENS1_10collective38Sm100FmhaFwdMainloopTmaWarpspecializedINS_6half_tEffNS5_IJNS4_1CILi256EEENSC_ILi128EEENSC_ILi16EEEEEENS5_IJiNSC_ILi1EEES7_EEENS5_IJiSH_NS5_IJNS5_IJNSC_ILi0EEEiEEEiEEEEEESM_NS9_6NoMaskENS5_IJNSC_ILi2EEESH_SH_EEENSC_ILb0EEEEENS9_38Sm100FmhaFwdEpilogueTmaWarpspecializedISB_fNS5_IJSE_SF_SE_EEESI_NS5_IJSH_S7_EEESQ_EENS2_23IndividualTileSchedulerENS2_41Sm100FmhaCtxKernelWarpspecializedScheduleEEEEEvNT_6ParamsE)
        /*0008*/ 	.word	0x00000080


	//----- nvinfo : EIATTR_FRAME_SIZE
	.align		4
.L_34:
        /*000c*/ 	.byte	0x04, 0x11
        /*000e*/ 	.short	(.L_36 - .L_35)
	.align		4
.L_35:
        /*0010*/ 	.word	index@($__internal_3_$__cuda_sm3x_div_rn_noftz_f32_slowpath)
        /*0014*/ 	.word	0x00000078


	//----- nvinfo : EIATTR_FRAME_SIZE
	.align		4
.L_36:
        /*0018*/ 	.byte	0x04, 0x11
        /*001a*/ 	.short	(.L_38 - .L_37)
	.align		4
.L_37:
        /*001c*/ 	.word	index@($__internal_2_$__cuda_sm10x_tcgen05_guardrail_trap_unallocated_columns_being_dealloced)
        /*0020*/ 	.word	0x00000078


	//----- nvinfo : EIATTR_FRAME_SIZE
	.align		4
.L_38:
        /*0024*/ 	.byte	0x04, 0x11
        /*0026*/ 	.short	(.L_40 - .L_39)
	.align		4
.L_39:
        /*0028*/ 	.word	index@($__internal_1_$__cuda_sm10x_tcgen05_guardrail_trap_phase_invalid_during_alloc)
        /*002c*/ 	.word	0x00000078


	//----- nvinfo : EIATTR_FRAME_SIZE
	.align		4
.L_40:
        /*0030*/ 	.byte	0x04, 0x11
        /*0032*/ 	.short	(.L_42 - .L_41)
	.align		4
.L_41:
        /*0034*/ 	.word	index@($__internal_0_$__cuda_sm10x_tcgen05_guardrail_trap_col_being_dealloced_not_returned_by_alloc)
        /*0038*/ 	.word	0x00000078


	//----- nvinfo : EIATTR_FRAME_SIZE
	.align		4
.L_42:
        /*003c*/ 	.byte	0x04, 0x11
        /*003e*/ 	.short	(.L_44 - .L_43)
	.align		4
.L_43:
        /*0040*/ 	.word	index@(_ZN7cutlass13device_kernelINS_4fmha6kernel36Sm100FmhaFwdKernelTmaWarpspecializedIN4cute5tupleIJiiiNS5_IJNS5_IJiiEEEiEEEEEENS1_10collective38Sm100FmhaFwdMainloopTmaWarpspecializedINS_6half_tEffNS5_IJNS4_1CILi256EEENSC_ILi128EEENSC_ILi16EEEEEENS5_IJiNSC_ILi1EEES7_EEENS5_IJiSH_NS5_IJNS5_IJNSC_ILi0EEEiEEEiEEEEEESM_NS9_6NoMaskENS5_IJNSC_ILi2EEESH_SH_EEENSC_ILb0EEEEENS9_38Sm100FmhaFwdEpilogueTmaWarpspecializedISB_fNS5_IJSE_SF_SE_EEESI_NS5_IJSH_S7_EEESQ_EENS2_23IndividualTileSchedulerENS2_41Sm100FmhaCtxKernelWarpspecializedScheduleEEEEEvNT_6ParamsE)
        /*0044*/ 	.word	0x00000078


	//----- nvinfo : EIATTR_MIN_STACK_SIZE
	.align		4
.L_44:
        /*0048*/ 	.byte	0x04, 0x12
        /*004a*/ 	.short	(.L_46 - .L_45)
	.align		4
.L_45:
        /*004c*/ 	.word	index@(_ZN7cutlass13device_kernelINS_4fmha6kernel36Sm100FmhaFwdKernelTmaWarpspecializedIN4cute5tupleIJiiiNS5_IJNS5_IJiiEEEiEEEEEENS1_10collective38Sm100FmhaFwdMainloopTmaWarpspecializedINS_6half_tEffNS5_IJNS4_1CILi256EEENSC_ILi128EEENSC_ILi16EEEEEENS5_IJiNSC_ILi1EEES7_EEENS5_IJiSH_NS5_IJNS5_IJNSC_ILi0EEEiEEEiEEEEEESM_NS9_6NoMaskENS5_IJNSC_ILi2EEESH_SH_EEENSC_ILb0EEEEENS9_38Sm100FmhaFwdEpilogueTmaWarpspecializedISB_fNS5_IJSE_SF_SE_EEESI_NS5_IJSH_S7_EEESQ_EENS2_23IndividualTileSchedulerENS2_41Sm100FmhaCtxKernelWarpspecializedScheduleEEEEEvNT_6ParamsE)
        /*0050*/ 	.word	0x00000078
.L_46:


//--------------------- .nv.compat                --------------------------
	.section	.nv.compat,"",@"SHT_CUDA_COMPAT_INFO"
	.align	4
        /*0000*/ 	.byte	0x02, 0x09, 0x01, 0x00, 0x02, 0x02, 0x02, 0x00, 0x02, 0x05, 0x05, 0x00, 0x03, 0x07, 0x01, 0x01
        /*0010*/ 	.byte	0x02, 0x03, 0x01, 0x00, 0x02, 0x06, 0x01, 0x00, 0x04, 0x0b, 0x08, 0x00, 0x01, 0x00, 0x00, 0x00
        /*0020*/ 	.byte	0x00, 0x00, 0x00, 0x00


//--------------------- .nv.info._ZN7cutlass13device_kernelINS_4fmha6kernel36Sm100FmhaFwdKernelTmaWarpspecializedIN4cute5tupleIJiiiNS5_IJNS5_IJiiEEEiEEEEEENS1_10collective38Sm100FmhaFwdMainloopTmaWarpspecializedINS_6half_tEffNS5_IJNS4_1CILi256EEENSC_ILi128EEENSC_ILi16EEEEEENS5_IJiNSC_ILi1EEES7_EEENS5_IJiSH_NS5_IJNS5_IJNSC_ILi0EEEiEEEiEEEEEESM_NS9_6NoMaskENS5_IJNSC_ILi2EEESH_SH_EEENSC_ILb0EEEEENS9_38Sm100FmhaFwdEpilogueTmaWarpspecializedISB_fNS5_IJSE_SF_SE_EEESI_NS5_IJSH_S7_EEESQ_EENS2_23IndividualTileSchedulerENS2_41Sm100FmhaCtxKernelWarpspecializedScheduleEEEEEvNT_6ParamsE --------------------------
	.section	.nv.info._ZN7cutlass13device_kernelINS_4fmha6kernel36Sm100FmhaFwdKernelTmaWarpspecializedIN4cute5tupleIJiiiNS5_IJNS5_IJiiEEEiEEEEEENS1_10collective38Sm100FmhaFwdMainloopTmaWarpspecializedINS_6half_tEffNS5_IJNS4_1CILi256EEENSC_ILi128EEENSC_ILi16EEEEEENS5_IJiNSC_ILi1EEES7_EEENS5_IJiSH_NS5_IJNS5_IJNSC_ILi0EEEiEEEiEEEEEESM_NS9_6NoMaskENS5_IJNSC_ILi2EEESH_SH_EEENSC_ILb0EEEEENS9_38Sm100FmhaFwdEpilogueTmaWarpspecializedISB_fNS5_IJSE_SF_SE_EEESI_NS5_IJSH_S7_EEESQ_EENS2_23IndividualTileSchedulerENS2_41Sm100FmhaCtxKernelWarpspecializedScheduleEEEEEvNT_6ParamsE,"",@"SHT_CUDA_INFO"
	.sectionflags	@""
	.align	4


	//----- nvinfo : EIATTR_CUDA_API_VERSION
	.align		4
        /*0000*/ 	.byte	0x04, 0x37
        /*0002*/ 	.short	(.L_48 - .L_47)
.L_47:
        /*0004*/ 	.word	0x00000082


	//----- nvinfo : EIATTR_KPARAM_INFO
	.align		4
.L_48:
        /*0008*/ 	.byte	0x04, 0x17
        /*000a*/ 	.short	(.L_50 - .L_49)
.L_49:
        /*000c*/ 	.word	0x00000000
        /*0010*/ 	.short	0x0000
        /*0012*/ 	.short	0x0000
        /*0014*/ 	.byte	0x00, 0xf0, 0x01, 0x18


	//----- nvinfo : EIATTR_AT_ENTRY_FRAGMENTS
	.align		4
.L_50:
        /*0018*/ 	.byte	0x04, 0x4f
        /*001a*/ 	.short	(.L_52 - .L_51)


	//   ....[0]....
.L_51:
        /*001c*/ 	.word	0x00000006


	//----- nvinfo : EIATTR_RESERVED_SMEM_USED
	.align		4
.L_52:
        /*0020*/ 	.byte	0x01, 0x41
	.zero		2


	//----- nvinfo : EIATTR_SPARSE_MMA_MASK
	.align		4
        /*0024*/ 	.byte	0x03, 0x50
        /*0026*/ 	.short	0x0000


	//----- nvinfo : EIATTR_TCGEN05_1CTA_USED
	.align		4
        /*0028*/ 	.byte	0x01, 0x51
	.zero		2


	//----- nvinfo : EIATTR_MAXREG_COUNT
	.align		4
        /*002c*/ 	.byte	0x03, 0x1b
        /*002e*/ 	.short	0x0080


	//----- nvinfo : EIATTR_NUM_BARRIERS
	.align		4
        /*0030*/ 	.byte	0x02, 0x4c
        /*0032*/ 	.byte	0x01
	.zero		1


	//----- nvinfo : EIATTR_EXTERNS
	.align		4
        /*0034*/ 	.byte	0x04, 0x0f
        /*0036*/ 	.short	(.L_54 - .L_53)


	//   ....[0]....
	.align		4
.L_53:
        /*0038*/ 	.word	index@(vprintf)


	//   ....[1]....
	.align		4
        /*003c*/ 	.word	index@(__assertfail)


	//----- nvinfo : EIATTR_ANNOTATIONS
	.align		4
.L_54:
        /*0040*/ 	.byte	0x04, 0x55
        /*0042*/ 	.short	(.L_56 - .L_55)


	//   ....[0]....
.L_55:
        /*0044*/ 	.word	0x00000001
        /*0048*/ 	.byte	0xf0, 0xc4, 0x00, 0x00, 0x01, 0x00, 0x00, 0x00, 0x50, 0xc5, 0x00, 0x00, 0x01, 0x00, 0x00, 0x00
        /* <DEDUP_REMOVED lines=16> */
        /*0158*/ 	.byte	0x00, 0xd6, 0x00, 0x00, 0x01, 0x00, 0x00, 0x00, 0x10, 0xd6, 0x00, 0x00


	//----- nvinfo : EIATTR_MERCURY_ISA_VERSION
	.align		4
.L_56:
        /*0164*/ 	.byte	0x03, 0x5f
        /*0166*/ 	.short	0x0101


	//----- nvinfo : EIATTR_INT_WARP_WIDE_INSTR_OFFSETS
	.align		4
        /*0168*/ 	.byte	0x04, 0x31
        /*016a*/ 	.short	(.L_58 - .L_57)


	//   ....[0]....
.L_57:
        /*016c*/ 	.word	0x000103e0


	//   ....[1]....
        /*0170*/ 	.word	0x00010400


	//   ....[2]....
        /*0174*/ 	.word	0x00010430


	//----- nvinfo : EIATTR_COOP_GROUP_MASK_REGIDS
	.align		4
.L_58:
        /*0178*/ 	.byte	0x04, 0x29
        /*017a*/ 	.short	(.L_60 - .L_59)


	//   ....[0]....
.L_59:
        /*017c*/ 	.word	0xffffffff


	//   ....[1]....
        /*0180*/ 	.word	0xffffffff


	//   ....[2]....
        /*0184*/ 	.word	0xffffffff


	//   ....[3]....
        /*0188*/ 	.word	0xffffffff


	//   ....[4]....
        /*018c*/ 	.word	0xffffffff


	//   ....[5]....
        /*0190*/ 	.word	0xffffffff


	//   ....[6]....
        /*0194*/ 	.word	0xffffffff


	//   ....[7]....
        /*0198*/ 	.word	0xffffffff


	//   ....[8]....
        /*019c*/ 	.word	0xffffffff


	//   ....[9]....
        /*01a0*/ 	.word	0xffffffff


	//   ....[10]....
        /*01a4*/ 	.word	0xffffffff


	//   ....[11]....
        /*01a8*/ 	.word	0xffffffff


	//   ....[12]....
        /*01ac*/ 	.word	0xffffffff


	//   ....[13]....
        /*01b0*/ 	.word	0xffffffff


	//   ....[14]....
        /*01b4*/ 	.word	0xffffffff


	//   ....[15]....
        /*01b8*/ 	.word	0xffffffff


	//   ....[16]....
        /*01bc*/ 	.word	0xffffffff


	//   ....[17]....
        /*01c0*/ 	.word	0xffffffff


	//----- nvinfo : EIATTR_COOP_GROUP_INSTR_OFFSETS
	.align		4
.L_60:
        /*01c4*/ 	.byte	0x04, 0x28
        /*01c6*/ 	.short	(.L_62 - .L_61)


	//   ....[0]....
.L_61:
        /*01c8*/ 	.word	0x00000110


	//   ....[1]....
        /*01cc*/ 	.word	0x000008d0


	//   ....[2]....
        /*01d0*/ 	.word	0x00000b00


	//   ....[3]....
        /*01d4*/ 	.word	0x00000c30


	//   ....[4]....
        /*01d8*/ 	.word	0x00000d70


	//   ....[5]....
        /*01dc*/ 	.word	0x00001030


	//   ....[6]....
        /*01e0*/ 	.word	0x00001220


	//   ....[7]....
        /*01e4*/ 	.word	0x00001310


	//   ....[8]....
        /*01e8*/ 	.word	0x00001470


	//   ....[9]....
        /*01ec*/ 	.word	0x000015d0


	//   ....[10]....
        /*01f0*/ 	.word	0x000017e0


	//   ....[11]....
        /*01f4*/ 	.word	0x000019f0


	//   ....[12]....
        /*01f8*/ 	.word	0x00001a20


	//   ....[13]....
        /*01fc*/ 	.word	0x00007040


	//   ....[14]....
        /*0200*/ 	.word	0x00007760


	//   ....[15]....
        /*0204*/ 	.word	0x00009780


	//   ....[16]....
        /*0208*/ 	.word	0x000102e0


	//   ....[17]....
        /*020c*/ 	.word	0x00010500


	//----- nvinfo : EIATTR_REG_RECONFIG
	.align		4
.L_62:
        /*0210*/ 	.byte	0x01, 0x54
	.zero		2


	//----- nvinfo : EIATTR_VRC_CTA_INIT_COUNT
	.align		4
        /*0214*/ 	.byte	0x02, 0x4a
        /*0216*/ 	.byte	0x80
	.zero		1


	//----- nvinfo : EIATTR_SYSCALL_OFFSETS
	.align		4
        /*0218*/ 	.byte	0x04, 0x46
        /*021a*/ 	.short	(.L_64 - .L_63)


	//   ....[0]....
.L_63:
        /*021c*/ 	.word	0x00003d30


	//   ....[1]....
        /*0220*/ 	.word	0x00003e00


	//   ....[2]....
        /*0224*/ 	.word	0x00003e70


	//   ....[3]....
        /*0228*/ 	.word	0x00003ee0


	//   ....[4]....
        /*022c*/ 	.word	0x00003f50


	//   ....[5]....
        /*0230*/ 	.word	0x00003ff0


	//   ....[6]....
        /*0234*/ 	.word	0x000040b0


	//   ....[7]....
        /*0238*/ 	.word	0x00004150


	//   ....[8]....
        /*023c*/ 	.word	0x000041f0


	//   ....[9]....
        /*0240*/ 	.word	0x00004290


	//   ....[10]....
        /*0244*/ 	.word	0x00004300


	//   ....[11]....
        /*0248*/ 	.word	0x000043a0


	//   ....[12]....
        /*024c*/ 	.word	0x00004440


	//   ....[13]....
        /*0250*/ 	.word	0x000044b0


	//   ....[14]....
        /*0254*/ 	.word	0x00004550


	//   ....[15]....
        /*0258*/ 	.word	0x000045f0


	//   ....[16]....
        /*025c*/ 	.word	0x00004690


	//   ....[17]....
        /*0260*/ 	.word	0x00004730


	//   ....[18]....
        /*0264*/ 	.word	0x000047a0


	//   ....[19]....
        /*0268*/ 	.word	0x00004840


	//   ....[20]....
        /*026c*/ 	.word	0x000048e0


	//   ....[21]....
        /*0270*/ 	.word	0x00004950


	//   ....[22]....
        /*0274*/ 	.word	0x000049f0


	//   ....[23]....
        /*0278*/ 	.word	0x00004a90


	//   ....[24]....
        /*027c*/ 	.word	0x00004b30


	//   ....[25]....
        /*0280*/ 	.word	0x00004bd0


	//   ....[26]....
        /*0284*/ 	.word	0x00004c40


	//   ....[27]....
        /*0288*/ 	.word	0x00004ce0


	//   ....[28]....
        /*028c*/ 	.word	0x00004d80


	//   ....[29]....
        /*0290*/ 	.word	0x00004df0


	//   ....[30]....
        /*0294*/ 	.word	0x00004e90


	//   ....[31]....
        /*0298*/ 	.word	0x00004f30


	//   ....[32]....
        /*029c*/ 	.word	0x00004fd0


	//   ....[33]....
        /*02a0*/ 	.word	0x00005070


	//   ....[34]....
        /*02a4*/ 	.word	0x00005110


	//   ....[35]....
        /*02a8*/ 	.word	0x000051b0


	//   ....[36]....
        /*02ac*/ 	.word	0x00005220


	//   ....[37]....
        /*02b0*/ 	.word	0x000052c0


	//   ....[38]....
        /*02b4*/ 	.word	0x00005360


	//   ....[39]....
        /*02b8*/ 	.word	0x000053d0


	//   ....[40]....
        /*02bc*/ 	.word	0x00005470


	//   ....[41]....
        /*02c0*/ 	.word	0x00005510


	//   ....[42]....
        /*02c4*/ 	.word	0x000055b0


	//   ....[43]....
        /*02c8*/ 	.word	0x00005650


	//   ....[44]....
        /*02cc*/ 	.word	0x000056c0


	//   ....[45]....
        /*02d0*/ 	.word	0x00005760


	//   ....[46]....
        /*02d4*/ 	.word	0x00005800


	//   ....[47]....
        /*02d8*/ 	.word	0x00005870


	//   ....[48]....
        /*02dc*/ 	.word	0x00005900


	//   ....[49]....
        /*02e0*/ 	.word	0x000059a0


	//   ....[50]....
        /*02e4*/ 	.word	0x00005a40


	//   ....[51]....
        /*02e8*/ 	.word	0x00005ae0


	//   ....[52]....
        /*02ec*/ 	.word	0x00005b50


	//   ....[53]....
        /*02f0*/ 	.word	0x00005be0


	//   ....[54]....
        /*02f4*/ 	.word	0x00005c80


	//   ....[55]....
        /*02f8*/ 	.word	0x00005cf0


	//   ....[56]....
        /*02fc*/ 	.word	0x00005d90


	//   ....[57]....
        /*0300*/ 	.word	0x00005e30


	//   ....[58]....
        /*0304*/ 	.word	0x00005ed0


	//   ....[59]....
        /*0308*/ 	.word	0x00005f70


	//   ....[60]....
        /*030c*/ 	.word	0x00007170


	//   ....[61]....
        /*0310*/ 	.word	0x00007350


	//   ....[62]....
        /*0314*/ 	.word	0x000075f0


	//   ....[63]....
        /*0318*/ 	.word	0x00007890


	//   ....[64]....
        /*031c*/ 	.word	0x00007a70


	//   ....[65]....
        /*0320*/ 	.word	0x00007f50


	//   ....[66]....
        /*0324*/ 	.word	0x00008950


	//   ....[67]....
        /*0328*/ 	.word	0x00008be0


	//   ....[68]....
        /*032c*/ 	.word	0x000099c0


	//   ....[69]....
        /*0330*/ 	.word	0x00009b30


	//   ....[70]....
        /*0334*/ 	.word	0x00009ca0


	//   ....[71]....
        /*0338*/ 	.word	0x00009e10


	//   ....[72]....
        /*033c*/ 	.word	0x0000a3a0


	//   ....[73]....
        /*0340*/ 	.word	0x0000ce90


	//   ....[74]....
        /*0344*/ 	.word	0x0000d190


	//   ....[75]....
        /*0348*/ 	.word	0x0000db90


	//----- nvinfo : EIATTR_MBARRIER_INSTR_OFFSETS
	.align		4
.L_64:
        /*034c*/ 	.byte	0x04, 0x39
        /*034e*/ 	.short	(.L_66 - .L_65)


	//   ....[0]....
.L_65:
        /*0350*/ 	.word	0x000009b0
        /*0354*/ 	.word	0x000000ff
        /*0358*/ 	.word	0x00005000
        /*035c*/ 	.short	0x0100
        /*035e*/ 	.byte	0x05
	.zero		1


	//   ....[1]....
        /*0360*/ 	.word	0x000009c0
        /*0364*/ 	.word	0x000000ff
        /*0368*/ 	.word	0x00005010
        /*036c*/ 	.short	0x0100
        /*036e*/ 	.byte	0x05
	.zero		1


	//   ....[2]....
        /*0370*/ 	.word	0x000009d0
        /*0374*/ 	.word	0x000000ff
        /*0378*/ 	.word	0x00005008
        /*037c*/ 	.short	0x0100
        /*037e*/ 	.byte	0x05
	.zero		1


	//   ....[3]....
        /*0380*/ 	.word	0x000009e0
        /*0384*/ 	.word	0x000000ff
        /*0388*/ 	.word	0x00005018
        /*038c*/ 	.short	0x0100
        /*038e*/ 	.byte	0x05
	.zero		1


	//   ....[4]....
        /*0390*/ 	.word	0x00000bc0
        /*0394*/ 	.word	0x000000ff
        /*0398*/ 	.word	0x00005020
        /*039c*/ 	.short	0x0100
        /*039e*/ 	.byte	0x05
	.zero		1


	//   ....[5]....
        /*03a0*/ 	.word	0x00000bd0
        /*03a4*/ 	.word	0x000000ff
        /*03a8*/ 	.word	0x00005038
        /*03ac*/ 	.short	0x0100
        /*03ae*/ 	.byte	0x05
	.zero		1


	//   ....[6]....
        /*03b0*/ 	.word	0x00000be0
        /*03b4*/ 	.word	0x000000ff
        /*03b8*/ 	.word	0x00005028
        /*03bc*/ 	.short	0x0100
        /*03be*/ 	.byte	0x05
	.zero		1


	//   ....[7]....
        /*03c0*/ 	.word	0x00000bf0
        /*03c4*/ 	.word	0x000000ff
        /*03c8*/ 	.word	0x00005040
        /*03cc*/ 	.short	0x0100
        /*03ce*/ 	.byte	0x05
	.zero		1


	//   ....[8]....
        /*03d0*/ 	.word	0x00000c00
        /*03d4*/ 	.word	0x000000ff
        /*03d8*/ 	.word	0x00005030
        /*03dc*/ 	.short	0x0100
        /*03de*/ 	.byte	0x05
	.zero		1


	//   ....[9]....
        /*03e0*/ 	.word	0x00000c10
        /*03e4*/ 	.word	0x000000ff
        /*03e8*/ 	.word	0x00005048
        /*03ec*/ 	.short	0x0100
        /*03ee*/ 	.byte	0x05
	.zero		1


	//   ....[10]....
        /*03f0*/ 	.word	0x00000d40
        /*03f4*/ 	.word	0x000000ff
        /*03f8*/ 	.word	0x00005050
        /*03fc*/ 	.short	0x0100
        /*03fe*/ 	.byte	0x06
	.zero		1


	//   ....[11]....
        /*0400*/ 	.word	0x00000d50
        /*0404*/ 	.word	0x000000ff
        /*0408*/ 	.word	0x00005058
        /*040c*/ 	.short	0x0100
        /*040e*/ 	.byte	0x06
	.zero		1


	//   ....[12]....
        /*0410*/ 	.word	0x00000f00
        /*0414*/ 	.word	0x000000ff
        /*0418*/ 	.word	0x00005060
        /*041c*/ 	.short	0x0100
        /*041e*/ 	.byte	0x06
	.zero		1


	//   ....[13]....
        /*0420*/ 	.word	0x00000f10
        /*0424*/ 	.word	0x000000ff
        /*0428*/ 	.word	0x00005068
        /*042c*/ 	.short	0x0100
        /*042e*/ 	.byte	0x06
	.zero		1


	//   ....[14]....
        /*0430*/ 	.word	0x000010f0
        /*0434*/ 	.word	0x000000ff
        /*0438*/ 	.word	0x00005070
        /*043c*/ 	.short	0x0100
        /*043e*/ 	.byte	0x05
	.zero		1


	//   ....[15]....
        /*0440*/ 	.word	0x00001100
        /*0444*/ 	.word	0x000000ff
        /*0448*/ 	.word	0x00005078
        /*044c*/ 	.short	0x0100
        /*044e*/ 	.byte	0x05
	.zero		1


	//   ....[16]....
        /*0450*/ 	.word	0x000012e0
        /*0454*/ 	.word	0x000000ff
        /*0458*/ 	.word	0x00005080
        /*045c*/ 	.short	0x0100
        /*045e*/ 	.byte	0x05
	.zero		1


	//   ....[17]....
        /*0460*/ 	.word	0x000012f0
        /*0464*/ 	.word	0x000000ff
        /*0468*/ 	.word	0x00005088
        /*046c*/ 	.short	0x0100
        /*046e*/ 	.byte	0x05
	.zero		1


	//   ....[18]....
        /*0470*/ 	.word	0x00001420
        /*0474*/ 	.word	0x000000ff
        /*0478*/ 	.word	0x00005090
        /*047c*/ 	.short	0x0100
        /*047e*/ 	.byte	0x08
	.zero		1


	//   ....[19]....
        /*0480*/ 	.word	0x00001430
        /*0484*/ 	.word	0x000000ff
        /*0488*/ 	.word	0x000050a0
        /*048c*/ 	.short	0x0100
        /*048e*/ 	.byte	0x08
	.zero		1


	//   ....[20]....
        /*0490*/ 	.word	0x00001440
        /*0494*/ 	.word	0x000000ff
        /*0498*/ 	.word	0x00005098
        /*049c*/ 	.short	0x0100
        /*049e*/ 	.byte	0x08
	.zero		1


	//   ....[21]....
        /*04a0*/ 	.word	0x00001450
        /*04a4*/ 	.word	0x000000ff
        /*04a8*/ 	.word	0x000050a8
        /*04ac*/ 	.short	0x0100
        /*04ae*/ 	.byte	0x08
	.zero		1


	//   ....[22]....
        /*04b0*/ 	.word	0x00001580
        /*04b4*/ 	.word	0x000000ff
        /*04b8*/ 	.word	0x000050b0
        /*04bc*/ 	.short	0x0100
        /*04be*/ 	.byte	0x08
	.zero		1


	//   ....[23]....
        /*04c0*/ 	.word	0x00001590
        /*04c4*/ 	.word	0x000000ff
        /*04c8*/ 	.word	0x000050c0
        /*04cc*/ 	.short	0x0100
        /*04ce*/ 	.byte	0x08
	.zero		1


	//   ....[24]....
        /*04d0*/ 	.word	0x000015a0
        /*04d4*/ 	.word	0x000000ff
        /*04d8*/ 	.word	0x000050b8
        /*04dc*/ 	.short	0x0100
        /*04de*/ 	.byte	0x08
	.zero		1


	//   ....[25]....
        /*04e0*/ 	.word	0x000015b0
        /*04e4*/ 	.word	0x000000ff
        /*04e8*/ 	.word	0x000050c8
        /*04ec*/ 	.short	0x0100
        /*04ee*/ 	.byte	0x08
	.zero		1


	//   ....[26]....
        /*04f0*/ 	.word	0x000016a0
        /*04f4*/ 	.word	0x000000ff
        /*04f8*/ 	.word	0x000050d0
        /*04fc*/ 	.short	0x0100
        /*04fe*/ 	.byte	0x05
	.zero		1


	//   ....[27]....
        /*0500*/ 	.word	0x000016b0
        /*0504*/ 	.word	0x000000ff
        /*0508*/ 	.word	0x000050d8
        /*050c*/ 	.short	0x0100
        /*050e*/ 	.byte	0x05
	.zero		1


	//   ....[28]....
        /*0510*/ 	.word	0x00001b20
        /*0514*/ 	.word	0x000000ff
        /*0518*/ 	.word	0x00005000
        /*051c*/ 	.short	0x010a
        /*051e*/ 	.byte	0x04
	.zero		1


	//   ....[29]....
        /*0520*/ 	.word	0x00001b60
        /*0524*/ 	.word	0x000000ff
        /*0528*/ 	.word	0x00005020
        /*052c*/ 	.short	0x010a
        /*052e*/ 	.byte	0x04
	.zero		1


	//   ....[30]....
        /*0530*/ 	.word	0x00001bf0
        /*0534*/ 	.word	0x000000ff
        /*0538*/ 	.word	0x00005058
        /*053c*/ 	.short	0x010a
        /*053e*/ 	.byte	0x04
	.zero		1


	//   ....[31]....
        /*0540*/ 	.word	0x00001ce0
        /*0544*/ 	.word	0x000000ff
        /*0548*/ 	.word	0x00005008
        /*054c*/ 	.short	0x010a
        /*054e*/ 	.byte	0x04
	.zero		1


	//   ....[32]....
        /*0550*/ 	.word	0x00001d40
        /*0554*/ 	.word	0x000000ff
        /*0558*/ 	.word	0x00005068
        /*055c*/ 	.short	0x010a
        /*055e*/ 	.byte	0x04
	.zero		1


	//   ....[33]....
        /*0560*/ 	.word	0x00001e80
        /*0564*/ 	.word	0x000000ff
        /*0568*/ 	.word	0x00005028
        /*056c*/ 	.short	0x010a
        /*056e*/ 	.byte	0x04
	.zero		1


	//   ....[34]....
        /*0570*/ 	.word	0x00001ec0
        /*0574*/ 	.word	0x000000ff
        /*0578*/ 	.word	0x000050a0
        /*057c*/ 	.short	0x010a
        /*057e*/ 	.byte	0x04
	.zero		1


	//   ....[35]....
        /*0580*/ 	.word	0x00001f00
        /*0584*/ 	.word	0x000000ff
        /*0588*/ 	.word	0x00005058
        /*058c*/ 	.short	0x010a
        /*058e*/ 	.byte	0x04
	.zero		1


	//   ....[36]....
        /*0590*/ 	.word	0x00002510
        /*0594*/ 	.word	0x000000ff
        /*0598*/ 	.word	0x00005020
        /*059c*/ 	.short	0x010a
        /*059e*/ 	.byte	0x0b
	.zero		1


	//   ....[37]....
        /*05a0*/ 	.word	0x00002680
        /*05a4*/ 	.word	0x000000ff
        /*05a8*/ 	.word	0x000050a8
        /*05ac*/ 	.short	0x010a
        /*05ae*/ 	.byte	0x04
	.zero		1


	//   ....[38]....
        /*05b0*/ 	.word	0x000026f0
        /*05b4*/ 	.word	0x000000ff
        /*05b8*/ 	.word	0x00005068
        /*05bc*/ 	.short	0x010a
        /*05be*/ 	.byte	0x04
	.zero		1


	//   ....[39]....
        /*05c0*/ 	.word	0x00002d60
        /*05c4*/ 	.word	0x000000ff
        /*05c8*/ 	.word	0x00005020
        /*05cc*/ 	.short	0x010a
        /*05ce*/ 	.byte	0x08
	.zero		1


	//   ....[40]....
        /*05d0*/ 	.word	0x00002db0
        /*05d4*/ 	.word	0x000000ff
        /*05d8*/ 	.word	0x000050a0
        /*05dc*/ 	.short	0x010a
        /*05de*/ 	.byte	0x04
	.zero		1


	//   ....[41]....
        /*05e0*/ 	.word	0x00002e20
        /*05e4*/ 	.word	0x000000ff
        /*05e8*/ 	.word	0x00005058
        /*05ec*/ 	.short	0x010a
        /*05ee*/ 	.byte	0x04
	.zero		1


	//   ....[42]....
        /*05f0*/ 	.word	0x00003450
        /*05f4*/ 	.word	0x000000ff
        /*05f8*/ 	.word	0x000050a8
        /*05fc*/ 	.short	0x010a
        /*05fe*/ 	.byte	0x04
	.zero		1


	//   ....[43]....
        /*0600*/ 	.word	0x000034c0
        /*0604*/ 	.word	0x000000ff
        /*0608*/ 	.word	0x00005068
        /*060c*/ 	.short	0x010a
        /*060e*/ 	.byte	0x04
	.zero		1


	//   ....[44]....
        /*0610*/ 	.word	0x00003b90
        /*0614*/ 	.word	0x00000012
        /*0618*/ 	.word	0x000050c0
        /*061c*/ 	.short	0x010a
        /*061e*/ 	.byte	0xff
	.zero		1


	//   ....[45]....
        /*0620*/ 	.word	0x00006540
        /*0624*/ 	.word	0x00000012
        /*0628*/ 	.word	0x000050b0
        /*062c*/ 	.short	0x0101
        /*062e*/ 	.byte	0xff
	.zero		1


	//   ....[46]....
        /*0630*/ 	.word	0x00006870
        /*0634*/ 	.word	0x00000012
        /*0638*/ 	.word	0x000050c8
        /*063c*/ 	.short	0x010a
        /*063e*/ 	.byte	0xff
	.zero		1


	//   ....[47]....
        /*0640*/ 	.word	0x00006b70
        /*0644*/ 	.word	0x00000012
        /*0648*/ 	.word	0x000050b8
        /*064c*/ 	.short	0x0101
        /*064e*/ 	.byte	0xff
	.zero		1


	//   ....[48]....
        /*0650*/ 	.word	0x00006c50
        /*0654*/ 	.word	0x00000013
        /*0658*/ 	.word	0x00005070
        /*065c*/ 	.short	0x010a
        /*065e*/ 	.byte	0xff
	.zero		1


	//   ....[49]....
        /*0660*/ 	.word	0x00006cd0
        /*0664*/ 	.word	0x00000000
        /*0668*/ 	.word	0x00000000
        /*066c*/ 	.short	0x0101
        /*066e*/ 	.byte	0xff
	.zero		1


	//   ....[50]....
        /*0670*/ 	.word	0x00006d00
        /*0674*/ 	.word	0x00000013
        /*0678*/ 	.word	0x00005080
        /*067c*/ 	.short	0x010a
        /*067e*/ 	.byte	0xff
	.zero		1


	//   ....[51]....
        /*0680*/ 	.word	0x00006ed0
        /*0684*/ 	.word	0x00000013
        /*0688*/ 	.word	0x00005070
        /*068c*/ 	.short	0x010a
        /*068e*/ 	.byte	0xff
	.zero		1


	//   ....[52]....
        /*0690*/ 	.word	0x00007020
        /*0694*/ 	.word	0x00000013
        /*0698*/ 	.word	0x00005090
        /*069c*/ 	.short	0x010a
        /*069e*/ 	.byte	0xff
	.zero		1


	//   ....[53]....
        /*06a0*/ 	.word	0x00007400
        /*06a4*/ 	.word	0x00000000
        /*06a8*/ 	.word	0x00000000
        /*06ac*/ 	.short	0x0101
        /*06ae*/ 	.byte	0xff
	.zero		1


	//   ....[54]....
        /*06b0*/ 	.word	0x00007480
        /*06b4*/ 	.word	0x00000000
        /*06b8*/ 	.word	0x00000000
        /*06bc*/ 	.short	0x0101
        /*06be*/ 	.byte	0xff
	.zero		1


	//   ....[55]....
        /*06c0*/ 	.word	0x000074d0
        /*06c4*/ 	.word	0x00000013
        /*06c8*/ 	.word	0x00005080
        /*06cc*/ 	.short	0x010a
        /*06ce*/ 	.byte	0xff
	.zero		1


	//   ....[56]....
        /*06d0*/ 	.word	0x00007740
        /*06d4*/ 	.word	0x00000013
        /*06d8*/ 	.word	0x00005098
        /*06dc*/ 	.short	0x010a
        /*06de*/ 	.byte	0xff
	.zero		1


	//   ....[57]....
        /*06e0*/ 	.word	0x00007b00
        /*06e4*/ 	.word	0x00000000
        /*06e8*/ 	.word	0x00000000
        /*06ec*/ 	.short	0x0101
        /*06ee*/ 	.byte	0xff
	.zero		1


	//   ....[58]....
        /*06f0*/ 	.word	0x00007ba0
        /*06f4*/ 	.word	0x00000002
        /*06f8*/ 	.word	0x00000000
        /*06fc*/ 	.short	0x0101
        /*06fe*/ 	.byte	0xff
	.zero		1


	//   ....[59]....
        /*0700*/ 	.word	0x00007c50
        /*0704*/ 	.word	0x00000002
        /*0708*/ 	.word	0x00000000
        /*070c*/ 	.short	0x0101
        /*070e*/ 	.byte	0xff
	.zero		1


	//   ....[60]....
        /*0710*/ 	.word	0x00007c90
        /*0714*/ 	.word	0x0000001a
        /*0718*/ 	.word	0x00005070
        /*071c*/ 	.short	0x010a
        /*071e*/ 	.byte	0xff
	.zero		1


	//   ....[61]....
        /*0720*/ 	.word	0x00007d00
        /*0724*/ 	.word	0x00000000
        /*0728*/ 	.word	0x00000000
        /*072c*/ 	.short	0x0101
        /*072e*/ 	.byte	0xff
	.zero		1


	//   ....[62]....
        /*0730*/ 	.word	0x00007d50
        /*0734*/ 	.word	0x0000001a
        /*0738*/ 	.word	0x00005090
        /*073c*/ 	.short	0x010a
        /*073e*/ 	.byte	0xff
	.zero		1


	//   ....[63]....
        /*0740*/ 	.word	0x00007df0
        /*0744*/ 	.word	0x0000001a
        /*0748*/ 	.word	0x000050c0
        /*074c*/ 	.short	0x010a
        /*074e*/ 	.byte	0xff
	.zero		1


	//   ....[64]....
        /*0750*/ 	.word	0x00008790
        /*0754*/ 	.word	0x00000000
        /*0758*/ 	.word	0x00000000
        /*075c*/ 	.short	0x0101
        /*075e*/ 	.byte	0xff
	.zero		1


	//   ....[65]....
        /*0760*/ 	.word	0x000087c0
        /*0764*/ 	.word	0x0000001a
        /*0768*/ 	.word	0x000050b0
        /*076c*/ 	.short	0x0101
        /*076e*/ 	.byte	0xff
	.zero		1


	//   ....[66]....
        /*0770*/ 	.word	0x00008820
        /*0774*/ 	.word	0x0000001a
        /*0778*/ 	.word	0x00005080
        /*077c*/ 	.short	0x010a
        /*077e*/ 	.byte	0xff
	.zero		1


	//   ....[67]....
        /*0780*/ 	.word	0x000089e0
        /*0784*/ 	.word	0x00000023
        /*0788*/ 	.word	0x00000000
        /*078c*/ 	.short	0x0101
        /*078e*/ 	.byte	0xff
	.zero		1


	//   ....[68]....
        /*0790*/ 	.word	0x00008a20
        /*0794*/ 	.word	0x0000001a
        /*0798*/ 	.word	0x00005098
        /*079c*/ 	.short	0x010a
        /*079e*/ 	.byte	0xff
	.zero		1


	//   ....[69]....
        /*07a0*/ 	.word	0x00008ab0
        /*07a4*/ 	.word	0x0000001a
        /*07a8*/ 	.word	0x000050c8
        /*07ac*/ 	.short	0x010a
        /*07ae*/ 	.byte	0xff
	.zero		1


	//   ....[70]....
        /*07b0*/ 	.word	0x000093c0
        /*07b4*/ 	.word	0x00000003
        /*07b8*/ 	.word	0x00000000
        /*07bc*/ 	.short	0x0101
        /*07be*/ 	.byte	0xff
	.zero		1


	//   ....[71]....
        /*07c0*/ 	.word	0x000093f0
        /*07c4*/ 	.word	0x0000001a
        /*07c8*/ 	.word	0x000050b8
        /*07cc*/ 	.short	0x0101
        /*07ce*/ 	.byte	0xff
	.zero		1


	//   ....[72]....
        /*07d0*/ 	.word	0x00009590
        /*07d4*/ 	.word	0x000000ff
        /*07d8*/ 	.word	0x00000000
        /*07dc*/ 	.short	0x010a
        /*07de*/ 	.byte	0x04
	.zero		1


	//   ....[73]....
        /*07e0*/ 	.word	0x000098a0
        /*07e4*/ 	.word	0x000000ff
        /*07e8*/ 	.word	0x00000000
        /*07ec*/ 	.short	0x010a
        /*07ee*/ 	.byte	0x05
	.zero		1


	//   ....[74]....
        /*07f0*/ 	.word	0x0000a4d0
        /*07f4*/ 	.word	0x000000ff
        /*07f8*/ 	.word	0x00000000
        /*07fc*/ 	.short	0x0101
        /*07fe*/ 	.byte	0x04
	.zero		1


	//   ....[75]....
        /*0800*/ 	.word	0x0000a540
        /*0804*/ 	.word	0x000000ff
        /*0808*/ 	.word	0x00000000
        /*080c*/ 	.short	0x010a
        /*080e*/ 	.byte	0x2e
	.zero		1


	//   ....[76]....
        /*0810*/ 	.word	0x0000a7f0
        /*0814*/ 	.word	0x000000ff
        /*0818*/ 	.word	0x00000000
        /*081c*/ 	.short	0x0101
        /*081e*/ 	.byte	0x27
	.zero		1


	//   ....[77]....
        /*0820*/ 	.word	0x0000d2e0
        /*0824*/ 	.word	0x000000ff
        /*0828*/ 	.word	0x00000000
        /*082c*/ 	.short	0x0101
        /*082e*/ 	.byte	0x06
	.zero		1


	//   ....[78]....
        /*0830*/ 	.word	0x0000d410
        /*0834*/ 	.word	0x000000ff
        /*0838*/ 	.word	0x00000000
        /*083c*/ 	.short	0x010a
        /*083e*/ 	.byte	0x05
	.zero		1


	//   ....[79]....
        /*0840*/ 	.word	0x0000da70
        /*0844*/ 	.word	0x000000ff
        /*0848*/ 	.word	0x00000000
        /*084c*/ 	.short	0x010a
        /*084e*/ 	.byte	0x05
	.zero		1


	//   ....[80]....
        /*0850*/ 	.word	0x0000dd00
        /*0854*/ 	.word	0x000000ff
        /*0858*/ 	.word	0x00000000
        /*085c*/ 	.short	0x0101
        /*085e*/ 	.byte	0x04
	.zero		1


	//   ....[81]....
        /*0860*/ 	.word	0x0000dda0
        /*0864*/ 	.word	0x000000ff
        /*0868*/ 	.word	0x00000000
        /*086c*/ 	.short	0x010a
        /*086e*/ 	.byte	0x07
	.zero		1


	//   ....[82]....
        /*0870*/ 	.word	0x0000de60
        /*0874*/ 	.word	0x000000ff
        /*0878*/ 	.word	0x00000000
        /*087c*/ 	.short	0x0101
        /*087e*/ 	.byte	0x04
	.zero		1


	//   ....[83]....
        /*0880*/ 	.word	0x0000e1d0
        /*0884*/ 	.word	0x000000ff
        /*0888*/ 	.word	0x00005010
        /*088c*/ 	.short	0x010a
        /*088e*/ 	.byte	0x08
	.zero		1


	//   ....[84]....
        /*0890*/ 	.word	0x0000e370
        /*0894*/ 	.word	0x000000ff
        /*0898*/ 	.word	0x00005038
        /*089c*/ 	.short	0x010a
        /*089e*/ 	.byte	0x08
	.zero		1


	//   ....[85]....
        /*08a0*/ 	.word	0x0000e530
        /*08a4*/ 	.word	0x000000ff
        /*08a8*/ 	.word	0x00005018
        /*08ac*/ 	.short	0x010a
        /*08ae*/ 	.byte	0x08
	.zero		1


	//   ....[86]....
        /*08b0*/ 	.word	0x0000e6e0
        /*08b4*/ 	.word	0x000000ff
        /*08b8*/ 	.word	0x00005040
        /*08bc*/ 	.short	0x010a
        /*08be*/ 	.byte	0x08
	.zero		1


	//   ....[87]....
        /*08c0*/ 	.word	0x0000ea30
        /*08c4*/ 	.word	0x000000ff
        /*08c8*/ 	.word	0x00005038
        /*08cc*/ 	.short	0x010a
        /*08ce*/ 	.byte	0x21
	.zero		1


	//   ....[88]....
        /*08d0*/ 	.word	0x0000ec00
        /*08d4*/ 	.word	0x000000ff
        /*08d8*/ 	.word	0x00005038
        /*08dc*/ 	.short	0x010a
        /*08de*/ 	.byte	0x11
	.zero		1


	//   ....[89]....
        /*08e0*/ 	.word	0x0000edf0
        /*08e4*/ 	.word	0x000000ff
        /*08e8*/ 	.word	0x00005038
        /*08ec*/ 	.short	0x010a
        /*08ee*/ 	.byte	0x19
	.zero		1


	//   ....[90]....
        /*08f0*/ 	.word	0x0000efd0
        /*08f4*/ 	.word	0x000000ff
        /*08f8*/ 	.word	0x00005038
        /*08fc*/ 	.short	0x010a
        /*08fe*/ 	.byte	0x11
	.zero		1


	//   ....[91]....
        /*0900*/ 	.word	0x0000f1c0
        /*0904*/ 	.word	0x000000ff
        /*0908*/ 	.word	0x00005038
        /*090c*/ 	.short	0x010a
        /*090e*/ 	.byte	0x11
	.zero		1


	//   ....[92]....
        /*0910*/ 	.word	0x0000f3b0
        /*0914*/ 	.word	0x000000ff
        /*0918*/ 	.word	0x00005038
        /*091c*/ 	.short	0x010a
        /*091e*/ 	.byte	0x11
	.zero		1


	//   ....[93]....
        /*0920*/ 	.word	0x0000f5a0
        /*0924*/ 	.word	0x000000ff
        /*0928*/ 	.word	0x00005038
        /*092c*/ 	.short	0x010a
        /*092e*/ 	.byte	0x11
	.zero		1


	//   ....[94]....
        /*0930*/ 	.word	0x0000f790
        /*0934*/ 	.word	0x000000ff
        /*0938*/ 	.word	0x00005038
        /*093c*/ 	.short	0x010a
        /*093e*/ 	.byte	0x11
	.zero		1


	//   ....[95]....
        /*0940*/ 	.word	0x0000fa20
        /*0944*/ 	.word	0x000000ff
        /*0948*/ 	.word	0x00005038
        /*094c*/ 	.short	0x010a
        /*094e*/ 	.byte	0x19
	.zero		1


	//   ....[96]....
        /*0950*/ 	.word	0x0000fc00
        /*0954*/ 	.word	0x000000ff
        /*0958*/ 	.word	0x00005038
        /*095c*/ 	.short	0x010a
        /*095e*/ 	.byte	0x11
	.zero		1


	//   ....[97]....
        /*0960*/ 	.word	0x00010060
        /*0964*/ 	.word	0x000000ff
        /*0968*/ 	.word	0x000050b0
        /*096c*/ 	.short	0x010a
        /*096e*/ 	.byte	0x10
	.zero		1


	//   ....[98]....
        /*0970*/ 	.word	0x00010100
        /*0974*/ 	.word	0x000000ff
        /*0978*/ 	.word	0x000050b8
        /*097c*/ 	.short	0x010a
        /*097e*/ 	.byte	0x10
	.zero		1


	//   ....[99]....
        /*0980*/ 	.word	0x00010220
        /*0984*/ 	.word	0x000000ff
        /*0988*/ 	.word	0x00000000
        /*098c*/ 	.short	0x0101
        /*098e*/ 	.byte	0x05
	.zero		1


	//   ....[100]....
        /*0990*/ 	.word	0x000102a0
        /*0994*/ 	.word	0x000000ff
        /*0998*/ 	.word	0x00000000
        /*099c*/ 	.short	0x0101
        /*099e*/ 	.byte	0x05
	.zero		1


	//   ....[101]....
        /*09a0*/ 	.word	0x00010530
        /*09a4*/ 	.word	0x00000000
        /*09a8*/ 	.word	0x00005000
        /*09ac*/ 	.short	0x010a
        /*09ae*/ 	.byte	0xff
	.zero		1


	//   ....[102]....
        /*09b0*/ 	.word	0x00010590
        /*09b4*/ 	.word	0x00000000
        /*09b8*/ 	.word	0x00005020
        /*09bc*/ 	.short	0x010a
        /*09be*/ 	.byte	0xff
	.zero		1


	//   ....[103]....
        /*09c0*/ 	.word	0x000105f0
        /*09c4*/ 	.word	0x00000002
        /*09c8*/ 	.word	0x00005058
        /*09cc*/ 	.short	0x010a
        /*09ce*/ 	.byte	0xff
	.zero		1


	//   ....[104]....
        /*09d0*/ 	.word	0x00010650
        /*09d4*/ 	.word	0x00000000
        /*09d8*/ 	.word	0x00005008
        /*09dc*/ 	.short	0x010a
        /*09de*/ 	.byte	0xff
	.zero		1


	//   ....[105]....
        /*09e0*/ 	.word	0x000106b0
        /*09e4*/ 	.word	0x00000002
        /*09e8*/ 	.word	0x00005068
        /*09ec*/ 	.short	0x010a
        /*09ee*/ 	.byte	0xff
	.zero		1


	//   ....[106]....
        /*09f0*/ 	.word	0x00010710
        /*09f4*/ 	.word	0x00000000
        /*09f8*/ 	.word	0x00005028
        /*09fc*/ 	.short	0x010a
        /*09fe*/ 	.byte	0xff
	.zero		1


	//   ....[107]....
        /*0a00*/ 	.word	0x00010770
        /*0a04*/ 	.word	0x00000000
        /*0a08*/ 	.word	0x000050a0
        /*0a0c*/ 	.short	0x010a
        /*0a0e*/ 	.byte	0xff
	.zero		1


	//   ....[108]....
        /*0a10*/ 	.word	0x000107d0
        /*0a14*/ 	.word	0x00000000
        /*0a18*/ 	.word	0x00005058
        /*0a1c*/ 	.short	0x010a
        /*0a1e*/ 	.byte	0xff
	.zero		1


	//   ....[109]....
        /*0a20*/ 	.word	0x00010830
        /*0a24*/ 	.word	0x00000002
        /*0a28*/ 	.word	0x00005020
        /*0a2c*/ 	.short	0x010a
        /*0a2e*/ 	.byte	0xff
	.zero		1


	//   ....[110]....
        /*0a30*/ 	.word	0x00010890
        /*0a34*/ 	.word	0x00000000
        /*0a38*/ 	.word	0x000050a8
        /*0a3c*/ 	.short	0x010a
        /*0a3e*/ 	.byte	0xff
	.zero		1


	//   ....[111]....
        /*0a40*/ 	.word	0x000108f0
        /*0a44*/ 	.word	0x00000000
        /*0a48*/ 	.word	0x00005068
        /*0a4c*/ 	.short	0x010a
        /*0a4e*/ 	.byte	0xff
	.zero		1


	//   ....[112]....
        /*0a50*/ 	.word	0x00010950
        /*0a54*/ 	.word	0x00000000
        /*0a58*/ 	.word	0x00005020
        /*0a5c*/ 	.short	0x010a
        /*0a5e*/ 	.byte	0xff
	.zero		1


	//   ....[113]....
        /*0a60*/ 	.word	0x000109b0
        /*0a64*/ 	.word	0x00000000
        /*0a68*/ 	.word	0x000050a0
        /*0a6c*/ 	.short	0x010a
        /*0a6e*/ 	.byte	0xff
	.zero		1


	//   ....[114]....
        /*0a70*/ 	.word	0x00010a10
        /*0a74*/ 	.word	0x00000003
        /*0a78*/ 	.word	0x00005058
        /*0a7c*/ 	.short	0x010a
        /*0a7e*/ 	.byte	0xff
	.zero		1


	//   ....[115]....
        /*0a80*/ 	.word	0x00010a70
        /*0a84*/ 	.word	0x00000000
        /*0a88*/ 	.word	0x000050a8
        /*0a8c*/ 	.short	0x010a
        /*0a8e*/ 	.byte	0xff
	.zero		1


	//   ....[116]....
        /*0a90*/ 	.word	0x00010ad0
        /*0a94*/ 	.word	0x00000000
        /*0a98*/ 	.word	0x00005068
        /*0a9c*/ 	.short	0x010a
        /*0a9e*/ 	.byte	0xff
	.zero		1


	//   ....[117]....
        /*0aa0*/ 	.word	0x00010b20
        /*0aa4*/ 	.word	0x00000012
        /*0aa8*/ 	.word	0x000050c0
        /*0aac*/ 	.short	0x010a
        /*0aae*/ 	.byte	0xff
	.zero		1


	//   ....[118]....
        /*0ab0*/ 	.word	0x00010b70
        /*0ab4*/ 	.word	0x00000012
        /*0ab8*/ 	.word	0x000050c8
        /*0abc*/ 	.short	0x010a
        /*0abe*/ 	.byte	0xff
	.zero		1


	//   ....[119]....
        /*0ac0*/ 	.word	0x00010bc0
        /*0ac4*/ 	.word	0x00000013
        /*0ac8*/ 	.word	0x00005070
        /*0acc*/ 	.short	0x010a
        /*0ace*/ 	.byte	0xff
	.zero		1


	//   ....[120]....
        /*0ad0*/ 	.word	0x00010c10
        /*0ad4*/ 	.word	0x00000013
        /*0ad8*/ 	.word	0x00005080
        /*0adc*/ 	.short	0x010a
        /*0ade*/ 	.byte	0xff
	.zero		1


	//   ....[121]....
        /*0ae0*/ 	.word	0x00010c60
        /*0ae4*/ 	.word	0x00000013
        /*0ae8*/ 	.word	0x00005070
        /*0aec*/ 	.short	0x010a
        /*0aee*/ 	.byte	0xff
	.zero		1


	//   ....[122]....
        /*0af0*/ 	.word	0x00010cb0
        /*0af4*/ 	.word	0x00000013
        /*0af8*/ 	.word	0x00005090
        /*0afc*/ 	.short	0x010a
        /*0afe*/ 	.byte	0xff
	.zero		1


	//   ....[123]....
        /*0b00*/ 	.word	0x00010d00
        /*0b04*/ 	.word	0x00000013
        /*0b08*/ 	.word	0x00005080
        /*0b0c*/ 	.short	0x010a
        /*0b0e*/ 	.byte	0xff
	.zero		1


	//   ....[124]....
        /*0b10*/ 	.word	0x00010d50
        /*0b14*/ 	.word	0x00000013
        /*0b18*/ 	.word	0x00005098
        /*0b1c*/ 	.short	0x010a
        /*0b1e*/ 	.byte	0xff
	.zero		1


	//   ....[125]....
        /*0b20*/ 	.word	0x00010da0
        /*0b24*/ 	.word	0x0000001a
        /*0b28*/ 	.word	0x00005070
        /*0b2c*/ 	.short	0x010a
        /*0b2e*/ 	.byte	0xff
	.zero		1


	//   ....[126]....
        /*0b30*/ 	.word	0x00010df0
        /*0b34*/ 	.word	0x0000001a
        /*0b38*/ 	.word	0x00005090
        /*0b3c*/ 	.short	0x010a
        /*0b3e*/ 	.byte	0xff
	.zero		1


	//   ....[127]....
        /*0b40*/ 	.word	0x00010e40
        /*0b44*/ 	.word	0x0000001a
        /*0b48*/ 	.word	0x000050c0
        /*0b4c*/ 	.short	0x010a
        /*0b4e*/ 	.byte	0xff
	.zero		1


	//   ....[128]....
        /*0b50*/ 	.word	0x00010e90
        /*0b54*/ 	.word	0x0000001a
        /*0b58*/ 	.word	0x00005080
        /*0b5c*/ 	.short	0x010a
        /*0b5e*/ 	.byte	0xff
	.zero		1


	//   ....[129]....
        /*0b60*/ 	.word	0x00010ee0
        /*0b64*/ 	.word	0x0000001a
        /*0b68*/ 	.word	0x00005098
        /*0b6c*/ 	.short	0x010a
        /*0b6e*/ 	.byte	0xff
	.zero		1


	//   ....[130]....
        /*0b70*/ 	.word	0x00010f30
        /*0b74*/ 	.word	0x0000001a
        /*0b78*/ 	.word	0x000050c8
        /*0b7c*/ 	.short	0x010a
        /*0b7e*/ 	.byte	0xff
	.zero		1


	//   ....[131]....
        /*0b80*/ 	.word	0x00010f90
        /*0b84*/ 	.word	0x00000000
        /*0b88*/ 	.word	0x00000000
        /*0b8c*/ 	.short	0x010a
        /*0b8e*/ 	.byte	0xff
	.zero		1


	//   ....[132]....
        /*0b90*/ 	.word	0x00010ff0
        /*0b94*/ 	.word	0x00000000
        /*0b98*/ 	.word	0x00000000
        /*0b9c*/ 	.short	0x010a
        /*0b9e*/ 	.byte	0xff
	.zero		1


	//   ....[133]....
        /*0ba0*/ 	.word	0x00011050
        /*0ba4*/ 	.word	0x00000004
        /*0ba8*/ 	.word	0x00000000
        /*0bac*/ 	.short	0x010a
        /*0bae*/ 	.byte	0xff
	.zero		1


	//   ....[134]....
        /*0bb0*/ 	.word	0x000110b0
        /*0bb4*/ 	.word	0x00000005
        /*0bb8*/ 	.word	0x00000000
        /*0bbc*/ 	.short	0x010a
        /*0bbe*/ 	.byte	0xff
	.zero		1


	//   ....[135]....
        /*0bc0*/ 	.word	0x00011110
        /*0bc4*/ 	.word	0x00000003
        /*0bc8*/ 	.word	0x00000000
        /*0bcc*/ 	.short	0x010a
        /*0bce*/ 	.byte	0xff
	.zero		1


	//   ....[136]....
        /*0bd0*/ 	.word	0x00011170
        /*0bd4*/ 	.word	0x00000000
        /*0bd8*/ 	.word	0x00000000
        /*0bdc*/ 	.short	0x010a
        /*0bde*/ 	.byte	0xff
	.zero		1


	//   ....[137]....
        /*0be0*/ 	.word	0x000111d0
        /*0be4*/ 	.word	0x00000000
        /*0be8*/ 	.word	0x00005010
        /*0bec*/ 	.short	0x010a
        /*0bee*/ 	.byte	0xff
	.zero		1


	//   ....[138]....
        /*0bf0*/ 	.word	0x00011230
        /*0bf4*/ 	.word	0x00000000
        /*0bf8*/ 	.word	0x00005038
        /*0bfc*/ 	.short	0x010a
        /*0bfe*/ 	.byte	0xff
	.zero		1


	//   ....[139]....
        /*0c00*/ 	.word	0x00011290
        /*0c04*/ 	.word	0x00000000
        /*0c08*/ 	.word	0x00005018
        /*0c0c*/ 	.short	0x010a
        /*0c0e*/ 	.byte	0xff
	.zero		1


	//   ....[140]....
        /*0c10*/ 	.word	0x000112f0
        /*0c14*/ 	.word	0x00000000
        /*0c18*/ 	.word	0x00005040
        /*0c1c*/ 	.short	0x010a
        /*0c1e*/ 	.byte	0xff
	.zero		1


	//   ....[141]....
        /*0c20*/ 	.word	0x00011350
        /*0c24*/ 	.word	0x00000000
        /*0c28*/ 	.word	0x00005038
        /*0c2c*/ 	.short	0x010a
        /*0c2e*/ 	.byte	0xff
	.zero		1


	//   ....[142]....
        /*0c30*/ 	.word	0x000113b0
        /*0c34*/ 	.word	0x00000000
        /*0c38*/ 	.word	0x00005038
        /*0c3c*/ 	.short	0x010a
        /*0c3e*/ 	.byte	0xff
	.zero		1


	//   ....[143]....
        /*0c40*/ 	.word	0x00011410
        /*0c44*/ 	.word	0x00000000
        /*0c48*/ 	.word	0x00005038
        /*0c4c*/ 	.short	0x010a
        /*0c4e*/ 	.byte	0xff
	.zero		1


	//   ....[144]....
        /*0c50*/ 	.word	0x00011470
        /*0c54*/ 	.word	0x00000000
        /*0c58*/ 	.word	0x00005038
        /*0c5c*/ 	.short	0x010a
        /*0c5e*/ 	.byte	0xff
	.zero		1


	//   ....[145]....
        /*0c60*/ 	.word	0x000114d0
        /*0c64*/ 	.word	0x00000000
        /*0c68*/ 	.word	0x00005038
        /*0c6c*/ 	.short	0x010a
        /*0c6e*/ 	.byte	0xff
	.zero		1


	//   ....[146]....
        /*0c70*/ 	.word	0x00011530
        /*0c74*/ 	.word	0x00000000
        /*0c78*/ 	.word	0x00005038
        /*0c7c*/ 	.short	0x010a
        /*0c7e*/ 	.byte	0xff
	.zero		1


	//   ....[147]....
        /*0c80*/ 	.word	0x00011590
        /*0c84*/ 	.word	0x00000000
        /*0c88*/ 	.word	0x00005038
        /*0c8c*/ 	.short	0x010a
        /*0c8e*/ 	.byte	0xff
	.zero		1


	//   ....[148]....
        /*0c90*/ 	.word	0x000115f0
        /*0c94*/ 	.word	0x00000000
        /*0c98*/ 	.word	0x00005038
        /*0c9c*/ 	.short	0x010a
        /*0c9e*/ 	.byte	0xff
	.zero		1


	//   ....[149]....
        /*0ca0*/ 	.word	0x00011650
        /*0ca4*/ 	.word	0x00000000
        /*0ca8*/ 	.word	0x00005038
        /*0cac*/ 	.short	0x010a
        /*0cae*/ 	.byte	0xff
	.zero		1


	//   ....[150]....
        /*0cb0*/ 	.word	0x000116b0
        /*0cb4*/ 	.word	0x00000000
        /*0cb8*/ 	.word	0x00005038
        /*0cbc*/ 	.short	0x010a
        /*0cbe*/ 	.byte	0xff
	.zero		1


	//   ....[151]....
        /*0cc0*/ 	.word	0x00011710
        /*0cc4*/ 	.word	0x00000000
        /*0cc8*/ 	.word	0x000050b0
        /*0ccc*/ 	.short	0x010a
        /*0cce*/ 	.byte	0xff
	.zero		1


	//   ....[152]....
        /*0cd0*/ 	.word	0x00011770
        /*0cd4*/ 	.word	0x00000000
        /*0cd8*/ 	.word	0x000050b8
        /*0cdc*/ 	.short	0x010a
        /*0cde*/ 	.byte	0xff
	.zero		1


	//----- nvinfo : EIATTR_NUM_MBARRIERS
	.align		4
.L_66:
        /*0ce0*/ 	.byte	0x03, 0x38
        /*0ce2*/ 	.short	0x001c


	//----- nvinfo : EIATTR_EXIT_INSTR_OFFSETS
	.align		4
        /*0ce4*/ 	.byte	0x04, 0x1c
        /*0ce6*/ 	.short	(.L_68 - .L_67)


	//   ....[0]....
.L_67:
        /*0ce8*/ 	.word	0x000017b0


	//   ....[1]....
        /*0cec*/ 	.word	0x00001a30


	//   ....[2]....
        /*0cf0*/ 	.word	0x00003a00


	//   ....[3]....
        /*0cf4*/ 	.word	0x00003a40


	//   ....[4]....
        /*0cf8*/ 	.word	0x00003ab0


	//   ....[5]....
        /*0cfc*/ 	.word	0x00006b80


	//   ....[6]....
        /*0d00*/ 	.word	0x00009400


	//   ....[7]....
        /*0d04*/ 	.word	0x000094a0


	//   ....[8]....
        /*0d08*/ 	.word	0x0000de70


	//   ....[9]....
        /*0d0c*/ 	.word	0x0000df00


	//   ....[10]....
        /*0d10*/ 	.word	0x0000dfa0


	//   ....[11]....
        /*0d14*/ 	.word	0x0000e850


	//   ....[12]....
        /*0d18*/ 	.word	0x0000f9a0


	//   ....[13]....
        /*0d1c*/ 	.word	0x0000fde0


	//   ....[14]....
        /*0d20*/ 	.word	0x0000fe50


	//   ....[15]....
        /*0d24*/ 	.word	0x00010510


	//----- nvinfo : EIATTR_INDIRECT_BRANCH_TARGETS
	.align		4
.L_68:
        /*0d28*/ 	.byte	0x04, 0x34
        /*0d2a*/ 	.short	(.L_70 - .L_69)


	//   ....[0]....
.L_69:
        /*0d2c*/ 	.word	.L_x_430@srel
        /*0d30*/ 	.short	0x0
        /*0d32*/ 	.short	0x0
        /*0d34*/ 	.word	0x3
        /*0d38*/ 	.word	.L_x_431@srel
        /*0d3c*/ 	.word	.L_x_432@srel
        /*0d40*/ 	.word	.L_x_433@srel


	//----- nvinfo : EIATTR_MAX_THREADS
	.align		4
.L_70:
        /*0d44*/ 	.byte	0x04, 0x05
        /*0d46*/ 	.short	(.L_72 - .L_71)
.L_71:
        /*0d48*/ 	.word	0x00000200
        /*0d4c*/ 	.word	0x00000001
        /*0d50*/ 	.word	0x00000001


	//----- nvinfo : EIATTR_CRS_STACK_SIZE
	.align		4
.L_72:
        /*0d54*/ 	.byte	0x04, 0x1e
        /*0d56*/ 	.short	(.L_74 - .L_73)
.L_73:
        /*0d58*/ 	.word	0x00000000


	//----- nvinfo : EIATTR_CBANK_PARAM_SIZE
	.align		4
.L_74:
        /*0d5c*/ 	.byte	0x03, 0x19
        /*0d5e*/ 	.short	0x0600


	//----- nvinfo : EIATTR_PARAM_CBANK
	.align		4
        /*0d60*/ 	.byte	0x04, 0x0a
        /*0d62*/ 	.short	(.L_76 - .L_75)
	.align		4
.L_75:
        /*0d64*/ 	.word	index@(.nv.constant0._ZN7cutlass13device_kernelINS_4fmha6kernel36Sm100FmhaFwdKernelTmaWarpspecializedIN4cute5tupleIJiiiNS5_IJNS5_IJiiEEEiEEEEEENS1_10collective38Sm100FmhaFwdMainloopTmaWarpspecializedINS_6half_tEffNS5_IJNS4_1CILi256EEENSC_ILi128EEENSC_ILi16EEEEEENS5_IJiNSC_ILi1EEES7_EEENS5_IJiSH_NS5_IJNS5_IJNSC_ILi0EEEiEEEiEEEEEESM_NS9_6NoMaskENS5_IJNSC_ILi2EEESH_SH_EEENSC_ILb0EEEEENS9_38Sm100FmhaFwdEpilogueTmaWarpspecializedISB_fNS5_IJSE_SF_SE_EEESI_NS5_IJSH_S7_EEESQ_EENS2_23IndividualTileSchedulerENS2_41Sm100FmhaCtxKernelWarpspecializedScheduleEEEEEvNT_6ParamsE)
        /*0d68*/ 	.short	0x0380
        /*0d6a*/ 	.short	0x0600


	//----- nvinfo : EIATTR_SW_WAR
	.align		4
.L_76:
        /*0d6c*/ 	.byte	0x04, 0x36
        /*0d6e*/ 	.short	(.L_78 - .L_77)
.L_77:
        /*0d70*/ 	.word	0x00000008
.L_78:


//--------------------- .nv.callgraph             --------------------------
	.section	.nv.callgraph,"",@"SHT_CUDA_CALLGRAPH"
	.align	4
	.sectionentsize	8
	.align		4
        /*0000*/ 	.word	0x00000000
	.align		4
        /*0004*/ 	.word	0xffffffff
	.align		4
        /*0008*/ 	.word	index@(_ZN7cutlass13device_kernelINS_4fmha6kernel36Sm100FmhaFwdKernelTmaWarpspecializedIN4cute5tupleIJiiiNS5_IJNS5_IJiiEEEiEEEEEENS1_10collective38Sm100FmhaFwdMainloopTmaWarpspecializedINS_6half_tEffNS5_IJNS4_1CILi256EEENSC_ILi128EEENSC_ILi16EEEEEENS5_IJiNSC_ILi1EEES7_EEENS5_IJiSH_NS5_IJNS5_IJNSC_ILi0EEEiEEEiEEEEEESM_NS9_6NoMaskENS5_IJNSC_ILi2EEESH_SH_EEENSC_ILb0EEEEENS9_38Sm100FmhaFwdEpilogueTmaWarpspecializedISB_fNS5_IJSE_SF_SE_EEESI_NS5_IJSH_S7_EEESQ_EENS2_23IndividualTileSchedulerENS2_41Sm100FmhaCtxKernelWarpspecializedScheduleEEEEEvNT_6ParamsE)
	.align		4
        /*000c*/ 	.word	index@(__assertfail)
	.align		4
        /*0010*/ 	.word	index@(_ZN7cutlass13device_kernelINS_4fmha6kernel36Sm100FmhaFwdKernelTmaWarpspecializedIN4cute5tupleIJiiiNS5_IJNS5_IJiiEEEiEEEEEENS1_10collective38Sm100FmhaFwdMainloopTmaWarpspecializedINS_6half_tEffNS5_IJNS4_1CILi256EEENSC_ILi128EEENSC_ILi16EEEEEENS5_IJiNSC_ILi1EEES7_EEENS5_IJiSH_NS5_IJNS5_IJNSC_ILi0EEEiEEEiEEEEEESM_NS9_6NoMaskENS5_IJNSC_ILi2EEESH_SH_EEENSC_ILb0EEEEENS9_38Sm100FmhaFwdEpilogueTmaWarpspecializedISB_fNS5_IJSE_SF_SE_EEESI_NS5_IJSH_S7_EEESQ_EENS2_23IndividualTileSchedulerENS2_41Sm100FmhaCtxKernelWarpspecializedScheduleEEEEEvNT_6ParamsE)
	.align		4
        /*0014*/ 	.word	index@(vprintf)
	.align		4
        /*0018*/ 	.word	0x00000000
	.align		4
        /*001c*/ 	.word	0xfffffffe
	.align		4
        /*0020*/ 	.word	0x00000000
	.align		4
        /*0024*/ 	.word	0xfffffffd
	.align		4
        /*0028*/ 	.word	0x00000000
	.align		4
        /*002c*/ 	.word	0xfffffffc


//--------------------- .nv.constant4             --------------------------
	.section	.nv.constant4,"a",@progbits
	.align	8
	.align		8
.nv.constant4:
        /*0000*/ 	.dword	vprintf
	.align		8
        /*0008*/ 	.dword	__assertfail
	.align		8
        /*0010*/ 	.dword	__unnamed_1
	.align		8
        /*0018*/ 	.dword	__unnamed_2
	.align		8
        /*0020*/ 	.dword	__unnamed_3
	.align		8
        /*0028*/ 	.dword	__unnamed_4
	.align		8
        /*0030*/ 	.dword	__unnamed_5
	.align		8
        /*0038*/ 	.dword	__unnamed_6
	.align		8
        /*0040*/ 	.dword	__unnamed_7
	.align		8
        /*0048*/ 	.dword	_ZN39_INTERNAL_c3654ec2_4_k_cu_778e529f_33614cuda3std3__45__cpo5beginE
	.align		8
        /*0050*/ 	.dword	_ZN39_INTERNAL_c3654ec2_4_k_cu_778e529f_33614cuda3std3__45__cpo3endE
	.align		8
        /*0058*/ 	.dword	_ZN39_INTERNAL_c3654ec2_4_k_cu_778e529f_33614cuda3std3__45__cpo6cbeginE
	.align		8
        /*0060*/ 	.dword	_ZN39_INTERNAL_c3654ec2_4_k_cu_778e529f_33614cuda3std3__45__cpo4cendE
	.align		8
        /*0068*/ 	.dword	_ZN39_INTERNAL_c3654ec2_4_k_cu_778e529f_33614cuda3std3__441_GLOBAL__N__c3654ec2_4_k_cu_778e529f_33616ignoreE
	.align		8
        /*0070*/ 	.dword	_ZN39_INTERNAL_c3654ec2_4_k_cu_778e529f_33614cuda3std3__419piecewise_constructE
	.align		8
        /*0078*/ 	.dword	_ZN39_INTERNAL_c3654ec2_4_k_cu_778e529f_33614cuda3std3__48in_placeE
	.align		8
        /*0080*/ 	.dword	_ZN39_INTERNAL_c3654ec2_4_k_cu_778e529f_33614cuda3std6ranges3__45__cpo4swapE
	.align		8
        /*0088*/ 	.dword	_ZN39_INTERNAL_c3654ec2_4_k_cu_778e529f_33614cuda3std6ranges3__45__cpo9iter_moveE
	.align		8
        /*0090*/ 	.dword	_ZN39_INTERNAL_c3654ec2_4_k_cu_778e529f_33614cute7productE
	.align		8
        /*0098*/ 	.dword	_ZN39_INTERNAL_c3654ec2_4_k_cu_778e529f_33614cute1_E
	.align		8
        /*00a0*/ 	.dword	$str$22
	.align		8
        /*00a8*/ 	.dword	$str$23
	.align		8
        /*00b0*/ 	.dword	$str$26
	.align		8
        /*00b8*/ 	.dword	$str$27
	.align		8
        /*00c0*/ 	.dword	$str$28
	.align		8
        /*00c8*/ 	.dword	$str$29
	.align		8
        /*00d0*/ 	.dword	$str$30
	.align		8
        /*00d8*/ 	.dword	$str$31
	.align		8
        /*00e0*/ 	.dword	$str$32
	.align		8
        /*00e8*/ 	.dword	$str$33
	.align		8
        /*00f0*/ 	.dword	$str$34
	.align		8
        /*00f8*/ 	.dword	$str$35
	.align		8
        /*0100*/ 	.dword	$str$36
	.align		8
        /*0108*/ 	.dword	$str$37


//--------------------- .nv.constant2._ZN7cutlass13device_kernelINS_4fmha6kernel36Sm100FmhaFwdKernelTmaWarpspecializedIN4cute5tupleIJiiiNS5_IJNS5_IJiiEEEiEEEEEENS1_10collective38Sm100FmhaFwdMainloopTmaWarpspecializedINS_6half_tEffNS5_IJNS4_1CILi256EEENSC_ILi128EEENSC_ILi16EEEEEENS5_IJiNSC_ILi1EEES7_EEENS5_IJiSH_NS5_IJNS5_IJNSC_ILi0EEEiEEEiEEEEEESM_NS9_6NoMaskENS5_IJNSC_ILi2EEESH_SH_EEENSC_ILb0EEEEENS9_38Sm100FmhaFwdEpilogueTmaWarpspecializedISB_fNS5_IJSE_SF_SE_EEESI_NS5_IJSH_S7_EEESQ_EENS2_23IndividualTileSchedulerENS2_41Sm100FmhaCtxKernelWarpspecializedScheduleEEEEEvNT_6ParamsE --------------------------
	.section	.nv.constant2._ZN7cutlass13device_kernelINS_4fmha6kernel36Sm100FmhaFwdKernelTmaWarpspecializedIN4cute5tupleIJiiiNS5_IJNS5_IJiiEEEiEEEEEENS1_10collective38Sm100FmhaFwdMainloopTmaWarpspecializedINS_6half_tEffNS5_IJNS4_1CILi256EEENSC_ILi128EEENSC_ILi16EEEEEENS5_IJiNSC_ILi1EEES7_EEENS5_IJiSH_NS5_IJNS5_IJNSC_ILi0EEEiEEEiEEEEEESM_NS9_6NoMaskENS5_IJNSC_ILi2EEESH_SH_EEENSC_ILb0EEEEENS9_38Sm100FmhaFwdEpilogueTmaWarpspecializedISB_fNS5_IJSE_SF_SE_EEESI_NS5_IJSH_S7_EEESQ_EENS2_23IndividualTileSchedulerENS2_41Sm100FmhaCtxKernelWarpspecializedScheduleEEEEEvNT_6ParamsE,"a",@progbits
	.sectionflags	@""
	.align	4
.nv.constant2._ZN7cutlass13device_kernelINS_4fmha6kernel36Sm100FmhaFwdKernelTmaWarpspecializedIN4cute5tupleIJiiiNS5_IJNS5_IJiiEEEiEEEEEENS1_10collective38Sm100FmhaFwdMainloopTmaWarpspecializedINS_6half_tEffNS5_IJNS4_1CILi256EEENSC_ILi128EEENSC_ILi16EEEEEENS5_IJiNSC_ILi1EEES7_EEENS5_IJiSH_NS5_IJNS5_IJNSC_ILi0EEEiEEEiEEEEEESM_NS9_6NoMaskENS5_IJNSC_ILi2EEESH_SH_EEENSC_ILb0EEEEENS9_38Sm100FmhaFwdEpilogueTmaWarpspecializedISB_fNS5_IJSE_SF_SE_EEESI_NS5_IJSH_S7_EEESQ_EENS2_23IndividualTileSchedulerENS2_41Sm100FmhaCtxKernelWarpspecializedScheduleEEEEEvNT_6ParamsE:
        /*0000*/ 	.byte	0x10, 0xdf, 0x00, 0x00, 0xf0, 0xfd, 0x00, 0x00, 0xe0, 0xde, 0x00, 0x00


//--------------------- .text._ZN7cutlass13device_kernelINS_4fmha6kernel36Sm100FmhaFwdKernelTmaWarpspecializedIN4cute5tupleIJiiiNS5_IJNS5_IJiiEEEiEEEEEENS1_10collective38Sm100FmhaFwdMainloopTmaWarpspecializedINS_6half_tEffNS5_IJNS4_1CILi256EEENSC_ILi128EEENSC_ILi16EEEEEENS5_IJiNSC_ILi1EEES7_EEENS5_IJiSH_NS5_IJNS5_IJNSC_ILi0EEEiEEEiEEEEEESM_NS9_6NoMaskENS5_IJNSC_ILi2EEESH_SH_EEENSC_ILb0EEEEENS9_38Sm100FmhaFwdEpilogueTmaWarpspecializedISB_fNS5_IJSE_SF_SE_EEESI_NS5_IJSH_S7_EEESQ_EENS2_23IndividualTileSchedulerENS2_41Sm100FmhaCtxKernelWarpspecializedScheduleEEEEEvNT_6ParamsE --------------------------
	.section	.text._ZN7cutlass13device_kernelINS_4fmha6kernel36Sm100FmhaFwdKernelTmaWarpspecializedIN4cute5tupleIJiiiNS5_IJNS5_IJiiEEEiEEEEEENS1_10collective38Sm100FmhaFwdMainloopTmaWarpspecializedINS_6half_tEffNS5_IJNS4_1CILi256EEENSC_ILi128EEENSC_ILi16EEEEEENS5_IJiNSC_ILi1EEES7_EEENS5_IJiSH_NS5_IJNS5_IJNSC_ILi0EEEiEEEiEEEEEESM_NS9_6NoMaskENS5_IJNSC_ILi2EEESH_SH_EEENSC_ILb0EEEEENS9_38Sm100FmhaFwdEpilogueTmaWarpspecializedISB_fNS5_IJSE_SF_SE_EEESI_NS5_IJSH_S7_EEESQ_EENS2_23IndividualTileSchedulerENS2_41Sm100FmhaCtxKernelWarpspecializedScheduleEEEEEvNT_6ParamsE,"ax",@progbits
	.align	128
.text._ZN7cutlass13device_kernelINS_4fmha6kernel36Sm100FmhaFwdKernelTmaWarpspecializedIN4cute5tupleIJiiiNS5_IJNS5_IJiiEEEiEEEEEENS1_10collective38Sm100FmhaFwdMainloopTmaWarpspecializedINS_6half_tEffNS5_IJNS4_1CILi256EEENSC_ILi128EEENSC_ILi16EEEEEENS5_IJiNSC_ILi1EEES7_EEENS5_IJiSH_NS5_IJNS5_IJNSC_ILi0EEEiEEEiEEEEEESM_NS9_6NoMaskENS5_IJNSC_ILi2EEESH_SH_EEENSC_ILb0EEEEENS9_38Sm100FmhaFwdEpilogueTmaWarpspecializedISB_fNS5_IJSE_SF_SE_EEESI_NS5_IJSH_S7_EEESQ_EENS2_23IndividualTileSchedulerENS2_41Sm100FmhaCtxKernelWarpspecializedScheduleEEEEEvNT_6ParamsE:
        .type           _ZN7cutlass13device_kernelINS_4fmha6kernel36Sm100FmhaFwdKernelTmaWarpspecializedIN4cute5tupleIJiiiNS5_IJNS5_IJiiEEEiEEEEEENS1_10collective38Sm100FmhaFwdMainloopTmaWarpspecializedINS_6half_tEffNS5_IJNS4_1CILi256EEENSC_ILi128EEENSC_ILi16EEEEEENS5_IJiNSC_ILi1EEES7_EEENS5_IJiSH_NS5_IJNS5_IJNSC_ILi0EEEiEEEiEEEEEESM_NS9_6NoMaskENS5_IJNSC_ILi2EEESH_SH_EEENSC_ILb0EEEEENS9_38Sm100FmhaFwdEpilogueTmaWarpspecializedISB_fNS5_IJSE_SF_SE_EEESI_NS5_IJSH_S7_EEESQ_EENS2_23IndividualTileSchedulerENS2_41Sm100FmhaCtxKernelWarpspecializedScheduleEEEEEvNT_6ParamsE,@function
        .size           _ZN7cutlass13device_kernelINS_4fmha6kernel36Sm100FmhaFwdKernelTmaWarpspecializedIN4cute5tupleIJiiiNS5_IJNS5_IJiiEEEiEEEEEENS1_10collective38Sm100FmhaFwdMainloopTmaWarpspecializedINS_6half_tEffNS5_IJNS4_1CILi256EEENSC_ILi128EEENSC_ILi16EEEEEENS5_IJiNSC_ILi1EEES7_EEENS5_IJiSH_NS5_IJNS5_IJNSC_ILi0EEEiEEEiEEEEEESM_NS9_6NoMaskENS5_IJNSC_ILi2EEESH_SH_EEENSC_ILb0EEEEENS9_38Sm100FmhaFwdEpilogueTmaWarpspecializedISB_fNS5_IJSE_SF_SE_EEESI_NS5_IJSH_S7_EEESQ_EENS2_23IndividualTileSchedulerENS2_41Sm100FmhaCtxKernelWarpspecializedScheduleEEEEEvNT_6ParamsE,(.L_x_434 - _ZN7cutlass13device_kernelINS_4fmha6kernel36Sm100FmhaFwdKernelTmaWarpspecializedIN4cute5tupleIJiiiNS5_IJNS5_IJiiEEEiEEEEEENS1_10collective38Sm100FmhaFwdMainloopTmaWarpspecializedINS_6half_tEffNS5_IJNS4_1CILi256EEENSC_ILi128EEENSC_ILi16EEEEEENS5_IJiNSC_ILi1EEES7_EEENS5_IJiSH_NS5_IJNS5_IJNSC_ILi0EEEiEEEiEEEEEESM_NS9_6NoMaskENS5_IJNSC_ILi2EEESH_SH_EEENSC_ILb0EEEEENS9_38Sm100FmhaFwdEpilogueTmaWarpspecializedISB_fNS5_IJSE_SF_SE_EEESI_NS5_IJSH_S7_EEESQ_EENS2_23IndividualTileSchedulerENS2_41Sm100FmhaCtxKernelWarpspecializedScheduleEEEEEvNT_6ParamsE)
        .other          _ZN7cutlass13device_kernelINS_4fmha6kernel36Sm100FmhaFwdKernelTmaWarpspecializedIN4cute5tupleIJiiiNS5_IJNS5_IJiiEEEiEEEEEENS1_10collective38Sm100FmhaFwdMainloopTmaWarpspecializedINS_6half_tEffNS5_IJNS4_1CILi256EEENSC_ILi128EEENSC_ILi16EEEEEENS5_IJiNSC_ILi1EEES7_EEENS5_IJiSH_NS5_IJNS5_IJNSC_ILi0EEEiEEEiEEEEEESM_NS9_6NoMaskENS5_IJNSC_ILi2EEESH_SH_EEENSC_ILb0EEEEENS9_38Sm100FmhaFwdEpilogueTmaWarpspecializedISB_fNS5_IJSE_SF_SE_EEESI_NS5_IJSH_S7_EEESQ_EENS2_23IndividualTileSchedulerENS2_41Sm100FmhaCtxKernelWarpspecializedScheduleEEEEEvNT_6ParamsE,@"STO_CUDA_ENTRY STV_DEFAULT"
_ZN7cutlass13device_kernelINS_4fmha6kernel36Sm100FmhaFwdKernelTmaWarpspecializedIN4cute5tupleIJiiiNS5_IJNS5_IJiiEEEiEEEEEENS1_10collective38Sm100FmhaFwdMainloopTmaWarpspecializedINS_6half_tEffNS5_IJNS4_1CILi256EEENSC_ILi128EEENSC_ILi16EEEEEENS5_IJiNSC_ILi1EEES7_EEENS5_IJiSH_NS5_IJNS5_IJNSC_ILi0EEEiEEEiEEEEEESM_NS9_6NoMaskENS5_IJNSC_ILi2EEESH_SH_EEENSC_ILb0EEEEENS9_38Sm100FmhaFwdEpilogueTmaWarpspecializedISB_fNS5_IJSE_SF_SE_EEESI_NS5_IJSH_S7_EEESQ_EENS2_23IndividualTileSchedulerENS2_41Sm100FmhaCtxKernelWarpspecializedScheduleEEEEEvNT_6ParamsE:
[----:B------:R-:W1:Y:S02]  /*0000*/  LDC R1, c[0x0][0x37c] ;  /* 0x0000df00ff017b82 */ /* 0x000e640000000800 */
[----:B-1----:R-:W-:Y:S01]  /*0010*/  IADD3 R1, PT, PT, R1, -0x78, RZ ;  /* 0xffffff8801017810 */ /* 0x002fe20007ffe0ff */
[----:B------:R-:W1:Y:S01]  /*0020*/  S2R R16, SR_TID.X ;  /* 0x0000000000107919 */ /* 0x000e620000002100 */
[----:B------:R-:W2:Y:S01]  /*0030*/  LDCU UR5, c[0x0][0x2f8] ;  /* 0x00005f00ff0577ac */ /* 0x000ea20008000800 */
[----:B------:R-:W3:Y:S01]  /*0040*/  LDCU UR4, c[0x0][0x2fc] ;  /* 0x00005f80ff0477ac */ /* 0x000ee20008000800 */
[----:B------:R-:W-:Y:S02]  /*0050*/  UPLOP3.LUT UP2, UPT, UPT, UPT, UPT, 0x40, 0x4 ;  /* 0x000000000004789c */ /* 0x000fe40003f4e870 */
[----:B------:R-:W-:Y:S02]  /*0060*/  UPLOP3.LUT UP1, UPT, UPT, UPT, UPT, 0x80, 0x8 ;  /* 0x000000000008789c */ /* 0x000fe40003f2f070 */
[----:B------:R-:W-:-:S02]  /*0070*/  UP2UR UR38, UPR, URZ, 0x4 ;  /* 0x00000004ff267883 */ /* 0x000fc40008000000 */
[----:B------:R-:W-:Y:S02]  /*0080*/  UPLOP3.LUT UP2, UPT, UPT, UPT, UPT, 0x80, 0x8 ;  /* 0x000000000008789c */ /* 0x000fe40003f4f070 */
[----:B------:R-:W-:Y:S01]  /*0090*/  UPLOP3.LUT UP0, UPT, UPT, UPT, UPT, 0x40, 0x4 ;  /* 0x000000000004789c */ /* 0x000fe20003f0e870 */
[----:B--2---:R-:W-:Y:S01]  /*00a0*/  IADD3 R23, P0, PT, R1, UR5, RZ ;  /* 0x0000000501177c10 */ /* 0x004fe2000ff1e0ff */
[----:B------:R-:W-:Y:S02]  /*00b0*/  UPLOP3.LUT UP6, UPT, UPT, UPT, UPT, 0x40, 0x4 ;  /* 0x000000000004789c */ /* 0x000fe40003fce870 */
[----:B------:R-:W-:Y:S02]  /*00c0*/  UPLOP3.LUT UP5, UPT, UPT, UPT, UPT, 0x40, 0x4 ;  /* 0x000000000004789c */ /* 0x000fe40003fae870 */
[----:B------:R-:W-:Y:S01]  /*00d0*/  UPLOP3.LUT UP4, UPT, UPT, UPT, UPT, 0x40, 0x4 ;  /* 0x000000000004789c */ /* 0x000fe20003f8e870 */
[----:B---3--:R-:W-:Y:S01]  /*00e0*/  IMAD.X R19, RZ, RZ, UR4, P0 ;  /* 0x00000004ff137e24 */ /* 0x008fe200080e06ff */
[----:B------:R-:W-:Y:S01]  /*00f0*/  UP2UR UR50, UPR, URZ, 0x4 ;  /* 0x00000004ff327883 */ /* 0x000fe20008000000 */
[----:B-1----:R-:W-:-:S05]  /*0100*/  SHF.R.U32.HI R18, RZ, 0x5, R16 ;  /* 0x00000005ff127819 */ /* 0x002fca0000011610 */
[----:B------:R-:W1:Y:S02]  /*0110*/  SHFL.IDX PT, R0, R18, RZ, 0x1f ;  /* 0x00001fff12007589 */ /* 0x000e6400000e0000 */
[----:B-1----:R-:W-:-:S04]  /*0120*/  SHF.R.S32.HI R3, RZ, 0x1f, R0 ;  /* 0x0000001fff037819 */ /* 0x002fc80000011400 */
[----:B------:R-:W-:-:S04]  /*0130*/  LEA.HI R2, R3, R0, RZ, 0x2 ;  /* 0x0000000003027211 */ /* 0x000fc800078f10ff */
[----:B------:R-:W-:-:S04]  /*0140*/  SHF.R.S32.HI R2, RZ, 0x2, R2 ;  /* 0x00000002ff027819 */ /* 0x000fc80000011402 */
[----:B------:R-:W-:-:S13]  /*0150*/  ISETP.NE.AND P1, PT, R2, RZ, PT ;  /* 0x000000ff0200720c */ /* 0x000fda0003f25270 */
[----:B------:R-:W-:Y:S05]  /*0160*/  @!P1 BRA `(.L_x_0) ;  /* 0x0000000400249947 */ /* 0x000fea0003800000 */
[----:B------:R-:W-:-:S13]  /*0170*/  ISETP.NE.AND P0, PT, R2, 0x2, PT ;  /* 0x000000020200780c */ /* 0x000fda0003f05270 */
[----:B------:R-:W-:Y:S05]  /*0180*/  @!P0 BRA `(.L_x_1) ;  /* 0x0000000000f48947 */ /* 0x000fea0003800000 */
[----:B------:R-:W-:-:S13]  /*0190*/  ISETP.NE.AND P0, PT, R2, 0x1, PT ;  /* 0x000000010200780c */ /* 0x000fda0003f05270 */
[----:B------:R-:W-:Y:S05]  /*01a0*/  @P0 BRA `(.L_x_2) ;  /* 0x00000000002c0947 */ /* 0x000fea0003800000 */
[----:B------:R-:W-:Y:S01]  /*01b0*/  HFMA2 R2, -RZ, RZ, 0, 5.9604644775390625e-08 ;  /* 0x00000001ff027431 */ /* 0x000fe200000001ff */
[----:B------:R-:W-:Y:S02]  /*01c0*/  UPLOP3.LUT UP3, UPT, UPT, UPT, UPT, 0x40, 0x4 ;  /* 0x000000000004789c */ /* 0x000fe40003f6e870 */
[----:B------:R-:W-:Y:S02]  /*01d0*/  UPLOP3.LUT UP2, UPT, UPT, UPT, UPT, 0x40, 0x4 ;  /* 0x000000000004789c */ /* 0x000fe40003f4e870 */
[----:B------:R-:W-:Y:S02]  /*01e0*/  UPLOP3.LUT UP1, UPT, UPT, UPT, UPT, 0x80, 0x8 ;  /* 0x000000000008789c */ /* 0x000fe40003f2f070 */
[----:B------:R-:W-:Y:S02]  /*01f0*/  UPLOP3.LUT UP0, UPT, UPT, UPT, UPT, 0x40, 0x4 ;  /* 0x000000000004789c */ /* 0x000fe40003f0e870 */
[----:B------:R-:W-:Y:S02]  /*0200*/  UPLOP3.LUT UP6, UPT, UPT, UPT, UPT, 0x40, 0x4 ;  /* 0x000000000004789c */ /* 0x000fe40003fce870 */
[----:B------:R-:W-:-:S02]  /*0210*/  UPLOP3.LUT UP5, UPT, UPT, UPT, UPT, 0x40, 0x4 ;  /* 0x000000000004789c */ /* 0x000fc40003fae870 */
[----:B------:R-:W-:Y:S02]  /*0220*/  UPLOP3.LUT UP4, UPT, UPT, UPT, UPT, 0x80, 0x8 ;  /* 0x000000000008789c */ /* 0x000fe40003f8f070 */
[----:B------:R-:W-:Y:S02]  /*0230*/  UP2UR UR38, UPR, URZ, 0x8 ;  /* 0x00000008ff267883 */ /* 0x000fe40008000000 */
[----:B------:R-:W-:Y:S01]  /*0240*/  UP2UR UR50, UPR, URZ, 0x4 ;  /* 0x00000004ff327883 */ /* 0x000fe20008000000 */
[----:B------:R-:W-:Y:S11]  /*0250*/  BRA `(.L_x_0) ;  /* 0x0000000000e87947 */ /* 0x000ff60003800000 */
.L_x_2:
[----:B------:R-:W-:Y:S01]  /*0260*/  ISETP.NE.AND P0, PT, R0, 0xc, PT ;  /* 0x0000000c0000780c */ /* 0x000fe20003f05270 */
[----:B------:R-:W-:Y:S01]  /*0270*/  UPLOP3.LUT UP2, UPT, UPT, UPT, UPT, 0x40, 0x4 ;  /* 0x000000000004789c */ /* 0x000fe20003f4e870 */
[----:B------:R-:W-:Y:S01]  /*0280*/  HFMA2 R2, -RZ, RZ, 0, 1.78813934326171875e-07 ;  /* 0x00000003ff027431 */ /* 0x000fe200000001ff */
[----:B------:R-:W-:Y:S02]  /*0290*/  UPLOP3.LUT UP1, UPT, UPT, UPT, UPT, 0x80, 0x8 ;  /* 0x000000000008789c */ /* 0x000fe40003f2f070 */
[----:B------:R-:W-:Y:S02]  /*02a0*/  UP2UR UR38, UPR, URZ, 0x4 ;  /* 0x00000004ff267883 */ /* 0x000fe40008000000 */
[----:B------:R-:W-:Y:S02]  /*02b0*/  UPLOP3.LUT UP2, UPT, UPT, UPT, UPT, 0x40, 0x4 ;  /* 0x000000000004789c */ /* 0x000fe40003f4e870 */
[----:B------:R-:W-:Y:S02]  /*02c0*/  UPLOP3.LUT UP0, UPT, UPT, UPT, UPT, 0x40, 0x4 ;  /* 0x000000000004789c */ /* 0x000fe40003f0e870 */
[----:B------:R-:W-:-:S02]  /*02d0*/  UPLOP3.LUT UP6, UPT, UPT, UPT, UPT, 0x40, 0x4 ;  /* 0x000000000004789c */ /* 0x000fc40003fce870 */
[----:B------:R-:W-:Y:S02]  /*02e0*/  UPLOP3.LUT UP5, UPT, UPT, UPT, UPT, 0x80, 0x8 ;  /* 0x000000000008789c */ /* 0x000fe40003faf070 */
[----:B------:R-:W-:Y:S02]  /*02f0*/  UPLOP3.LUT UP4, UPT, UPT, UPT, UPT, 0x40, 0x4 ;  /* 0x000000000004789c */ /* 0x000fe40003f8e870 */
[----:B------:R-:W-:Y:S01]  /*0300*/  UP2UR UR50, UPR, URZ, 0x4 ;  /* 0x00000004ff327883 */ /* 0x000fe20008000000 */
[----:B------:R-:W-:Y:S11]  /*0310*/  @!P0 BRA `(.L_x_0) ;  /* 0x0000000000b88947 */ /* 0x000ff60003800000 */
[----:B------:R-:W-:-:S13]  /*0320*/  ISETP.NE.AND P0, PT, R0, 0xe, PT ;  /* 0x0000000e0000780c */ /* 0x000fda0003f05270 */
[----:B------:R-:W-:Y:S05]  /*0330*/  @!P0 BRA `(.L_x_3) ;  /* 0x00000000005c8947 */ /* 0x000fea0003800000 */
[----:B------:R-:W-:-:S13]  /*0340*/  ISETP.NE.AND P0, PT, R0, 0xd, PT ;  /* 0x0000000d0000780c */ /* 0x000fda0003f05270 */
[----:B------:R-:W-:Y:S05]  /*0350*/  @P0 BRA `(.L_x_4) ;  /* 0x00000000002c0947 */ /* 0x000fea0003800000 */
[----:B------:R-:W-:Y:S01]  /*0360*/  HFMA2 R2, -RZ, RZ, 0, 2.384185791015625e-07 ;  /* 0x00000004ff027431 */ /* 0x000fe200000001ff */
        /* <DEDUP_REMOVED lines=10> */
.L_x_4:
[----:B------:R-:W-:Y:S01]  /*0410*/  HFMA2 R2, -RZ, RZ, 0, 3.5762786865234375e-07 ;  /* 0x00000006ff027431 */ /* 0x000fe200000001ff */
[----:B------:R-:W-:Y:S02]  /*0420*/  UPLOP3.LUT UP3, UPT, UPT, UPT, UPT, 0x40, 0x4 ;  /* 0x000000000004789c */ /* 0x000fe40003f6e870 */
[----:B------:R-:W-:Y:S02]  /*0430*/  UPLOP3.LUT UP2, UPT, UPT, UPT, UPT, 0x40, 0x4 ;  /* 0x000000000004789c */ /* 0x000fe40003f4e870 */
[----:B------:R-:W-:Y:S02]  /*0440*/  UPLOP3.LUT UP0, UPT, UPT, UPT, UPT, 0x40, 0x4 ;  /* 0x000000000004789c */ /* 0x000fe40003f0e870 */
[----:B------:R-:W-:Y:S02]  /*0450*/  UPLOP3.LUT UP6, UPT, UPT, UPT, UPT, 0x40, 0x4 ;  /* 0x000000000004789c */ /* 0x000fe40003fce870 */
[----:B------:R-:W-:Y:S02]  /*0460*/  UPLOP3.LUT UP5, UPT, UPT, UPT, UPT, 0x40, 0x4 ;  /* 0x000000000004789c */ /* 0x000fe40003fae870 */
[----:B------:R-:W-:-:S02]  /*0470*/  UPLOP3.LUT UP4, UPT, UPT, UPT, UPT, 0x40, 0x4 ;  /* 0x000000000004789c */ /* 0x000fc40003f8e870 */
[----:B------:R-:W-:Y:S02]  /*0480*/  UP2UR UR38, UPR, URZ, 0x8 ;  /* 0x00000008ff267883 */ /* 0x000fe40008000000 */
[----:B------:R-:W-:Y:S01]  /*0490*/  UP2UR UR50, UPR, URZ, 0x4 ;  /* 0x00000004ff327883 */ /* 0x000fe20008000000 */
[----:B------:R-:W-:Y:S11]  /*04a0*/  BRA `(.L_x_0) ;  /* 0x0000000000547947 */ /* 0x000ff60003800000 */
.L_x_3:
[----:B------:R-:W-:Y:S01]  /*04b0*/  HFMA2 R2, -RZ, RZ, 0, 2.98023223876953125e-07 ;  /* 0x00000005ff027431 */ /* 0x000fe200000001ff */
        /* <DEDUP_REMOVED lines=10> */
.L_x_1:
[----:B------:R-:W-:Y:S01]  /*0560*/  HFMA2 R2, -RZ, RZ, 0, 1.1920928955078125e-07 ;  /* 0x00000002ff027431 */ /* 0x000fe200000001ff */
        /* <DEDUP_REMOVED lines=8> */
[----:B------:R-:W-:-:S12]  /*05f0*/  UP2UR UR50, UPR, URZ, 0x4 ;  /* 0x00000004ff327883 */ /* 0x000fd80008000000 */
.L_x_0:
[----:B------:R-:W-:Y:S01]  /*0600*/  ELECT P0, URZ, PT ;  /* 0x0000000000ff782f */ /* 0x000fe20003800000 */
[----:B------:R-:W-:Y:S03]  /*0610*/  BSSY.RECONVERGENT B0, `(.L_x_5) ;  /* 0x000000f000007945 */ /* 0x000fe60003800200 */
[----:B------:R-:W-:Y:S02]  /*0620*/  PLOP3.LUT P2, PT, P0, PT, UP0, 0x5d, 0xd5 ;  /* 0x0000000000d5781c */ /* 0x000fe4000074eb0d */
[----:B------:R-:W-:-:S11]  /*0630*/  PLOP3.LUT P1, PT, P0, PT, UP6, 0x5d, 0xd5 ;  /* 0x0000000000d5781c */ /* 0x000fd6000072eb6d */
[----:B------:R-:W-:Y:S05]  /*0640*/  @P2 BRA `(.L_x_6) ;  /* 0x00000000002c2947 */ /* 0x000fea0003800000 */
[----:B------:R-:W1:Y:S02]  /*0650*/  LDCU.64 UR4, c[0x0][0x348] ;  /* 0x00006900ff0477ac */ /* 0x000e640008000a00 */
[----:B-1----:R-:W-:-:S04]  /*0660*/  UIADD3 UR8, UP0, UPT, UR4, 0x80, URZ ;  /* 0x0000008004087890 */ /* 0x002fc8000ff1e0ff */
[----:B------:R-:W-:Y:S02]  /*0670*/  UIADD3.X UR9, UPT, UPT, URZ, UR5, URZ, UP0, !UPT ;  /* 0x00000005ff097290 */ /* 0x000fe400087fe4ff */
[----:B------:R-:W-:-:S04]  /*0680*/  UIADD3 UR6, UP0, UPT, UR4, 0x180, URZ ;  /* 0x0000018004067890 */ /* 0x000fc8000ff1e0ff */
[----:B------:R-:W-:Y:S02]  /*0690*/  UIADD3.X UR7, UPT, UPT, URZ, UR5, URZ, UP0, !UPT ;  /* 0x00000005ff077290 */ /* 0x000fe400087fe4ff */
[----:B------:R-:W-:Y:S01]  /*06a0*/  UIADD3 UR4, UP0, UPT, UR4, 0x280, URZ ;  /* 0x0000028004047890 */ /* 0x000fe2000ff1e0ff */
[----:B------:R1:W-:Y:S03]  /*06b0*/  UTMACCTL.PF [UR8] ;  /* 0x00000000080079b9 */ /* 0x0003e60008040000 */
[----:B------:R-:W-:-:S03]  /*06c0*/  UIADD3.X UR5, UPT, UPT, URZ, UR5, URZ, UP0, !UPT ;  /* 0x00000005ff057290 */ /* 0x000fc600087fe4ff */
[----:B------:R1:W-:Y:S06]  /*06d0*/  UTMACCTL.PF [UR6] ;  /* 0x00000000060079b9 */ /* 0x0003ec0008040000 */
[----:B------:R1:W-:Y:S02]  /*06e0*/  UTMACCTL.PF [UR4] ;  /* 0x00000000040079b9 */ /* 0x0003e40008040000 */
[----:B-1----:R-:W-:Y:S01]  /*06f0*/  NOP ;  /* 0x0000000000007918 */ /* 0x002fe20000000000 */
.L_x_6:
[----:B------:R-:W-:Y:S05]  /*0700*/  BSYNC.RECONVERGENT B0 ;  /* 0x0000000000007941 */ /* 0x000fea0003800200 */
.L_x_5:
[----:B------:R-:W-:Y:S04]  /*0710*/  BSSY.RECONVERGENT B0, `(.L_x_7) ;  /* 0x000001b000007945 */ /* 0x000fe80003800200 */
[----:B------:R-:W-:Y:S05]  /*0720*/  @P1 BRA `(.L_x_8) ;  /* 0x0000000000241947 */ /* 0x000fea0003800000 */
[----:B------:R-:W1:Y:S01]  /*0730*/  LDCU.64 UR4, c[0x0][0x348] ;  /* 0x00006900ff0477ac */ /* 0x000e620008000a00 */
[----:B------:R-:W-:Y:S02]  /*0740*/  PLOP3.LUT P6, PT, PT, PT, PT, 0x80, 0x8 ;  /* 0x000000000008781c */ /* 0x000fe40003fcf070 */
[----:B------:R-:W-:Y:S02]  /*0750*/  PLOP3.LUT P5, PT, PT, PT, PT, 0x8, 0x80 ;  /* 0x000000000080781c */ /* 0x000fe40003fae170 */
[----:B------:R-:W-:Y:S02]  /*0760*/  PLOP3.LUT P4, PT, PT, PT, PT, 0x80, 0x8 ;  /* 0x000000000008781c */ /* 0x000fe40003f8f070 */
[----:B------:R-:W-:Y:S01]  /*0770*/  PLOP3.LUT P3, PT, PT, PT, PT, 0x80, 0x8 ;  /* 0x000000000008781c */ /* 0x000fe20003f6f070 */
[----:B-1----:R-:W-:-:S04]  /*0780*/  UIADD3 UR4, UP0, UPT, UR4, 0x400, URZ ;  /* 0x0000040004047890 */ /* 0x002fc8000ff1e0ff */
[----:B------:R-:W-:-:S09]  /*0790*/  UIADD3.X UR5, UPT, UPT, URZ, UR5, URZ, UP0, !UPT ;  /* 0x00000005ff057290 */ /* 0x000fd200087fe4ff */
[----:B------:R1:W-:Y:S02]  /*07a0*/  UTMACCTL.PF [UR4] ;  /* 0x00000000040079b9 */ /* 0x0003e40008040000 */
[----:B-1----:R-:W-:Y:S05]  /*07b0*/  BRA `(.L_x_9) ;  /* 0x0000000000407947 */ /* 0x002fea0003800000 */
.L_x_8:
[----:B------:R-:W-:-:S13]  /*07c0*/  ISETP.NE.AND P1, PT, R2, 0x3, PT ;  /* 0x000000030200780c */ /* 0x000fda0003f25270 */
[----:B------:R-:W-:Y:S05]  /*07d0*/  @!P1 BRA `(.L_x_10) ;  /* 0x0000000000289947 */ /* 0x000fea0003800000 */
[----:B------:R-:W-:Y:S02]  /*07e0*/  ISETP.NE.AND P1, PT, R2, 0x4, PT ;  /* 0x000000040200780c */ /* 0x000fe40003f25270 */
[----:B------:R-:W-:Y:S02]  /*07f0*/  PLOP3.LUT P4, PT, PT, PT, PT, 0x80, 0x8 ;  /* 0x000000000008781c */ /* 0x000fe40003f8f070 */
[----:B------:R-:W-:Y:S02]  /*0800*/  PLOP3.LUT P5, PT, PT, PT, PT, 0x8, 0x80 ;  /* 0x000000000080781c */ /* 0x000fe40003fae170 */
[----:B------:R-:W-:Y:S02]  /*0810*/  PLOP3.LUT P6, PT, PT, PT, PT, 0x80, 0x8 ;  /* 0x000000000008781c */ /* 0x000fe40003fcf070 */
[----:B------:R-:W-:-:S05]  /*0820*/  PLOP3.LUT P3, PT, PT, PT, PT, 0x80, 0x8 ;  /* 0x000000000008781c */ /* 0x000fca0003f6f070 */
[----:B------:R-:W-:Y:S08]  /*0830*/  @P1 BRA `(.L_x_9) ;  /* 0x0000000000201947 */ /* 0x000ff00003800000 */
[----:B------:R-:W-:Y:S02]  /*0840*/  PLOP3.LUT P5, PT, PT, PT, PT, 0x8, 0x80 ;  /* 0x000000000080781c */ /* 0x000fe40003fae170 */
[----:B------:R-:W-:Y:S02]  /*0850*/  PLOP3.LUT P6, PT, PT, PT, PT, 0x8, 0x80 ;  /* 0x000000000080781c */ /* 0x000fe40003fce170 */
[----:B------:R-:W-:Y:S01]  /*0860*/  PLOP3.LUT P3, PT, PT, PT, PT, 0x8, 0x80 ;  /* 0x000000000080781c */ /* 0x000fe20003f6e170 */
[----:B------:R-:W-:-:S12]  /*0870*/  BRA `(.L_x_9) ;  /* 0x0000000000107947 */ /* 0x000fd80003800000 */
.L_x_10:
[----:B------:R-:W-:Y:S02]  /*0880*/  PLOP3.LUT P6, PT, PT, PT, PT, 0x8, 0x80 ;  /* 0x000000000080781c */ /* 0x000fe40003fce170 */
[----:B------:R-:W-:Y:S02]  /*0890*/  PLOP3.LUT P5, PT, PT, PT, PT, 0x80, 0x8 ;  /* 0x000000000008781c */ /* 0x000fe40003faf070 */
[----:B------:R-:W-:Y:S02]  /*08a0*/  PLOP3.LUT P4, PT, PT, PT, PT, 0x8, 0x80 ;  /* 0x000000000080781c */ /* 0x000fe40003f8e170 */
[----:B------:R-:W-:-:S13]  /*08b0*/  PLOP3.LUT P3, PT, PT, PT, PT, 0x80, 0x8 ;  /* 0x000000000008781c */ /* 0x000fda0003f6f070 */
.L_x_9:
[----:B------:R-:W-:Y:S05]  /*08c0*/  BSYNC.RECONVERGENT B0 ;  /* 0x0000000000007941 */ /* 0x000fea0003800200 */
.L_x_7:
[----:B------:R-:W1:Y:S01]  /*08d0*/  SHFL.IDX PT, R0, R18, RZ, 0x1f ;  /* 0x00001fff12007589 */ /* 0x000e6200000e0000 */
[----:B------:R-:W-:Y:S02]  /*08e0*/  ISETP.NE.AND P1, PT, R2, 0x3, PT ;  /* 0x000000030200780c */ /* 0x000fe40003f25270 */
[----:B------:R-:W-:Y:S02]  /*08f0*/  PLOP3.LUT P0, PT, P0, PT, UP1, 0xae, 0xea ;  /* 0x0000000000ea781c */ /* 0x000fe4000070f51e */
[----:B-1----:R-:W-:-:S13]  /*0900*/  ISETP.NE.AND P2, PT, R0, RZ, PT ;  /* 0x000000ff0000720c */ /* 0x002fda0003f45270 */
[----:B------:R-:W-:Y:S05]  /*0910*/  @P2 BRA `(.L_x_11) ;  /* 0x0000000000382947 */ /* 0x000fea0003800000 */
[----:B------:R-:W1:Y:S01]  /*0920*/  S2UR UR5, SR_CgaCtaId ;  /* 0x00000000000579c3 */ /* 0x000e620000008800 */
[----:B------:R-:W-:Y:S01]  /*0930*/  UMOV UR6, 0x400 ;  /* 0x0000040000067882 */ /* 0x000fe20000000000 */
[----:B------:R-:W-:Y:S01]  /*0940*/  UMOV UR4, 0x1 ;  /* 0x0000000100047882 */ /* 0x000fe20000000000 */
[----:B------:R-:W-:Y:S01]  /*0950*/  ELECT P2, URZ, PT ;  /* 0x0000000000ff782f */ /* 0x000fe20003840000 */
[----:B-1----:R-:W-:Y:S02]  /*0960*/  ULEA UR5, UR5, UR6, 0x18 ;  /* 0x0000000605057291 */ /* 0x002fe4000f8ec0ff */
[----:B------:R-:W-:-:S04]  /*0970*/  UIADD3 UR6, UPT, UPT, -UR4, 0x100000, URZ ;  /* 0x0010000004067890 */ /* 0x000fc8000fffe1ff */
[----:B------:R-:W-:Y:S02]  /*0980*/  USHF.L.U32 UR7, UR6, 0xb, URZ ;  /* 0x0000000b06077899 */ /* 0x000fe400080006ff */
[----:B------:R-:W-:Y:S01]  /*0990*/  USHF.L.U32 UR6, UR6, 0x1, URZ ;  /* 0x0000000106067899 */ /* 0x000fe200080006ff */
[----:B------:R-:W1:Y:S11]  /*09a0*/  FENCE.VIEW.ASYNC.S ;  /* 0x00000000000073c6 */ /* 0x000e760000000000 */
[----:B-1----:R1:W2:Y:S01]  /*09b0*/  SYNCS.EXCH.64 URZ, [UR5+0x5000], UR6 ;  /* 0x0050000605ff75b2 */ /* 0x0022a20008000100 */
[----:B------:R1:W3:Y:S01]  /*09c0*/  SYNCS.EXCH.64 URZ, [UR5+0x5010], UR6 ;  /* 0x0050100605ff75b2 */ /* 0x0002e20008000100 */
[----:B------:R1:W4:Y:S01]  /*09d0*/  SYNCS.EXCH.64 URZ, [UR5+0x5008], UR6 ;  /* 0x0050080605ff75b2 */ /* 0x0003220008000100 */
[----:B------:R1:W1:Y:S01]  /*09e0*/  SYNCS.EXCH.64 URZ, [UR5+0x5018], UR6 ;  /* 0x0050180605ff75b2 */ /* 0x0002620008000100 */
[----:B------:R-:W-:Y:S01]  /*09f0*/  NOP ;  /* 0x0000000000007918 */ /* 0x000fe20000000000 */
.L_x_11:
[----:B------:R-:W-:Y:S01]  /*0a00*/  NOP ;  /* 0x0000000000007918 */ /* 0x000fe20000000000 */
[----:B------:R-:W-:Y:S05]  /*0a10*/  @!P1 BRA `(.L_x_12) ;  /* 0x0000000000289947 */ /* 0x000fea0003800000 */
[----:B------:R-:W-:Y:S01]  /*0a20*/  ISETP.NE.AND P1, PT, R2, 0x4, PT ;  /* 0x000000040200780c */ /* 0x000fe20003f25270 */
[----:B------:R-:W-:Y:S02]  /*0a30*/  UPLOP3.LUT UP3, UPT, UPT, UPT, UPT, 0x80, 0x8 ;  /* 0x000000000008789c */ /* 0x000fe40003f6f070 */
[----:B------:R-:W-:Y:S02]  /*0a40*/  UPLOP3.LUT UP2, UPT, UPT, UPT, UPT, 0x40, 0x4 ;  /* 0x000000000004789c */ /* 0x000fe40003f4e870 */
[----:B------:R-:W-:Y:S02]  /*0a50*/  UPLOP3.LUT UP1, UPT, UPT, UPT, UPT, 0x80, 0x8 ;  /* 0x000000000008789c */ /* 0x000fe40003f2f070 */
[----:B------:R-:W-:-:S06]  /*0a60*/  UPLOP3.LUT UP0, UPT, UPT, UPT, UPT, 0x80, 0x8 ;  /* 0x000000000008789c */ /* 0x000fcc0003f0f070 */
[----:B------:R-:W-:Y:S05]  /*0a70*/  @P1 BRA `(.L_x_13) ;  /* 0x0000000000201947 */ /* 0x000fea0003800000 */
[----:B------:R-:W-:Y:S02]  /*0a80*/  UPLOP3.LUT UP2, UPT, UPT, UPT, UPT, 0x40, 0x4 ;  /* 0x000000000004789c */ /* 0x000fe40003f4e870 */
[----:B------:R-:W-:Y:S02]  /*0a90*/  UPLOP3.LUT UP3, UPT, UPT, UPT, UPT, 0x40, 0x4 ;  /* 0x000000000004789c */ /* 0x000fe40003f6e870 */
[----:B------:R-:W-:Y:S01]  /*0aa0*/  UPLOP3.LUT UP0, UPT, UPT, UPT, UPT, 0x40, 0x4 ;  /* 0x000000000004789c */ /* 0x000fe20003f0e870 */
[----:B------:R-:W-:Y:S05]  /*0ab0*/  BRA `(.L_x_13) ;  /* 0x0000000000107947 */ /* 0x000fea0003800000 */
.L_x_12:
[----:B------:R-:W-:Y:S02]  /*0ac0*/  UPLOP3.LUT UP3, UPT, UPT, UPT, UPT, 0x40, 0x4 ;  /* 0x000000000004789c */ /* 0x000fe40003f6e870 */
[----:B------:R-:W-:Y:S02]  /*0ad0*/  UPLOP3.LUT UP2, UPT, UPT, UPT, UPT, 0x80, 0x8 ;  /* 0x000000000008789c */ /* 0x000fe40003f4f070 */
[----:B------:R-:W-:Y:S02]  /*0ae0*/  UPLOP3.LUT UP1, UPT, UPT, UPT, UPT, 0x40, 0x4 ;  /* 0x000000000004789c */ /* 0x000fe40003f2e870 */
[----:B------:R-:W-:Y:S02]  /*0af0*/  UPLOP3.LUT UP0, UPT, UPT, UPT, UPT, 0x80, 0x8 ;  /* 0x000000000008789c */ /* 0x000fe40003f0f070 */
.L_x_13:
[----:B------:R-:W5:Y:S02]  /*0b00*/  SHFL.IDX PT, R0, R18, RZ, 0x1f ;  /* 0x00001fff12007589 */ /* 0x000f6400000e0000 */
[----:B-----5:R-:W-:-:S13]  /*0b10*/  ISETP.NE.AND P1, PT, R0, RZ, PT ;  /* 0x000000ff0000720c */ /* 0x020fda0003f25270 */
[----:B------:R-:W-:Y:S05]  /*0b20*/  @P1 BRA `(.L_x_14) ;  /* 0x0000000000401947 */ /* 0x000fea0003800000 */
[----:B-1----:R-:W1:Y:S01]  /*0b30*/  S2UR UR5, SR_CgaCtaId ;  /* 0x00000000000579c3 */ /* 0x002e620000008800 */
        /* <DEDUP_REMOVED lines=8> */
[----:B-1----:R1:W1:Y:S01]  /*0bc0*/  SYNCS.EXCH.64 URZ, [UR5+0x5020], UR6 ;  /* 0x0050200605ff75b2 */ /* 0x0022620008000100 */
[----:B------:R1:W1:Y:S01]  /*0bd0*/  SYNCS.EXCH.64 URZ, [UR5+0x5038], UR6 ;  /* 0x0050380605ff75b2 */ /* 0x0002620008000100 */
[----:B------:R1:W1:Y:S01]  /*0be0*/  SYNCS.EXCH.64 URZ, [UR5+0x5028], UR6 ;  /* 0x0050280605ff75b2 */ /* 0x0002620008000100 */
[----:B------:R1:W1:Y:S01]  /*0bf0*/  SYNCS.EXCH.64 URZ, [UR5+0x5040], UR6 ;  /* 0x0050400605ff75b2 */ /* 0x0002620008000100 */
[----:B------:R1:W1:Y:S01]  /*0c00*/  SYNCS.EXCH.64 URZ, [UR5+0x5030], UR6 ;  /* 0x0050300605ff75b2 */ /* 0x0002620008000100 */
[----:B------:R1:W1:Y:S01]  /*0c10*/  SYNCS.EXCH.64 URZ, [UR5+0x5048], UR6 ;  /* 0x0050480605ff75b2 */ /* 0x0002620008000100 */
[----:B------:R-:W-:Y:S01]  /*0c20*/  NOP ;  /* 0x0000000000007918 */ /* 0x000fe20000000000 */
.L_x_14:
[----:B------:R-:W5:Y:S01]  /*0c30*/  SHFL.IDX PT, R0, R18, RZ, 0x1f ;  /* 0x00001fff12007589 */ /* 0x000f6200000e0000 */
[----:B------:R-:W-:Y:S01]  /*0c40*/  NOP ;  /* 0x0000000000007918 */ /* 0x000fe20000000000 */
[----:B-----5:R-:W-:-:S13]  /*0c50*/  ISETP.NE.AND P1, PT, R0, RZ, PT ;  /* 0x000000ff0000720c */ /* 0x020fda0003f25270 */
[----:B------:R-:W-:Y:S05]  /*0c60*/  @P1 BRA `(.L_x_15) ;  /* 0x0000000000401947 */ /* 0x000fea0003800000 */
[----:B-1----:R-:W1:Y:S01]  /*0c70*/  S2UR UR6, SR_CgaCtaId ;  /* 0x00000000000679c3 */ /* 0x002e620000008800 */
[----:B------:R-:W-:Y:S01]  /*0c80*/  UMOV UR7, 0x400 ;  /* 0x0000040000077882 */ /* 0x000fe20000000000 */
[----:B------:R-:W-:Y:S01]  /*0c90*/  UMOV UR5, 0x1 ;  /* 0x0000000100057882 */ /* 0x000fe20000000000 */
[----:B------:R-:W-:Y:S01]  /*0ca0*/  UMOV UR4, 0x80 ;  /* 0x0000008000047882 */ /* 0x000fe20000000000 */
[----:B------:R-:W-:-:S04]  /*0cb0*/  UIADD3 UR8, UPT, UPT, -UR5, 0x100000, URZ ;  /* 0x0010000005087890 */ /* 0x000fc8000fffe1ff */
[----:B------:R-:W-:Y:S02]  /*0cc0*/  USHF.L.U32 UR9, UR8, 0xb, URZ ;  /* 0x0000000b08097899 */ /* 0x000fe400080006ff */
[----:B------:R-:W-:Y:S02]  /*0cd0*/  USHF.L.U32 UR8, UR8, 0x1, URZ ;  /* 0x0000000108087899 */ /* 0x000fe400080006ff */
[----:B------:R-:W-:-:S04]  /*0ce0*/  UIADD3 UR4, UPT, UPT, -UR4, 0x100000, URZ ;  /* 0x0010000004047890 */ /* 0x000fc8000fffe1ff */
[----:B------:R-:W-:Y:S02]  /*0cf0*/  USHF.L.U32 UR5, UR4, 0xb, URZ ;  /* 0x0000000b04057899 */ /* 0x000fe400080006ff */
[----:B------:R-:W-:Y:S01]  /*0d00*/  USHF.L.U32 UR4, UR4, 0x1, URZ ;  /* 0x0000000104047899 */ /* 0x000fe200080006ff */
[----:B------:R-:W-:Y:S01]  /*0d10*/  ELECT P1, URZ, PT ;  /* 0x0000000000ff782f */ /* 0x000fe20003820000 */
[----:B-1----:R-:W-:Y:S01]  /*0d20*/  ULEA UR6, UR6, UR7, 0x18 ;  /* 0x0000000706067291 */ /* 0x002fe2000f8ec0ff */
[----:B------:R-:W1:Y:S11]  /*0d30*/  FENCE.VIEW.ASYNC.S ;  /* 0x00000000000073c6 */ /* 0x000e760000000000 */
[----:B-1----:R1:W1:Y:S01]  /*0d40*/  SYNCS.EXCH.64 URZ, [UR6+0x5050], UR8 ;  /* 0x0050500806ff75b2 */ /* 0x0022620008000100 */
[----:B------:R1:W1:Y:S01]  /*0d50*/  SYNCS.EXCH.64 URZ, [UR6+0x5058], UR4 ;  /* 0x0050580406ff75b2 */ /* 0x0002620008000100 */
[----:B------:R-:W-:Y:S01]  /*0d60*/  NOP ;  /* 0x0000000000007918 */ /* 0x000fe20000000000 */
.L_x_15:
[----:B------:R-:W5:Y:S01]  /*0d70*/  SHFL.IDX PT, R0, R18, RZ, 0x1f ;  /* 0x00001fff12007589 */ /* 0x000f6200000e0000 */
[----:B-1----:R-:W-:Y:S01]  /*0d80*/  UP2UR UR4, UPR, URZ, 0x1 ;  /* 0x00000001ff047883 */ /* 0x002fe20008000000 */
[----:B------:R-:W-:Y:S01]  /*0d90*/  ISETP.NE.AND P2, PT, R2, 0x2, PT ;  /* 0x000000020200780c */ /* 0x000fe20003f45270 */
[----:B------:R-:W-:Y:S01]  /*0da0*/  UISETP.NE.AND UP0, UPT, UR50, URZ, UPT ;  /* 0x000000ff3200728c */ /* 0x000fe2000bf05270 */
[----:B------:R-:W-:Y:S01]  /*0db0*/  NOP ;  /* 0x0000000000007918 */ /* 0x000fe20000000000 */
[----:B------:R-:W-:Y:S02]  /*0dc0*/  USEL UR41, URZ, 0x2, !UP4 ;  /* 0x00000002ff297887 */ /* 0x000fe4000e000000 */
[----:B------:R-:W-:Y:S02]  /*0dd0*/  USEL UR42, URZ, 0x2, !UP0 ;  /* 0x00000002ff2a7887 */ /* 0x000fe4000c000000 */
[----:B------:R-:W-:Y:S02]  /*0de0*/  UISETP.NE.AND UP0, UPT, UR4, URZ, UPT ;  /* 0x000000ff0400728c */ /* 0x000fe4000bf05270 */
[----:B------:R-:W-:-:S02]  /*0df0*/  USEL UR42, UR42, 0x1, !UP5 ;  /* 0x000000012a2a7887 */ /* 0x000fc4000e800000 */
[----:B------:R-:W-:Y:S01]  /*0e00*/  USEL UR41, UR41, 0x1, !UP5 ;  /* 0x0000000129297887 */ /* 0x000fe2000e800000 */
[----:B-----5:R-:W-:-:S13]  /*0e10*/  ISETP.NE.AND P1, PT, R0, RZ, PT ;  /* 0x000000ff0000720c */ /* 0x020fda0003f25270 */
[----:B------:R-:W-:Y:S05]  /*0e20*/  @P1 BRA `(.L_x_16) ;  /* 0x0000000000401947 */ /* 0x000fea0003800000 */
[----:B------:R-:W1:Y:S01]  /*0e30*/  S2UR UR6, SR_CgaCtaId ;  /* 0x00000000000679c3 */ /* 0x000e620000008800 */
        /* <DEDUP_REMOVED lines=15> */
.L_x_16:
[----:B------:R-:W-:Y:S01]  /*0f30*/  NOP ;  /* 0x0000000000007918 */ /* 0x000fe20000000000 */
[----:B------:R-:W-:Y:S05]  /*0f40*/  @!P2 BRA `(.L_x_17) ;  /* 0x000000000024a947 */ /* 0x000fea0003800000 */
[----:B------:R-:W-:Y:S01]  /*0f50*/  ISETP.NE.AND P1, PT, R2, RZ, PT ;  /* 0x000000ff0200720c */ /* 0x000fe20003f25270 */
[----:B-1----:R-:W-:Y:S02]  /*0f60*/  UP2UR UR4, UPR, URZ, 0x1 ;  /* 0x00000001ff047883 */ /* 0x002fe40008000000 */
[----:B------:R-:W-:Y:S01]  /*0f70*/  UPLOP3.LUT UP0, UPT, UPT, UPT, UPT, 0x80, 0x8 ;  /* 0x000000000008789c */ /* 0x000fe20003f0f070 */
[----:B------:R-:W-:-:S03]  /*0f80*/  UMOV UR7, URZ ;  /* 0x000000ff00077c82 */ /* 0x000fc60008000000 */
[----:B------:R-:W-:Y:S02]  /*0f90*/  UP2UR UR37, UPR, URZ, 0x1 ;  /* 0x00000001ff257883 */ /* 0x000fe40008000000 */
[----:B------:R-:W-:-:S04]  /*0fa0*/  UISETP.NE.AND UP0, UPT, UR4, URZ, UPT ;  /* 0x000000ff0400728c */ /* 0x000fc8000bf05270 */
[----:B------:R-:W-:Y:S07]  /*0fb0*/  @P1 BRA `(.L_x_18) ;  /* 0x00000000001c1947 */ /* 0x000fee0003800000 */
[----:B------:R-:W-:Y:S01]  /*0fc0*/  UMOV UR7, 0x1 ;  /* 0x0000000100077882 */ /* 0x000fe20000000000 */
[----:B------:R-:W-:Y:S05]  /*0fd0*/  BRA `(.L_x_18) ;  /* 0x0000000000147947 */ /* 0x000fea0003800000 */
.L_x_17:
[----:B-1----:R-:W-:Y:S02]  /*0fe0*/  UP2UR UR4, UPR, URZ, 0x1 ;  /* 0x00000001ff047883 */ /* 0x002fe40008000000 */
[----:B------:R-:W-:Y:S01]  /*0ff0*/  UPLOP3.LUT UP0, UPT, UPT, UPT, UPT, 0x40, 0x4 ;  /* 0x000000000004789c */ /* 0x000fe20003f0e870 */
[----:B------:R-:W-:-:S03]  /*1000*/  UMOV UR7, 0x2 ;  /* 0x0000000200077882 */ /* 0x000fc60000000000 */
[----:B------:R-:W-:Y:S02]  /*1010*/  UP2UR UR37, UPR, URZ, 0x1 ;  /* 0x00000001ff257883 */ /* 0x000fe40008000000 */
[----:B------:R-:W-:Y:S02]  /*1020*/  UISETP.NE.AND UP0, UPT, UR4, URZ, UPT ;  /* 0x000000ff0400728c */ /* 0x000fe4000bf05270 */
.L_x_18:
[----:B------:R-:W1:Y:S02]  /*1030*/  SHFL.IDX PT, R0, R18, RZ, 0x1f ;  /* 0x00001fff12007589 */ /* 0x000e6400000e0000 */
[----:B-1----:R-:W-:-:S13]  /*1040*/  ISETP.NE.AND P1, PT, R0, RZ, PT ;  /* 0x000000ff0000720c */ /* 0x002fda0003f25270 */
[----:B------:R-:W-:Y:S05]  /*1050*/  @P1 BRA `(.L_x_19) ;  /* 0x0000000000301947 */ /* 0x000fea0003800000 */
[----:B------:R-:W1:Y:S01]  /*1060*/  S2UR UR5, SR_CgaCtaId ;  /* 0x00000000000579c3 */ /* 0x000e620000008800 */
[----:B------:R-:W-:Y:S01]  /*1070*/  UMOV UR6, 0x400 ;  /* 0x0000040000067882 */ /* 0x000fe20000000000 */
[----:B------:R-:W-:Y:S01]  /*1080*/  UMOV UR4, 0x80 ;  /* 0x0000008000047882 */ /* 0x000fe20000000000 */
[----:B------:R-:W-:Y:S01]  /*1090*/  ELECT P1, URZ, PT ;  /* 0x0000000000ff782f */ /* 0x000fe20003820000 */
[----:B------:R-:W-:-:S04]  /*10a0*/  UIADD3 UR8, UPT, UPT, -UR4, 0x100000, URZ ;  /* 0x0010000004087890 */ /* 0x000fc8000fffe1ff */
[----:B------:R-:W-:Y:S02]  /*10b0*/  USHF.L.U32 UR9, UR8, 0xb, URZ ;  /* 0x0000000b08097899 */ /* 0x000fe400080006ff */
[----:B------:R-:W-:Y:S02]  /*10c0*/  USHF.L.U32 UR8, UR8, 0x1, URZ ;  /* 0x0000000108087899 */ /* 0x000fe400080006ff */
[----:B-1----:R-:W-:Y:S01]  /*10d0*/  ULEA UR5, UR5, UR6, 0x18 ;  /* 0x0000000605057291 */ /* 0x002fe2000f8ec0ff */
[----:B------:R-:W1:Y:S11]  /*10e0*/  FENCE.VIEW.ASYNC.S ;  /* 0x00000000000073c6 */ /* 0x000e760000000000 */
[----:B-1----:R1:W1:Y:S01]  /*10f0*/  SYNCS.EXCH.64 URZ, [UR5+0x5070], UR8 ;  /* 0x0050700805ff75b2 */ /* 0x0022620008000100 */
[----:B------:R1:W1:Y:S01]  /*1100*/  SYNCS.EXCH.64 URZ, [UR5+0x5078], UR8 ;  /* 0x0050780805ff75b2 */ /* 0x0002620008000100 */
[----:B------:R-:W-:Y:S01]  /*1110*/  NOP ;  /* 0x0000000000007918 */ /* 0x000fe20000000000 */
.L_x_19:
[----:B------:R-:W-:Y:S01]  /*1120*/  NOP ;  /* 0x0000000000007918 */ /* 0x000fe20000000000 */
[----:B------:R-:W-:Y:S05]  /*1130*/  @!P2 BRA `(.L_x_20) ;  /* 0x000000000024a947 */ /* 0x000fea0003800000 */
[----:B------:R-:W-:Y:S01]  /*1140*/  ISETP.NE.AND P1, PT, R2, 0x1, PT ;  /* 0x000000010200780c */ /* 0x000fe20003f25270 */
[----:B------:R-:W-:Y:S02]  /*1150*/  UP2UR UR4, UPR, URZ, 0x1 ;  /* 0x00000001ff047883 */ /* 0x000fe40008000000 */
[----:B------:R-:W-:Y:S01]  /*1160*/  UPLOP3.LUT UP0, UPT, UPT, UPT, UPT, 0x80, 0x8 ;  /* 0x000000000008789c */ /* 0x000fe20003f0f070 */
[----:B------:R-:W-:-:S03]  /*1170*/  UMOV UR6, URZ ;  /* 0x000000ff00067c82 */ /* 0x000fc60008000000 */
[----:B------:R-:W-:Y:S02]  /*1180*/  UP2UR UR36, UPR, URZ, 0x1 ;  /* 0x00000001ff247883 */ /* 0x000fe40008000000 */
[----:B------:R-:W-:-:S04]  /*1190*/  UISETP.NE.AND UP0, UPT, UR4, URZ, UPT ;  /* 0x000000ff0400728c */ /* 0x000fc8000bf05270 */
[----:B------:R-:W-:Y:S07]  /*11a0*/  @P1 BRA `(.L_x_21) ;  /* 0x00000000001c1947 */ /* 0x000fee0003800000 */
[----:B------:R-:W-:Y:S01]  /*11b0*/  UMOV UR6, 0x1 ;  /* 0x0000000100067882 */ /* 0x000fe20000000000 */
[----:B------:R-:W-:Y:S05]  /*11c0*/  BRA `(.L_x_21) ;  /* 0x0000000000147947 */ /* 0x000fea0003800000 */
.L_x_20:
[----:B------:R-:W-:Y:S02]  /*11d0*/  UP2UR UR4, UPR, URZ, 0x1 ;  /* 0x00000001ff047883 */ /* 0x000fe40008000000 */
[----:B------:R-:W-:Y:S01]  /*11e0*/  UPLOP3.LUT UP0, UPT, UPT, UPT, UPT, 0x40, 0x4 ;  /* 0x000000000004789c */ /* 0x000fe20003f0e870 */
[----:B------:R-:W-:-:S03]  /*11f0*/  UMOV UR6, 0x2 ;  /* 0x0000000200067882 */ /* 0x000fc60000000000 */
[----:B------:R-:W-:Y:S02]  /*1200*/  UP2UR UR36, UPR, URZ, 0x1 ;  /* 0x00000001ff247883 */ /* 0x000fe40008000000 */
[----:B------:R-:W-:Y:S02]  /*1210*/  UISETP.NE.AND UP0, UPT, UR4, URZ, UPT ;  /* 0x000000ff0400728c */ /* 0x000fe4000bf05270 */
.L_x_21:
        /* <DEDUP_REMOVED lines=14> */
[----:B------:R-:W-:Y:S01]  /*1300*/  NOP ;  /* 0x0000000000007918 */ /* 0x000fe20000000000 */
.L_x_22:
        /* <DEDUP_REMOVED lines=19> */
[----:B------:R1:W1:Y:S01]  /*1440*/  SYNCS.EXCH.64 URZ, [UR8+0x5098], UR10 ;  /* 0x0050980a08ff75b2 */ /* 0x0002620008000100 */
[----:B------:R1:W1:Y:S01]  /*1450*/  SYNCS.EXCH.64 URZ, [UR8+0x50a8], UR4 ;  /* 0x0050a80408ff75b2 */ /* 0x0002620008000100 */
[----:B------:R-:W-:Y:S01]  /*1460*/  NOP ;  /* 0x0000000000007918 */ /* 0x000fe20000000000 */
.L_x_23:
        /* <DEDUP_REMOVED lines=22> */
.L_x_24:
[----:B------:R-:W5:Y:S01]  /*15d0*/  SHFL.IDX PT, R0, R18, RZ, 0x1f ;  /* 0x00001fff12007589 */ /* 0x000f6200000e0000 */
[----:B------:R-:W-:Y:S01]  /*15e0*/  NOP ;  /* 0x0000000000007918 */ /* 0x000fe20000000000 */
        /* <DEDUP_REMOVED lines=14> */
.L_x_25:
[----:B------:R-:W-:Y:S01]  /*16d0*/  ISETP.GT.AND P1, PT, R2, 0x3, PT ;  /* 0x000000030200780c */ /* 0x000fe20003f24270 */
[----:B------:R-:W-:Y:S01]  /*16e0*/  NOP ;  /* 0x0000000000007918 */ /* 0x000fe20000000000 */
[----:B------:R-:W-:Y:S01]  /*16f0*/  USEL UR49, URZ, 0x1, UP4 ;  /* 0x00000001ff317887 */ /* 0x000fe2000a000000 */
[----:B-1234-:R-:W-:Y:S10]  /*1700*/  BAR.SYNC.DEFER_BLOCKING 0x0 ;  /* 0x0000000000007b1d */ /* 0x01eff40000010000 */
[----:B------:R-:W-:Y:S05]  /*1710*/  @P1 BRA `(.L_x_26) ;  /* 0x000000c400d81947 */ /* 0x000fea0003800000 */
[----:B------:R-:W-:-:S13]  /*1720*/  ISETP.GE.U32.AND P0, PT, R2, 0x2, PT ;  /* 0x000000020200780c */ /* 0x000fda0003f06070 */
[----:B------:R-:W-:Y:S05]  /*1730*/  @!P0 BRA `(.L_x_27) ;  /* 0x0000007c00348947 */ /* 0x000fea0003800000 */
[----:B------:R-:W-:Y:S05]  /*1740*/  @!P2 BRA `(.L_x_28) ;  /* 0x0000002000c0a947 */ /* 0x000fea0003800000 */
[----:B------:R-:W-:-:S08]  /*1750*/  NOP ;  /* 0x0000000000007918 */ /* 0x000fd00000000000 */
[----:B------:R-:W1:-:S00]  /*1760*/  USETMAXREG.DEALLOC.CTAPOOL 0x20 ;  /* 0x00000020000079c8 */ /* 0x000e4000080e0500 */
[----:B------:R-:W2:Y:S08]  /*1770*/  S2UR UR4, SR_CTAID.X ;  /* 0x00000000000479c3 */ /* 0x000eb00000002500 */
[----:B-1----:R-:W1:Y:S01]  /*1780*/  LDC R0, c[0x0][0x380] ;  /* 0x0000e000ff007b82 */ /* 0x002e620000000800 */
[----:B--2---:R-:W-:-:S06]  /*1790*/  USHF.L.U32 UR4, UR4, 0x8, URZ ;  /* 0x0000000804047899 */ /* 0x004fcc00080006ff */
[----:B-1----:R-:W-:-:S13]  /*17a0*/  ISETP.LE.U32.AND P0, PT, R0, UR4, PT ;  /* 0x0000000400007c0c */ /* 0x002fda000bf03070 */
[----:B------:R-:W-:Y:S05]  /*17b0*/  @P0 EXIT ;  /* 0x000000000000094d */ /* 0x000fea0003800000 */
[----:B------:R-:W1:Y:S01]  /*17c0*/  S2UR UR4, SR_CgaCtaId ;  /* 0x00000000000479c3 */ /* 0x000e620000008800 */
[----:B------:R-:W-:Y:S01]  /*17d0*/  UMOV UR6, 0x40 ;  /* 0x0000004000067882 */ /* 0x000fe20000000000 */
[----:B------:R-:W-:Y:S01]  /*17e0*/  NOP ;  /* 0x0000000000007918 */ /* 0x000fe20000000000 */
[----:B------:R-:W-:Y:S01]  /*17f0*/  UMOV UR5, 0x400 ;  /* 0x0000040000057882 */ /* 0x000fe20000000000 */
[----:B-1----:R-:W-:Y:S02]  /*1800*/  ULEA UR6, UR4, UR6, 0x18 ;  /* 0x0000000604067291 */ /* 0x002fe4000f8ec0ff */
[----:B------:R-:W-:-:S07]  /*1810*/  ULEA UR4, UR4, UR5, 0x18 ;  /* 0x0000000504047291 */ /* 0x000fce000f8ec0ff */
[----:B------:R-:W1:Y:S02]  /*1820*/  LDS.U8 R0, [UR6+0x1c] ;  /* 0x00001c06ff007984 */ /* 0x000e640008000000 */
[----:B-1----:R-:W-:-:S13]  /*1830*/  ISETP.NE.AND P0, PT, R0, RZ, PT ;  /* 0x000000ff0000720c */ /* 0x002fda0003f05270 */
[----:B------:R-:W-:Y:S05]  /*1840*/  @P0 BRA `(.L_x_29) ;  /* 0x0000000000580947 */ /* 0x000fea0003800000 */
[----:B------:R-:W-:-:S13]  /*1850*/  ELECT P0, URZ, PT ;  /* 0x0000000000ff782f */ /* 0x000fda0003800000 */
[----:B------:R-:W-:Y:S05]  /*1860*/  @!P0 BRA `(.L_x_30) ;  /* 0x0000000000608947 */ /* 0x000fea0003800000 */
[----:B------:R-:W-:Y:S01]  /*1870*/  UMOV UR5, 0x10 ;  /* 0x0000001000057882 */ /* 0x000fe20000000000 */
[----:B------:R-:W-:Y:S01]  /*1880*/  HFMA2 R0, -RZ, RZ, 0, 5.9604644775390625e-08 ;  /* 0x00000001ff007431 */ /* 0x000fe200000001ff */
[----:B------:R-:W-:-:S03]  /*1890*/  MOV R2, 0xffff ;  /* 0x0000ffff00027802 */ /* 0x000fc60000000f00 */
[----:B------:R-:W-:Y:S04]  /*18a0*/  DEPBAR.LE SB1, 0x36 ;  /* 0x00009d800000791a */ /* 0x000fe80000000000 */
[----:B------:R-:W1:Y:S02]  /*18b0*/  UTCATOMSWS.FIND_AND_SET.ALIGN UP0, UR5, UR5 ;  /* 0x00000005000575e3 */ /* 0x000e640008000800 */
[----:B-1----:R-:W-:Y:S01]  /*18c0*/  MOV R3, UR5 ;  /* 0x0000000500037c02 */ /* 0x002fe20008000f00 */
[----:B------:R-:W-:Y:S06]  /*18d0*/  BRA.U UP0, `(.L_x_31) ;  /* 0x0000000100187547 */ /* 0x000fec000b800000 */
.L_x_32:
[----:B------:R-:W-:Y:S05]  /*18e0*/  NANOSLEEP 0x64 ;  /* 0x000000640000795d */ /* 0x000fea0003800000 */
[----:B------:R-:W-:-:S05]  /*18f0*/  UMOV UR5, 0x10 ;  /* 0x0000001000057882 */ /* 0x000fca0000000000 */
[----:B------:R-:W-:Y:S04]  /*1900*/  DEPBAR.LE SB1, 0x36 ;  /* 0x00009d800000791a */ /* 0x000fe80000000000 */
[----:B------:R-:W1:Y:S02]  /*1910*/  UTCATOMSWS.FIND_AND_SET.ALIGN UP0, UR5, UR5 ;  /* 0x00000005000575e3 */ /* 0x000e640008000800 */
[----:B-1----:R-:W-:Y:S01]  /*1920*/  MOV R3, UR5 ;  /* 0x0000000500037c02 */ /* 0x002fe20008000f00 */
[----:B------:R-:W-:Y:S05]  /*1930*/  BRA.U !UP0, `(.L_x_32) ;  /* 0xfffffffd08e87547 */ /* 0x000fea000b83ffff */
.L_x_31:
[-C--:B------:R-:W-:Y:S02]  /*1940*/  SHF.L.U32 R2, R2, R3.reuse, RZ ;  /* 0x0000000302027219 */ /* 0x080fe400000006ff */
[----:B------:R-:W-:Y:S01]  /*1950*/  SHF.L.U32 R0, R0, R3, RZ ;  /* 0x0000000300007219 */ /* 0x000fe200000006ff */
[----:B------:R-:W-:Y:S02]  /*1960*/  IMAD.SHL.U32 R3, R3, 0x20, RZ ;  /* 0x0000002003037824 */ /* 0x000fe400078e00ff */
[----:B------:R1:W-:Y:S04]  /*1970*/  ATOMS.OR RZ, [UR6+0x14], R2 ;  /* 0x00001402ffff798c */ /* 0x0003e8000b000006 */
[----:B------:R1:W-:Y:S04]  /*1980*/  ATOMS.OR RZ, [UR6+0x18], R0 ;  /* 0x00001800ffff798c */ /* 0x0003e8000b000006 */
[----:B------:R1:W-:Y:S01]  /*1990*/  STS [UR4+0x50e0], R3 ;  /* 0x0050e003ff007988 */ /* 0x0003e20008000804 */
[----:B------:R-:W-:Y:S05]  /*19a0*/  BRA `(.L_x_30) ;  /* 0x0000000000107947 */ /* 0x000fea0003800000 */
.L_x_29:
[----:B------:R-:W-:Y:S02]  /*19b0*/  MOV R0, 0xffffffff ;  /* 0xffffffff00007802 */ /* 0x000fe40000000f00 */
[----:B------:R-:W-:-:S03]  /*19c0*/  MOV R2, 0x19f0 ;  /* 0x000019f000027802 */ /* 0x000fc60000000f00 */
[----:B------:R1:W-:Y:S04]  /*19d0*/  STS [UR4+0x50e0], R0 ;  /* 0x0050e000ff007988 */ /* 0x0003e80008000804 */
[----:B-1----:R-:W-:Y:S05]  /*19e0*/  CALL.REL.NOINC `($__internal_1_$__cuda_sm10x_tcgen05_guardrail_trap_phase_invalid_during_alloc) ;  /* 0x000000fc00807944 */ /* 0x002fea0003c00000 */
.L_x_30:
[----:B------:R-:W-:Y:S05]  /*19f0*/  WARPSYNC.ALL ;  /* 0x0000000000007948 */ /* 0x000fea0003800000 */
[----:B------:R-:W2:Y:S02]  /*1a00*/  LDCU UR8, c[0x0][0x384] ;  /* 0x00007080ff0877ac */ /* 0x000ea40008000800 */
[----:B--2---:R-:W-:Y:S01]  /*1a10*/  ISETP.NE.AND P0, PT, RZ, UR8, PT ;  /* 0x00000008ff007c0c */ /* 0x004fe2000bf05270 */
[----:B------:R-:W-:-:S12]  /*1a20*/  NOP ;  /* 0x0000000000007918 */ /* 0x000fd80000000000 */
[----:B------:R-:W-:Y:S05]  /*1a30*/  @!P0 EXIT ;  /* 0x000000000000894d */ /* 0x000fea0003800000 */
[----:B------:R-:W-:Y:S01]  /*1a40*/  UIADD3 UR5, UPT, UPT, UR4, 0x2000, URZ ;  /* 0x0000200004057890 */ /* 0x000fe2000fffe0ff */
[----:B------:R-:W-:Y:S01]  /*1a50*/  BSSY.RECONVERGENT B0, `(.L_x_33) ;  /* 0x000000b000007945 */ /* 0x000fe20003800200 */
[----:B------:R-:W-:Y:S02]  /*1a60*/  USHF.R.U32.HI UR28, URZ, 0x4, UR4 ;  /* 0x00000004ff1c7899 */ /* 0x000fe40008011604 */
[----:B------:R-:W-:Y:S02]  /*1a70*/  USHF.R.U32.HI UR5, URZ, 0x4, UR5 ;  /* 0x00000004ff057899 */ /* 0x000fe40008011605 */
[----:B------:R-:W-:Y:S02]  /*1a80*/  ULOP3.LUT UR28, UR28, 0x3fff, URZ, 0xc0, !UPT ;  /* 0x00003fff1c1c7892 */ /* 0x000fe4000f8ec0ff */
[----:B------:R-:W-:Y:S02]  /*1a90*/  ULOP3.LUT UR5, UR5, 0x3fff, URZ, 0xc0, !UPT ;  /* 0x00003fff05057892 */ /* 0x000fe4000f8ec0ff */
[----:B------:R-:W-:-:S02]  /*1aa0*/  ULOP3.LUT UR28, UR28, 0x10000, URZ, 0xfc, !UPT ;  /* 0x000100001c1c7892 */ /* 0x000fc4000f8efcff */
[----:B------:R-:W-:Y:S01]  /*1ab0*/  ULOP3.LUT UR6, UR5, 0x10000, URZ, 0xfc, !UPT ;  /* 0x0001000005067892 */ /* 0x000fe2000f8efcff */
[----:B------:R-:W-:Y:S01]  /*1ac0*/  UMOV UR29, 0xc0004010 ;  /* 0xc0004010001d7882 */ /* 0x000fe20000000000 */
[----:B------:R-:W-:Y:S01]  /*1ad0*/  UMOV UR7, 0xc0004010 ;  /* 0xc000401000077882 */ /* 0x000fe20000000000 */
[----:B------:R-:W-:Y:S06]  /*1ae0*/  @!P4 BRA `(.L_x_34) ;  /* 0x000000000004c947 */ /* 0x000fec0003800000 */
[----:B------:R-:W-:Y:S05]  /*1af0*/  BPT.TRAP 0x1 ;  /* 0x000000040000795c */ /* 0x000fea0000300000 */
.L_x_34:
[----:B------:R-:W-:Y:S05]  /*1b00*/  BSYNC.RECONVERGENT B0 ;  /* 0x0000000000007941 */ /* 0x000fea0003800200 */
.L_x_33:
[----:B------:R-:W-:-:S04]  /*1b10*/  SHF.L.U32 R5, RZ, 0x1f, RZ ;  /* 0x0000001fff057819 */ /* 0x000fc800000006ff */
[----:B------:R-:W2:Y:S02]  /*1b20*/  SYNCS.PHASECHK.TRANS64.TRYWAIT P0, [UR4+0x5000], R5 ;  /* 0x00500005ff0075a7 */ /* 0x000ea40008001104 */
[----:B--2---:R-:W-:Y:S05]  /*1b30*/  @!P0 BRA `(.L_x_35) ;  /* 0x000000e800788947 */ /* 0x004fea0003800000 */
.L_x_330:
[----:B------:R-:W-:Y:S05]  /*1b40*/  BRA.U !UP1, `(.L_x_36) ;  /* 0x0000000109047547 */ /* 0x000fea000b800000 */
[----:B------:R-:W-:Y:S05]  /*1b50*/  BPT.TRAP 0x1 ;  /* 0x000000040000795c */ /* 0x000fea0000300000 */
.L_x_36:
[----:B------:R-:W2:Y:S01]  /*1b60*/  SYNCS.PHASECHK.TRANS64.TRYWAIT P0, [UR4+0x5020], R5 ;  /* 0x00502005ff0075a7 */ /* 0x000ea20008001104 */
[----:B------:R-:W-:Y:S01]  /*1b70*/  ULOP3.LUT UR42, UR42, 0x1, URZ, 0xc0, !UPT ;  /* 0x000000012a2a7892 */ /* 0x000fe2000f8ec0ff */
[----:B--2---:R-:W-:Y:S11]  /*1b80*/  @!P0 BRA `(.L_x_37) ;  /* 0x000000e8007c8947 */ /* 0x004ff60003800000 */
.L_x_332:
[----:B------:R-:W-:-:S09]  /*1b90*/  UISETP.NE.U32.AND UP0, UPT, UR42, 0x1, UPT ;  /* 0x000000012a00788c */ /* 0x000fd2000bf05070 */
[----:B------:R-:W-:Y:S05]  /*1ba0*/  BRA.U !UP0, `(.L_x_38) ;  /* 0x0000000108047547 */ /* 0x000fea000b800000 */
[----:B------:R-:W-:Y:S05]  /*1bb0*/  BPT.TRAP 0x1 ;  /* 0x000000040000795c */ /* 0x000fea0000300000 */
.L_x_38:
[----:B-1----:R-:W-:Y:S02]  /*1bc0*/  IMAD.MOV.U32 R3, RZ, RZ, 0x1 ;  /* 0x00000001ff037424 */ /* 0x002fe400078e00ff */
[----:B------:R-:W-:-:S03]  /*1bd0*/  HFMA2 R0, -RZ, RZ, 0, 0 ;  /* 0x00000000ff007431 */ /* 0x000fc600000001ff */
[----:B------:R-:W-:-:S04]  /*1be0*/  SHF.L.U32 R3, R3, 0x1f, RZ ;  /* 0x0000001f03037819 */ /* 0x000fc800000006ff */
[----:B------:R-:W1:Y:S02]  /*1bf0*/  SYNCS.PHASECHK.TRANS64.TRYWAIT P0, [UR4+0x5058], R3 ;  /* 0x00505803ff0075a7 */ /* 0x000e640008001104 */
[----:B-1----:R-:W-:Y:S05]  /*1c00*/  @!P0 BRA `(.L_x_39) ;  /* 0x000000e800748947 */ /* 0x002fea0003800000 */
.L_x_334:
[----:B------:R-:W-:Y:S01]  /*1c10*/  R2UR UR9, R0 ;  /* 0x00000000000972ca */ /* 0x000fe200000e0000 */
[----:B------:R-:W-:Y:S01]  /*1c20*/  UMOV UR10, 0x0 ;  /* 0x00000000000a7882 */ /* 0x000fe20000000000 */
[----:B------:R-:W-:Y:S01]  /*1c30*/  UMOV UR11, 0x8200010 ;  /* 0x08200010000b7882 */ /* 0x000fe20000000000 */
[----:B------:R-:W-:-:S10]  /*1c40*/  UISETP.NE.AND UP4, UPT, UR42, URZ, UPT ;  /* 0x000000ff2a00728c */ /* 0x000fd4000bf85270 */
[----:B------:R2:W-:Y:S01]  /*1c50*/  UTCHMMA gdesc[UR28], gdesc[UR6], tmem[UR9], tmem[UR10], idesc[UR11], !UPT ;  /* 0x00ff0a061c0075ea */ /* 0x0005e2000f800009 */
[----:B------:R-:W-:Y:S05]  /*1c60*/  BRA.U UP4, `(.L_x_40) ;  /* 0x0000000104047547 */ /* 0x000fea000b800000 */
[----:B--2---:R-:W-:Y:S05]  /*1c70*/  BPT.TRAP 0x1 ;  /* 0x000000040000795c */ /* 0x004fea0000300000 */
.L_x_40:
[----:B--2---:R-:W-:Y:S01]  /*1c80*/  UIADD3 UR9, UPT, UPT, UR4, 0x5050, URZ ;  /* 0x0000505004097890 */ /* 0x004fe2000fffe0ff */
[----:B------:R-:W-:Y:S08]  /*1c90*/  BSSY.RECONVERGENT B0, `(.L_x_41) ;  /* 0x0000004000007945 */ /* 0x000ff00003800200 */
[----:B------:R2:W-:Y:S01]  /*1ca0*/  UTCBAR [UR9], URZ ;  /* 0x000000ff090073e9 */ /* 0x0005e200080000ff */
[----:B------:R-:W-:Y:S05]  /*1cb0*/  @!P4 BRA `(.L_x_42) ;  /* 0x000000000004c947 */ /* 0x000fea0003800000 */
[----:B--2---:R-:W-:Y:S05]  /*1cc0*/  BPT.TRAP 0x1 ;  /* 0x000000040000795c */ /* 0x004fea0000300000 */
.L_x_42:
[----:B--2---:R-:W-:Y:S05]  /*1cd0*/  BSYNC.RECONVERGENT B0 ;  /* 0x0000000000007941 */ /* 0x004fea0003800200 */
.L_x_41:
[----:B------:R-:W2:Y:S01]  /*1ce0*/  SYNCS.PHASECHK.TRANS64.TRYWAIT P0, [UR4+0x5008], R5 ;  /* 0x00500805ff0075a7 */ /* 0x000ea20008001104 */
[----:B------:R-:W-:Y:S01]  /*1cf0*/  ULOP3.LUT UR41, UR41, 0x1, URZ, 0xc0, !UPT ;  /* 0x0000000129297892 */ /* 0x000fe2000f8ec0ff */
[----:B--2---:R-:W-:Y:S11]  /*1d00*/  @!P0 BRA `(.L_x_43) ;  /* 0x000000e8004c8947 */ /* 0x004ff60003800000 */
.L_x_336:
[----:B------:R-:W-:-:S09]  /*1d10*/  UISETP.NE.U32.AND UP0, UPT, UR41, 0x1, UPT ;  /* 0x000000012900788c */ /* 0x000fd2000bf05070 */
[----:B------:R-:W-:Y:S05]  /*1d20*/  BRA.U !UP0, `(.L_x_44) ;  /* 0x0000000108047547 */ /* 0x000fea000b800000 */
[----:B------:R-:W-:Y:S05]  /*1d30*/  BPT.TRAP 0x1 ;  /* 0x000000040000795c */ /* 0x000fea0000300000 */
.L_x_44:
[----:B------:R-:W3:Y:S01]  /*1d40*/  SYNCS.PHASECHK.TRANS64.TRYWAIT P0, [UR4+0x5068], R3 ;  /* 0x00506803ff0075a7 */ /* 0x000ee20008001104 */
[----:B--2---:R-:W-:Y:S01]  /*1d50*/  MOV R0, 0x80 ;  /* 0x0000008000007802 */ /* 0x004fe20000000f00 */
[----:B---3--:R-:W-:Y:S06]  /*1d60*/  @!P0 BRA `(.L_x_45) ;  /* 0x000000e8004c8947 */ /* 0x008fec0003800000 */
.L_x_338:
[----:B------:R-:W-:Y:S01]  /*1d70*/  R2UR UR9, R0 ;  /* 0x00000000000972ca */ /* 0x000fe200000e0000 */
[----:B------:R-:W-:Y:S01]  /*1d80*/  UIADD3 UR50, UPT, UPT, UR28, 0x100, URZ ;  /* 0x000001001c327890 */ /* 0x000fe2000fffe0ff */
[----:B------:R-:W-:Y:S01]  /*1d90*/  UMOV UR10, 0x0 ;  /* 0x00000000000a7882 */ /* 0x000fe20000000000 */
[----:B------:R-:W-:Y:S01]  /*1da0*/  UMOV UR11, 0x8200010 ;  /* 0x08200010000b7882 */ /* 0x000fe20000000000 */
[----:B------:R-:W-:Y:S01]  /*1db0*/  UMOV UR51, 0xc0004010 ;  /* 0xc000401000337882 */ /* 0x000fe20000000000 */
[----:B------:R-:W-:-:S08]  /*1dc0*/  UISETP.NE.AND UP3, UPT, UR41, URZ, UPT ;  /* 0x000000ff2900728c */ /* 0x000fd0000bf65270 */
[----:B------:R2:W-:Y:S01]  /*1dd0*/  UTCHMMA gdesc[UR50], gdesc[UR6], tmem[UR9], tmem[UR10], idesc[UR11], !UPT ;  /* 0x00ff0a06320075ea */ /* 0x0005e2000f800009 */
[----:B------:R-:W-:Y:S05]  /*1de0*/  BRA.U UP3, `(.L_x_46) ;  /* 0x0000000103047547 */ /* 0x000fea000b800000 */
[----:B--2---:R-:W-:Y:S05]  /*1df0*/  BPT.TRAP 0x1 ;  /* 0x000000040000795c */ /* 0x004fea0000300000 */
.L_x_46:
[----:B--2---:R-:W-:-:S09]  /*1e00*/  UIADD3 UR9, UPT, UPT, UR4, 0x5060, URZ ;  /* 0x0000506004097890 */ /* 0x004fd2000fffe0ff */
[----:B------:R2:W-:Y:S01]  /*1e10*/  UTCBAR [UR9], URZ ;  /* 0x000000ff090073e9 */ /* 0x0005e200080000ff */
[----:B------:R-:W-:Y:S05]  /*1e20*/  BRA.U !UP1, `(.L_x_47) ;  /* 0x0000000109047547 */ /* 0x000fea000b800000 */
[----:B--2---:R-:W-:Y:S05]  /*1e30*/  BPT.TRAP 0x1 ;  /* 0x000000040000795c */ /* 0x004fea0000300000 */
.L_x_47:
[----:B--2---:R-:W-:-:S09]  /*1e40*/  UIADD3 UR9, UPT, UPT, UR4, 0x5038, URZ ;  /* 0x0000503804097890 */ /* 0x004fd2000fffe0ff */
[----:B------:R2:W-:Y:S01]  /*1e50*/  UTCBAR [UR9], URZ ;  /* 0x000000ff090073e9 */ /* 0x0005e200080000ff */
[----:B------:R-:W-:Y:S05]  /*1e60*/  BRA.U !UP1, `(.L_x_48) ;  /* 0x0000000109047547 */ /* 0x000fea000b800000 */
[----:B--2---:R-:W-:Y:S05]  /*1e70*/  BPT.TRAP 0x1 ;  /* 0x000000040000795c */ /* 0x004fea0000300000 */
.L_x_48:
[----:B------:R-:W3:Y:S02]  /*1e80*/  SYNCS.PHASECHK.TRANS64.TRYWAIT P0, [UR4+0x5028], R5 ;  /* 0x00502805ff0075a7 */ /* 0x000ee40008001104 */
[----:B---3--:R-:W-:Y:S05]  /*1e90*/  @!P0 BRA `(.L_x_49) ;  /* 0x000000e800188947 */ /* 0x008fea0003800000 */
.L_x_340:
[----:B------:R-:W-:Y:S05]  /*1ea0*/  BRA.U UP5, `(.L_x_50) ;  /* 0x0000000105047547 */ /* 0x000fea000b800000 */
[----:B--2---:R-:W-:Y:S05]  /*1eb0*/  BPT.TRAP 0x1 ;  /* 0x000000040000795c */ /* 0x004fea0000300000 */
.L_x_50:
[----:B------:R-:W4:Y:S02]  /*1ec0*/  SYNCS.PHASECHK.TRANS64.TRYWAIT P0, [UR4+0x50a0], R3 ;  /* 0x0050a003ff0075a7 */ /* 0x000f240008001104 */
[----:B----4-:R-:W-:Y:S05]  /*1ed0*/  @!P0 BRA `(.L_x_51) ;  /* 0x000000e800208947 */ /* 0x010fea0003800000 */
.L_x_342:
[----:B------:R-:W-:Y:S05]  /*1ee0*/  BRA.U UP4, `(.L_x_52) ;  /* 0x0000000104047547 */ /* 0x000fea000b800000 */
[----:B--2---:R-:W-:Y:S05]  /*1ef0*/  BPT.TRAP 0x1 ;  /* 0x000000040000795c */ /* 0x004fea0000300000 */
.L_x_52:
[----:B------:R-:W4:Y:S01]  /*1f00*/  SYNCS.PHASECHK.TRANS64.TRYWAIT P0, [UR4+0x5058], R5 ;  /* 0x00505805ff0075a7 */ /* 0x000f220008001104 */
[----:B------:R-:W-:Y:S01]  /*1f10*/  HFMA2 R4, -RZ, RZ, 0, 1.9073486328125e-06 ;  /* 0x00000020ff047431 */ /* 0x000fe200000001ff */
[----:B-1-3--:R-:W-:Y:S01]  /*1f20*/  MOV R3, 0x100 ;  /* 0x0000010000037802 */ /* 0x00afe20000000f00 */
[----:B----4-:R-:W-:Y:S06]  /*1f30*/  @!P0 BRA `(.L_x_53) ;  /* 0x000000e800208947 */ /* 0x010fec0003800000 */
.L_x_344:
[----:B------:R-:W-:Y:S01]  /*1f40*/  IMAD.MOV.U32 R2, RZ, RZ, 0x28 ;  /* 0x00000028ff027424 */ /* 0x000fe200078e00ff */
[----:B------:R-:W-:Y:S01]  /*1f50*/  R2UR UR23, R4 ;  /* 0x00000000041772ca */ /* 0x000fe200000e0000 */
[----:B------:R-:W-:Y:S01]  /*1f60*/  IMAD.MOV.U32 R4, RZ, RZ, 0x30 ;  /* 0x00000030ff047424 */ /* 0x000fe200078e00ff */
[----:B------:R-:W-:Y:S01]  /*1f70*/  R2UR UR24, R3 ;  /* 0x00000000031872ca */ /* 0x000fe200000e0000 */
[----:B-1----:R-:W-:Y:S01]  /*1f80*/  IMAD.MOV.U32 R0, RZ, RZ, 0x100 ;  /* 0x00000100ff007424 */ /* 0x002fe200078e00ff */
[----:B------:R-:W-:Y:S01]  /*1f90*/  R2UR UR21, R2 ;  /* 0x00000000021572ca */ /* 0x000fe200000e0000 */
[----:B------:R-:W-:Y:S01]  /*1fa0*/  IMAD.MOV.U32 R2, RZ, RZ, 0x38 ;  /* 0x00000038ff027424 */ /* 0x000fe200078e00ff */
[----:B------:R-:W-:Y:S01]  /*1fb0*/  R2UR UR19, R4 ;  /* 0x00000000041372ca */ /* 0x000fe200000e0000 */
[----:B------:R-:W-:Y:S01]  /*1fc0*/  IMAD.MOV.U32 R3, RZ, RZ, 0x100 ;  /* 0x00000100ff037424 */ /* 0x000fe200078e00ff */
[----:B------:R-:W-:Y:S01]  /*1fd0*/  R2UR UR22, R0 ;  /* 0x00000000001672ca */ /* 0x000fe200000e0000 */
[----:B------:R-:W-:Y:S01]  /*1fe0*/  IMAD.MOV.U32 R4, RZ, RZ, 0x40 ;  /* 0x00000040ff047424 */ /* 0x000fe200078e00ff */
[----:B------:R-:W-:Y:S01]  /*1ff0*/  R2UR UR17, R2 ;  /* 0x00000000021172ca */ /* 0x000fe200000e0000 */
[----:B------:R-:W-:Y:S01]  /*2000*/  IMAD.MOV.U32 R2, RZ, RZ, 0x48 ;  /* 0x00000048ff027424 */ /* 0x000fe200078e00ff */
[C---:B------:R-:W-:Y:S01]  /*2010*/  R2UR UR20, R3.reuse ;  /* 0x00000000031472ca */ /* 0x040fe200000e0000 */
[----:B------:R-:W-:Y:S01]  /*2020*/  UIADD3 UR64, UPT, UPT, UR5, 0x100, URZ ;  /* 0x0000010005407890 */ /* 0x000fe2000fffe0ff */
[----:B------:R-:W-:Y:S01]  /*2030*/  R2UR UR18, R0 ;  /* 0x00000000001272ca */ /* 0x000fe200000e0000 */
[----:B------:R-:W-:Y:S01]  /*2040*/  UIADD3 UR62, UPT, UPT, UR5, 0x120, URZ ;  /* 0x00000120053e7890 */ /* 0x000fe2000fffe0ff */
[----:B------:R-:W-:Y:S01]  /*2050*/  R2UR UR13, R2 ;  /* 0x00000000020d72ca */ /* 0x000fe200000e0000 */
[----:B------:R-:W-:Y:S01]  /*2060*/  IMAD.MOV.U32 R2, RZ, RZ, 0x50 ;  /* 0x00000050ff027424 */ /* 0x000fe200078e00ff */
[----:B------:R-:W-:Y:S01]  /*2070*/  R2UR UR15, R4 ;  /* 0x00000000040f72ca */ /* 0x000fe200000e0000 */
[----:B------:R-:W-:Y:S01]  /*2080*/  UIADD3 UR60, UPT, UPT, UR5, 0x140, URZ ;  /* 0x00000140053c7890 */ /* 0x000fe2000fffe0ff */
[----:B------:R-:W-:Y:S01]  /*2090*/  R2UR UR16, R3 ;  /* 0x00000000031072ca */ /* 0x000fe200000e0000 */
[----:B------:R-:W-:Y:S01]  /*20a0*/  UIADD3 UR58, UPT, UPT, UR5, 0x160, URZ ;  /* 0x00000160053a7890 */ /* 0x000fe2000fffe0ff */
[----:B------:R-:W-:Y:S01]  /*20b0*/  R2UR UR11, R2 ;  /* 0x00000000020b72ca */ /* 0x000fe200000e0000 */
[----:B------:R-:W-:Y:S01]  /*20c0*/  IMAD.MOV.U32 R2, RZ, RZ, 0x58 ;  /* 0x00000058ff027424 */ /* 0x000fe200078e00ff */
[C---:B------:R-:W-:Y:S01]  /*20d0*/  R2UR UR14, R0.reuse ;  /* 0x00000000000e72ca */ /* 0x040fe200000e0000 */
[----:B------:R-:W-:Y:S01]  /*20e0*/  UIADD3 UR56, UPT, UPT, UR5, 0x180, URZ ;  /* 0x0000018005387890 */ /* 0x000fe2000fffe0ff */
[----:B------:R-:W-:Y:S01]  /*20f0*/  R2UR UR12, R0 ;  /* 0x00000000000c72ca */ /* 0x000fe200000e0000 */
[----:B------:R-:W-:Y:S01]  /*2100*/  UIADD3 UR54, UPT, UPT, UR5, 0x1a0, URZ ;  /* 0x000001a005367890 */ /* 0x000fe2000fffe0ff */
[----:B--2---:R-:W-:Y:S01]  /*2110*/  R2UR UR9, R2 ;  /* 0x00000000020972ca */ /* 0x004fe200000e0000 */
[----:B------:R-:W-:Y:S01]  /*2120*/  UIADD3 UR52, UPT, UPT, UR5, 0x1c0, URZ ;  /* 0x000001c005347890 */ /* 0x000fe2000fffe0ff */
[----:B------:R-:W-:Y:S01]  /*2130*/  R2UR UR10, R0 ;  /* 0x00000000000a72ca */ /* 0x000fe200000e0000 */
[----:B------:R-:W-:Y:S01]  /*2140*/  UMOV UR46, 0x0 ;  /* 0x00000000002e7882 */ /* 0x000fe20000000000 */
[----:B------:R-:W-:Y:S01]  /*2150*/  UMOV UR47, 0x8050010 ;  /* 0x08050010002f7882 */ /* 0x000fe20000000000 */
[----:B------:R-:W-:Y:S01]  /*2160*/  UIADD3 UR48, UPT, UPT, UR5, 0x1e0, URZ ;  /* 0x000001e005307890 */ /* 0x000fe2000fffe0ff */
[----:B------:R-:W-:Y:S01]  /*2170*/  UMOV UR65, 0xc0004010 ;  /* 0xc000401000417882 */ /* 0x000fe20000000000 */
[----:B------:R-:W-:Y:S01]  /*2180*/  UMOV UR44, 0x0 ;  /* 0x00000000002c7882 */ /* 0x000fe20000000000 */
[----:B------:R-:W-:Y:S01]  /*2190*/  UMOV UR45, 0x8050010 ;  /* 0x08050010002d7882 */ /* 0x000fe20000000000 */
[----:B------:R-:W-:Y:S01]  /*21a0*/  UMOV UR63, 0xc0004010 ;  /* 0xc0004010003f7882 */ /* 0x000fe20000000000 */
[----:B------:R-:W-:Y:S01]  /*21b0*/  UMOV UR38, 0x0 ;  /* 0x0000000000267882 */ /* 0x000fe20000000000 */
[----:B------:R-:W-:Y:S01]  /*21c0*/  UMOV UR39, 0x8050010 ;  /* 0x0805001000277882 */ /* 0x000fe20000000000 */
[----:B------:R-:W-:Y:S01]  /*21d0*/  UMOV UR61, 0xc0004010 ;  /* 0xc0004010003d7882 */ /* 0x000fe20000000000 */
[----:B------:R1:W-:Y:S01]  /*21e0*/  UTCHMMA tmem[UR23], gdesc[UR64], tmem[UR24], tmem[UR46], idesc[UR47], !UPT ;  /* 0x00ff2e40170079ea */ /* 0x0003e2000f800018 */
[----:B------:R-:W-:Y:S01]  /*21f0*/  UMOV UR36, 0x0 ;  /* 0x0000000000247882 */ /* 0x000fe20000000000 */
[----:B------:R-:W-:Y:S01]  /*2200*/  UMOV UR37, 0x8050010 ;  /* 0x0805001000257882 */ /* 0x000fe20000000000 */
[----:B------:R-:W-:Y:S01]  /*2210*/  UMOV UR59, 0xc0004010 ;  /* 0xc0004010003b7882 */ /* 0x000fe20000000000 */
[----:B------:R1:W-:Y:S01]  /*2220*/  UTCHMMA tmem[UR21], gdesc[UR62], tmem[UR22], tmem[UR44], idesc[UR45], UPT ;  /* 0x00ff2c3e150079ea */ /* 0x0003e2000b800016 */
        /* <DEDUP_REMOVED lines=16> */
[----:B------:R1:W-:Y:S01]  /*2330*/  UTCHMMA tmem[UR11], gdesc[UR52], tmem[UR12], tmem[UR30], idesc[UR31], UPT ;  /* 0x00ff1e340b0079ea */ /* 0x0003e2000b80000c */
[----:B------:R1:W-:Y:S01]  /*2340*/  UTCHMMA tmem[UR9], gdesc[UR48], tmem[UR10], tmem[UR26], idesc[UR27], UPT ;  /* 0x00ff1a30090079ea */ /* 0x0003e2000b80000a */
[----:B------:R-:W-:Y:S05]  /*2350*/  BRA.U UP5, `(.L_x_54) ;  /* 0x0000000105047547 */ /* 0x000fea000b800000 */
[----:B-1----:R-:W-:Y:S05]  /*2360*/  BPT.TRAP 0x1 ;  /* 0x000000040000795c */ /* 0x002fea0000300000 */
.L_x_54:
[----:B-1----:R-:W-:Y:S01]  /*2370*/  UIADD3 UR10, UPT, UPT, UR4, 0x5090, URZ ;  /* 0x00005090040a7890 */ /* 0x002fe2000fffe0ff */
[----:B------:R-:W-:Y:S01]  /*2380*/  HFMA2 R8, -RZ, RZ, 0, 5.9604644775390625e-08 ;  /* 0x00000001ff087431 */ /* 0x000fe200000001ff */
[----:B------:R-:W-:Y:S01]  /*2390*/  UISETP.GE.AND UP0, UPT, UR8, 0x81, UPT ;  /* 0x000000810800788c */ /* 0x000fe2000bf06270 */
[----:B------:R-:W-:Y:S01]  /*23a0*/  MOV R7, RZ ;  /* 0x000000ff00077202 */ /* 0x000fe20000000f00 */
[----:B------:R-:W-:Y:S01]  /*23b0*/  UMOV UR9, URZ ;  /* 0x000000ff00097c82 */ /* 0x000fe20008000000 */
[----:B------:R-:W-:Y:S01]  /*23c0*/  UMOV UR27, 0x100 ;  /* 0x00000100001b7882 */ /* 0x000fe20000000000 */
[----:B------:R-:W-:-:S03]  /*23d0*/  UMOV UR26, 0x1 ;  /* 0x00000001001a7882 */ /* 0x000fc60000000000 */
[----:B------:R1:W-:Y:S02]  /*23e0*/  UTCBAR [UR10], URZ ;  /* 0x000000ff0a0073e9 */ /* 0x0003e400080000ff */
[----:B------:R-:W-:Y:S05]  /*23f0*/  BRA.U !UP0, `(.L_x_55) ;  /* 0x0000000d08d87547 */ /* 0x000fea000b800000 */
[----:B------:R-:W-:Y:S01]  /*2400*/  UIADD3 UR8, UPT, UPT, UR8, 0x7f, URZ ;  /* 0x0000007f08087890 */ /* 0x000fe2000fffe0ff */
[----:B------:R-:W-:Y:S01]  /*2410*/  CS2R R6, SRZ ;  /* 0x0000000000067805 */ /* 0x000fe2000001ff00 */
[----:B------:R-:W-:Y:S01]  /*2420*/  IMAD.MOV.U32 R8, RZ, RZ, 0x1 ;  /* 0x00000001ff087424 */ /* 0x000fe200078e00ff */
[----:B------:R-:W-:Y:S01]  /*2430*/  MOV R5, RZ ;  /* 0x000000ff00057202 */ /* 0x000fe20000000f00 */
[----:B------:R-:W-:Y:S01]  /*2440*/  USHF.R.S32.HI UR25, URZ, 0x1f, UR8 ;  /* 0x0000001fff197899 */ /* 0x000fe20008011408 */
[----:B-1----:R-:W-:Y:S01]  /*2450*/  UMOV UR10, 0x2 ;  /* 0x00000002000a7882 */ /* 0x002fe20000000000 */
[----:B------:R-:W-:Y:S02]  /*2460*/  UMOV UR26, 0x1 ;  /* 0x00000001001a7882 */ /* 0x000fe40000000000 */
[----:B------:R-:W-:Y:S01]  /*2470*/  ULEA.HI UR25, UR25, UR8, URZ, 0x7 ;  /* 0x0000000819197291 */ /* 0x000fe2000f8f38ff */
[----:B------:R-:W-:Y:S02]  /*2480*/  UMOV UR9, URZ ;  /* 0x000000ff00097c82 */ /* 0x000fe40008000000 */
[----:B------:R-:W-:Y:S01]  /*2490*/  UMOV UR8, 0x1 ;  /* 0x0000000100087882 */ /* 0x000fe20000000000 */
[----:B------:R-:W-:Y:S01]  /*24a0*/  USHF.R.S32.HI UR25, URZ, 0x7, UR25 ;  /* 0x00000007ff197899 */ /* 0x000fe20008011419 */
[----:B------:R-:W-:-:S11]  /*24b0*/  UMOV UR51, 0xc0004010 ;  /* 0xc000401000337882 */ /* 0x000fd60000000000 */
.L_x_74:
[----:B--2---:R-:W-:Y:S05]  /*24c0*/  BRA.U !UP1, `(.L_x_56) ;  /* 0x0000000109047547 */ /* 0x004fea000b800000 */
[----:B------:R-:W-:Y:S05]  /*24d0*/  BPT.TRAP 0x1 ;  /* 0x000000040000795c */ /* 0x000fea0000300000 */
.L_x_56:
[----:B------:R-:W-:Y:S01]  /*24e0*/  ULEA UR11, UR10, UR4, 0x3 ;  /* 0x000000040a0b7291 */ /* 0x000fe2000f8e18ff */
[----:B------:R-:W-:Y:S01]  /*24f0*/  SHF.L.U32 R3, R5, 0x1f, RZ ;  /* 0x0000001f05037819 */ /* 0x000fe200000006ff */
[----:B------:R-:W-:Y:S07]  /*2500*/  HFMA2 R0, -RZ, RZ, 0, 0 ;  /* 0x00000000ff007431 */ /* 0x000fee00000001ff */
[----:B------:R-:W1:Y:S02]  /*2510*/  SYNCS.PHASECHK.TRANS64.TRYWAIT P0, [UR11+0x5020], R3 ;  /* 0x00502003ff0075a7 */ /* 0x000e64000800110b */
[----:B-1----:R-:W-:Y:S05]  /*2520*/  @!P0 BRA `(.L_x_57) ;  /* 0x000000e000bc8947 */ /* 0x002fea0003800000 */
.L_x_346:
[----:B------:R-:W-:Y:S01]  /*2530*/  ULEA UR68, UR10, UR6, 0x8 ;  /* 0x000000060a447291 */ /* 0x000fe2000f8e40ff */
[----:B------:R-:W-:Y:S01]  /*2540*/  R2UR UR11, R0 ;  /* 0x00000000000b72ca */ /* 0x000fe200000e0000 */
[----:B------:R-:W-:Y:S02]  /*2550*/  UIADD3 UR24, UPT, UPT, UR10, 0x1, URZ ;  /* 0x000000010a187890 */ /* 0x000fe4000fffe0ff */
[----:B------:R-:W-:Y:S02]  /*2560*/  UISETP.NE.AND UP4, UPT, UR42, URZ, UPT ;  /* 0x000000ff2a00728c */ /* 0x000fe4000bf85270 */
[----:B------:R-:W-:Y:S01]  /*2570*/  UISETP.NE.AND UP0, UPT, UR24, 0x3, UPT ;  /* 0x000000031800788c */ /* 0x000fe2000bf05270 */
[----:B------:R-:W-:Y:S01]  /*2580*/  UMOV UR12, 0x0 ;  /* 0x00000000000c7882 */ /* 0x000fe20000000000 */
[----:B------:R-:W-:Y:S02]  /*2590*/  UMOV UR13, 0x8200010 ;  /* 0x08200010000d7882 */ /* 0x000fe40000000000 */
[----:B------:R-:W-:Y:S02]  /*25a0*/  USEL UR10, URZ, 0x1, UP0 ;  /* 0x00000001ff0a7887 */ /* 0x000fe40008000000 */
[----:B------:R-:W-:Y:S01]  /*25b0*/  USEL UR24, UR24, URZ, UP0 ;  /* 0x000000ff18187287 */ /* 0x000fe20008000000 */
[----:B------:R-:W-:Y:S03]  /*25c0*/  UMOV UR69, 0xc0004010 ;  /* 0xc000401000457882 */ /* 0x000fe60000000000 */
[----:B------:R-:W-:Y:S01]  /*25d0*/  LOP3.LUT R5, R5, UR10, RZ, 0x3c, !PT ;  /* 0x0000000a05057c12 */ /* 0x000fe2000f8e3cff */
[----:B------:R2:W-:Y:S01]  /*25e0*/  UTCHMMA gdesc[UR28], gdesc[UR68], tmem[UR11], tmem[UR12], idesc[UR13], !UPT ;  /* 0x00ff0c441c0075ea */ /* 0x0005e2000f80000b */
[----:B------:R-:W-:Y:S06]  /*25f0*/  BRA.U UP4, `(.L_x_58) ;  /* 0x0000000104047547 */ /* 0x000fec000b800000 */
[----:B--2---:R-:W-:Y:S05]  /*2600*/  BPT.TRAP 0x1 ;  /* 0x000000040000795c */ /* 0x004fea0000300000 */
.L_x_58:
[----:B------:R-:W-:Y:S01]  /*2610*/  LOP3.LUT R6, R6, 0x1, RZ, 0x3c, !PT ;  /* 0x0000000106067812 */ /* 0x000fe200078e3cff */
[----:B------:R-:W-:Y:S09]  /*2620*/  UIADD3 UR10, UPT, UPT, UR4, 0x5050, URZ ;  /* 0x00005050040a7890 */ /* 0x000ff2000fffe0ff */
[----:B------:R3:W-:Y:S01]  /*2630*/  UTCBAR [UR10], URZ ;  /* 0x000000ff0a0073e9 */ /* 0x0007e200080000ff */
[----:B------:R-:W-:Y:S05]  /*2640*/  BRA.U UP5, `(.L_x_59) ;  /* 0x0000000105047547 */ /* 0x000fea000b800000 */
[----:B--23--:R-:W-:Y:S05]  /*2650*/  BPT.TRAP 0x1 ;  /* 0x000000040000795c */ /* 0x00cfea0000300000 */
.L_x_59:
[----:B-1----:R-:W-:Y:S01]  /*2660*/  SHF.L.U32 R3, R8, 0x1f, RZ ;  /* 0x0000001f08037819 */ /* 0x002fe200000006ff */
[----:B------:R-:W-:Y:S03]  /*2670*/  UISETP.NE.AND UP3, UPT, UR41, URZ, UPT ;  /* 0x000000ff2900728c */ /* 0x000fe6000bf65270 */
[----:B------:R-:W1:Y:S02]  /*2680*/  SYNCS.PHASECHK.TRANS64.TRYWAIT P0, [UR4+0x50a8], R3 ;  /* 0x0050a803ff0075a7 */ /* 0x000e640008001104 */
[----:B-1----:R-:W-:Y:S06]  /*2690*/  @!P0 BRA `(.L_x_60) ;  /* 0x000000e000788947 */ /* 0x002fec0003800000 */
.L_x_348:
[----:B------:R-:W-:Y:S05]  /*26a0*/  BRA.U UP3, `(.L_x_61) ;  /* 0x0000000103047547 */ /* 0x000fea000b800000 */
[----:B--23--:R-:W-:Y:S05]  /*26b0*/  BPT.TRAP 0x1 ;  /* 0x000000040000795c */ /* 0x00cfea0000300000 */
.L_x_61:
[----:B------:R-:W-:Y:S01]  /*26c0*/  SHF.L.U32 R9, R7, 0x1f, RZ ;  /* 0x0000001f07097819 */ /* 0x000fe200000006ff */
[----:B------:R-:W-:Y:S01]  /*26d0*/  IMAD.MOV.U32 R4, RZ, RZ, 0xa0 ;  /* 0x000000a0ff047424 */ /* 0x000fe200078e00ff */
[----:B-1----:R-:W-:Y:S02]  /*26e0*/  MOV R3, 0x180 ;  /* 0x0000018000037802 */ /* 0x002fe40000000f00 */
[----:B------:R-:W1:Y:S02]  /*26f0*/  SYNCS.PHASECHK.TRANS64.TRYWAIT P0, [UR4+0x5068], R9 ;  /* 0x00506809ff0075a7 */ /* 0x000e640008001104 */
[----:B-1----:R-:W-:Y:S05]  /*2700*/  @!P0 BRA `(.L_x_62) ;  /* 0x000000e000748947 */ /* 0x002fea0003800000 */
.L_x_350:
[----:B------:R-:W-:Y:S01]  /*2710*/  ULEA UR66, UR8, UR5, 0x8 ;  /* 0x0000000508427291 */ /* 0x000fe2000f8e40ff */
[----:B------:R-:W-:Y:S01]  /*2720*/  IMAD.MOV.U32 R2, RZ, RZ, 0xa8 ;  /* 0x000000a8ff027424 */ /* 0x000fe200078e00ff */
[----:B------:R-:W-:Y:S01]  /*2730*/  UISETP.NE.U32.AND UP0, UPT, UR9, URZ, UPT ;  /* 0x000000ff0900728c */ /* 0x000fe2000bf05070 */
[----:B------:R-:W-:Y:S01]  /*2740*/  R2UR UR22, R4 ;  /* 0x00000000041672ca */ /* 0x000fe200000e0000 */
[----:B------:R-:W-:Y:S01]  /*2750*/  UIADD3 UR64, UPT, UPT, UR66, 0x20, URZ ;  /* 0x0000002042407890 */ /* 0x000fe2000fffe0ff */
[----:B------:R-:W-:Y:S01]  /*2760*/  IMAD.MOV.U32 R4, RZ, RZ, 0xb0 ;  /* 0x000000b0ff047424 */ /* 0x000fe200078e00ff */
[----:B------:R-:W-:Y:S01]  /*2770*/  UIADD3 UR62, UPT, UPT, UR66, 0x40, URZ ;  /* 0x00000040423e7890 */ /* 0x000fe2000fffe0ff */
[----:B------:R-:W-:Y:S01]  /*2780*/  R2UR UR20, R2 ;  /* 0x00000000021472ca */ /* 0x000fe200000e0000 */
[----:B------:R-:W-:Y:S01]  /*2790*/  UIADD3 UR60, UPT, UPT, UR66, 0x60, URZ ;  /* 0x00000060423c7890 */ /* 0x000fe2000fffe0ff */
[----:B------:R-:W-:Y:S01]  /*27a0*/  IMAD.MOV.U32 R2, RZ, RZ, 0xb8 ;  /* 0x000000b8ff027424 */ /* 0x000fe200078e00ff */
[----:B------:R-:W-:Y:S01]  /*27b0*/  UIADD3 UR58, UPT, UPT, UR66, 0x80, URZ ;  /* 0x00000080423a7890 */ /* 0x000fe2000fffe0ff */
[----:B------:R-:W-:Y:S01]  /*27c0*/  R2UR UR23, R3 ;  /* 0x00000000031772ca */ /* 0x000fe200000e0000 */
[----:B------:R-:W-:Y:S01]  /*27d0*/  UIADD3 UR56, UPT, UPT, UR66, 0xa0, URZ ;  /* 0x000000a042387890 */ /* 0x000fe2000fffe0ff */
[----:B-1----:R-:W-:Y:S01]  /*27e0*/  IMAD.MOV.U32 R0, RZ, RZ, 0x180 ;  /* 0x00000180ff007424 */ /* 0x002fe200078e00ff */
[----:B------:R-:W-:Y:S01]  /*27f0*/  UIADD3 UR54, UPT, UPT, UR66, 0xc0, URZ ;  /* 0x000000c042367890 */ /* 0x000fe2000fffe0ff */
[----:B------:R-:W-:Y:S01]  /*2800*/  R2UR UR16, R2 ;  /* 0x00000000021072ca */ /* 0x000fe200000e0000 */
[----:B------:R-:W-:Y:S01]  /*2810*/  UIADD3 UR52, UPT, UPT, UR66, 0xe0, URZ ;  /* 0x000000e042347890 */ /* 0x000fe2000fffe0ff */
[----:B------:R-:W-:Y:S01]  /*2820*/  IMAD.MOV.U32 R2, RZ, RZ, 0xc8 ;  /* 0x000000c8ff027424 */ /* 0x000fe200078e00ff */
[----:B------:R-:W-:Y:S01]  /*2830*/  R2UR UR18, R4 ;  /* 0x00000000041272ca */ /* 0x000fe200000e0000 */
[----:B------:R-:W-:Y:S01]  /*2840*/  IMAD.MOV.U32 R3, RZ, RZ, 0x180 ;  /* 0x00000180ff037424 */ /* 0x000fe200078e00ff */
[----:B------:R-:W-:Y:S01]  /*2850*/  R2UR UR21, R0 ;  /* 0x00000000001572ca */ /* 0x000fe200000e0000 */
[----:B------:R-:W-:Y:S01]  /*2860*/  IMAD.MOV.U32 R4, RZ, RZ, 0xc0 ;  /* 0x000000c0ff047424 */ /* 0x000fe200078e00ff */
[----:B--2---:R-:W-:Y:S01]  /*2870*/  R2UR UR12, R2 ;  /* 0x00000000020c72ca */ /* 0x004fe200000e0000 */
[----:B------:R-:W-:Y:S01]  /*2880*/  IMAD.MOV.U32 R2, RZ, RZ, 0xd0 ;  /* 0x000000d0ff027424 */ /* 0x000fe200078e00ff */
[C---:B------:R-:W-:Y:S01]  /*2890*/  R2UR UR19, R3.reuse ;  /* 0x00000000031372ca */ /* 0x040fe200000e0000 */
[----:B------:R-:W-:Y:S01]  /*28a0*/  UMOV UR48, 0x0 ;  /* 0x0000000000307882 */ /* 0x000fe20000000000 */
[----:B------:R-:W-:Y:S01]  /*28b0*/  R2UR UR17, R0 ;  /* 0x00000000001172ca */ /* 0x000fe200000e0000 */
[----:B------:R-:W-:Y:S01]  /*28c0*/  UMOV UR49, 0x8050010 ;  /* 0x0805001000317882 */ /* 0x000fe20000000000 */
[----:B---3--:R-:W-:Y:S01]  /*28d0*/  R2UR UR10, R2 ;  /* 0x00000000020a72ca */ /* 0x008fe200000e0000 */
[----:B------:R-:W-:Y:S01]  /*28e0*/  IMAD.MOV.U32 R2, RZ, RZ, 0xd8 ;  /* 0x000000d8ff027424 */ /* 0x000fe200078e00ff */
[----:B------:R-:W-:Y:S01]  /*28f0*/  R2UR UR14, R4 ;  /* 0x00000000040e72ca */ /* 0x000fe200000e0000 */
[----:B------:R-:W-:Y:S01]  /*2900*/  UMOV UR67, 0xc0004010 ;  /* 0xc000401000437882 */ /* 0x000fe20000000000 */
[----:B------:R-:W-:Y:S01]  /*2910*/  R2UR UR15, R3 ;  /* 0x00000000030f72ca */ /* 0x000fe200000e0000 */
[----:B------:R1:W-:Y:S01]  /*2920*/  UTCHMMA tmem[UR22], gdesc[UR66], tmem[UR23], tmem[UR48], idesc[UR49], UP0 ;  /* 0x00ff3042160079ea */ /* 0x0003e20008000017 */
[C---:B------:R-:W-:Y:S01]  /*2930*/  R2UR UR13, R0.reuse ;  /* 0x00000000000d72ca */ /* 0x040fe200000e0000 */
[----:B------:R-:W-:Y:S01]  /*2940*/  UMOV UR46, 0x0 ;  /* 0x00000000002e7882 */ /* 0x000fe20000000000 */
[----:B------:R-:W-:Y:S01]  /*2950*/  R2UR UR11, R0 ;  /* 0x00000000000b72ca */ /* 0x000fe200000e0000 */
[----:B------:R-:W-:Y:S01]  /*2960*/  UMOV UR47, 0x8050010 ;  /* 0x08050010002f7882 */ /* 0x000fe20000000000 */
[----:B------:R-:W-:Y:S01]  /*2970*/  R2UR UR8, R2 ;  /* 0x00000000020872ca */ /* 0x000fe200000e0000 */
[----:B------:R-:W-:Y:S01]  /*2980*/  UMOV UR65, 0xc0004010 ;  /* 0xc000401000417882 */ /* 0x000fe20000000000 */
[----:B------:R-:W-:Y:S01]  /*2990*/  R2UR UR9, R0 ;  /* 0x00000000000972ca */ /* 0x000fe200000e0000 */
[----:B------:R1:W-:Y:S01]  /*29a0*/  UTCHMMA tmem[UR20], gdesc[UR64], tmem[UR21], tmem[UR46], idesc[UR47], UPT ;  /* 0x00ff2e40140079ea */ /* 0x0003e2000b800015 */
[----:B------:R-:W-:Y:S01]  /*29b0*/  UMOV UR44, 0x0 ;  /* 0x00000000002c7882 */ /* 0x000fe20000000000 */
        /* <DEDUP_REMOVED lines=21> */
[----:B------:R-:W-:Y:S02]  /*2b10*/  UMOV UR53, 0xc0004010 ;  /* 0xc000401000357882 */ /* 0x000fe40000000000 */
[----:B------:R1:W-:Y:S01]  /*2b20*/  UTCHMMA tmem[UR8], gdesc[UR52], tmem[UR9], tmem[UR30], idesc[UR31], UPT ;  /* 0x00ff1e34080079ea */ /* 0x0003e2000b800009 */
[----:B------:R-:W-:Y:S05]  /*2b30*/  BRA.U UP5, `(.L_x_63) ;  /* 0x0000000105047547 */ /* 0x000fea000b800000 */
[----:B-1----:R-:W-:Y:S05]  /*2b40*/  BPT.TRAP 0x1 ;  /* 0x000000040000795c */ /* 0x002fea0000300000 */
.L_x_63:
[----:B------:R-:W-:Y:S01]  /*2b50*/  LOP3.LUT R8, R8, 0x1, RZ, 0x3c, !PT ;  /* 0x0000000108087812 */ /* 0x000fe200078e3cff */
[----:B-1----:R-:W-:Y:S09]  /*2b60*/  UIADD3 UR8, UPT, UPT, UR4, 0x5098, URZ ;  /* 0x0000509804087890 */ /* 0x002ff2000fffe0ff */
[----:B------:R1:W-:Y:S01]  /*2b70*/  UTCBAR [UR8], URZ ;  /* 0x000000ff080073e9 */ /* 0x0003e200080000ff */
[----:B------:R-:W-:Y:S05]  /*2b80*/  BRA.U !UP1, `(.L_x_64) ;  /* 0x0000000109047547 */ /* 0x000fea000b800000 */
[----:B-1----:R-:W-:Y:S05]  /*2b90*/  BPT.TRAP 0x1 ;  /* 0x000000040000795c */ /* 0x002fea0000300000 */
.L_x_64:
[----:B------:R-:W-:Y:S01]  /*2ba0*/  ULEA UR10, UR26, UR4, 0x3 ;  /* 0x000000041a0a7291 */ /* 0x000fe2000f8e18ff */
[----:B------:R-:W-:Y:S01]  /*2bb0*/  HFMA2 R0, -RZ, RZ, 0, 7.62939453125e-06 ;  /* 0x00000080ff007431 */ /* 0x000fe200000001ff */
[----:B------:R-:W-:Y:S01]  /*2bc0*/  UMOV UR69, 0xc0004010 ;  /* 0xc000401000457882 */ /* 0x000fe20000000000 */
[----:B------:R-:W-:Y:S01]  /*2bd0*/  UMOV UR12, 0x0 ;  /* 0x00000000000c7882 */ /* 0x000fe20000000000 */
[----:B------:R-:W-:Y:S02]  /*2be0*/  UIADD3 UR9, UPT, UPT, UR10, 0x5038, URZ ;  /* 0x000050380a097890 */ /* 0x000fe4000fffe0ff */
[----:B------:R-:W-:Y:S01]  /*2bf0*/  UIADD3 UR10, UPT, UPT, UR26, 0x1, URZ ;  /* 0x000000011a0a7890 */ /* 0x000fe2000fffe0ff */
[----:B------:R-:W-:Y:S03]  /*2c00*/  UMOV UR13, 0x8200010 ;  /* 0x08200010000d7882 */ /* 0x000fe60000000000 */
[----:B------:R-:W-:Y:S01]  /*2c10*/  UISETP.NE.AND UP0, UPT, UR10, 0x3, UPT ;  /* 0x000000030a00788c */ /* 0x000fe2000bf05270 */
[----:B-1----:R-:W-:Y:S02]  /*2c20*/  R2UR UR8, R0 ;  /* 0x00000000000872ca */ /* 0x002fe400000e0000 */
[----:B------:R1:W-:Y:S01]  /*2c30*/  UTCBAR [UR9], URZ ;  /* 0x000000ff090073e9 */ /* 0x0003e200080000ff */
[----:B------:R-:W-:Y:S10]  /*2c40*/  USEL UR10, UR10, URZ, UP0 ;  /* 0x000000ff0a0a7287 */ /* 0x000ff40008000000 */
[----:B------:R1:W-:Y:S01]  /*2c50*/  UTCHMMA gdesc[UR50], gdesc[UR68], tmem[UR8], tmem[UR12], idesc[UR13], !UPT ;  /* 0x00ff0c44320075ea */ /* 0x0003e2000f800008 */
[----:B------:R-:W-:Y:S05]  /*2c60*/  BRA.U UP3, `(.L_x_65) ;  /* 0x0000000103047547 */ /* 0x000fea000b800000 */
[----:B-1----:R-:W-:Y:S05]  /*2c70*/  BPT.TRAP 0x1 ;  /* 0x000000040000795c */ /* 0x002fea0000300000 */
.L_x_65:
[----:B-1----:R-:W-:Y:S09]  /*2c80*/  UIADD3 UR8, UPT, UPT, UR4, 0x5060, URZ ;  /* 0x0000506004087890 */ /* 0x002ff2000fffe0ff */
[----:B------:R1:W-:Y:S01]  /*2c90*/  UTCBAR [UR8], URZ ;  /* 0x000000ff080073e9 */ /* 0x0003e200080000ff */
[----:B------:R-:W-:Y:S05]  /*2ca0*/  BRA.U !UP1, `(.L_x_66) ;  /* 0x0000000109047547 */ /* 0x000fea000b800000 */
[----:B-1----:R-:W-:Y:S05]  /*2cb0*/  BPT.TRAP 0x1 ;  /* 0x000000040000795c */ /* 0x002fea0000300000 */
.L_x_66:
[----:B------:R-:W-:Y:S02]  /*2cc0*/  ULEA UR9, UR10, UR4, 0x3 ;  /* 0x000000040a097291 */ /* 0x000fe4000f8e18ff */
[----:B------:R-:W-:Y:S02]  /*2cd0*/  UIADD3 UR10, UPT, UPT, UR10, 0x1, URZ ;  /* 0x000000010a0a7890 */ /* 0x000fe4000fffe0ff */
[----:B-1----:R-:W-:Y:S02]  /*2ce0*/  UIADD3 UR8, UPT, UPT, UR9, 0x5038, URZ ;  /* 0x0000503809087890 */ /* 0x002fe4000fffe0ff */
[----:B------:R-:W-:Y:S04]  /*2cf0*/  UISETP.NE.AND UP0, UPT, UR10, 0x3, UPT ;  /* 0x000000030a00788c */ /* 0x000fe8000bf05270 */
[----:B------:R-:W-:Y:S03]  /*2d00*/  USEL UR26, UR10, URZ, UP0 ;  /* 0x000000ff0a1a7287 */ /* 0x000fe60008000000 */
[----:B------:R1:W-:Y:S01]  /*2d10*/  UTCBAR [UR8], URZ ;  /* 0x000000ff080073e9 */ /* 0x0003e200080000ff */
[----:B------:R-:W-:Y:S08]  /*2d20*/  BRA.U !UP1, `(.L_x_67) ;  /* 0x0000000109047547 */ /* 0x000ff0000b800000 */
[----:B-1----:R-:W-:Y:S05]  /*2d30*/  BPT.TRAP 0x1 ;  /* 0x000000040000795c */ /* 0x002fea0000300000 */
.L_x_67:
[----:B-1----:R-:W-:Y:S01]  /*2d40*/  ULEA UR8, UR24, UR4, 0x3 ;  /* 0x0000000418087291 */ /* 0x002fe2000f8e18ff */
[----:B------:R-:W-:Y:S08]  /*2d50*/  SHF.L.U32 R3, R5, 0x1f, RZ ;  /* 0x0000001f05037819 */ /* 0x000ff000000006ff */
[----:B------:R-:W1:Y:S02]  /*2d60*/  SYNCS.PHASECHK.TRANS64.TRYWAIT P0, [UR8+0x5020], R3 ;  /* 0x00502003ff0075a7 */ /* 0x000e640008001108 */
[----:B-1----:R-:W-:Y:S05]  /*2d70*/  @!P0 BRA `(.L_x_68) ;  /* 0x000000d800f08947 */ /* 0x002fea0003800000 */
.L_x_352:
[----:B------:R-:W-:Y:S05]  /*2d80*/  BRA.U UP5, `(.L_x_69) ;  /* 0x0000000105047547 */ /* 0x000fea000b800000 */
[----:B------:R-:W-:Y:S05]  /*2d90*/  BPT.TRAP 0x1 ;  /* 0x000000040000795c */ /* 0x000fea0000300000 */
.L_x_69:
[----:B-1----:R-:W-:Y:S04]  /*2da0*/  SHF.L.U32 R3, R8, 0x1f, RZ ;  /* 0x0000001f08037819 */ /* 0x002fe800000006ff */
[----:B------:R-:W1:Y:S02]  /*2db0*/  SYNCS.PHASECHK.TRANS64.TRYWAIT P0, [UR4+0x50a0], R3 ;  /* 0x0050a003ff0075a7 */ /* 0x000e640008001104 */
[----:B-1----:R-:W-:Y:S05]  /*2dc0*/  @!P0 BRA `(.L_x_70) ;  /* 0x000000d800f48947 */ /* 0x002fea0003800000 */
.L_x_354:
[----:B------:R-:W-:Y:S05]  /*2dd0*/  BRA.U UP4, `(.L_x_71) ;  /* 0x0000000104047547 */ /* 0x000fea000b800000 */
[----:B------:R-:W-:Y:S05]  /*2de0*/  BPT.TRAP 0x1 ;  /* 0x000000040000795c */ /* 0x000fea0000300000 */
.L_x_71:
[----:B------:R-:W-:Y:S01]  /*2df0*/  SHF.L.U32 R4, R6, 0x1f, RZ ;  /* 0x0000001f06047819 */ /* 0x000fe200000006ff */
[----:B-1----:R-:W-:Y:S02]  /*2e00*/  HFMA2 R0, -RZ, RZ, 0, 1.52587890625e-05 ;  /* 0x00000100ff007431 */ /* 0x002fe400000001ff */
[----:B------:R-:W-:Y:S01]  /*2e10*/  IMAD.MOV.U32 R2, RZ, RZ, 0x20 ;  /* 0x00000020ff027424 */ /* 0x000fe200078e00ff */
[----:B------:R-:W1:Y:S02]  /*2e20*/  SYNCS.PHASECHK.TRANS64.TRYWAIT P0, [UR4+0x5058], R4 ;  /* 0x00505804ff0075a7 */ /* 0x000e640008001104 */
[----:B-1----:R-:W-:Y:S05]  /*2e30*/  @!P0 BRA `(.L_x_72) ;  /* 0x000000d800f08947 */ /* 0x002fea0003800000 */
.L_x_356:
[----:B------:R-:W-:Y:S01]  /*2e40*/  USHF.L.U32 UR27, UR24, 0x8, URZ ;  /* 0x00000008181b7899 */ /* 0x000fe200080006ff */
[----:B------:R-:W-:Y:S01]  /*2e50*/  R2UR UR22, R2 ;  /* 0x00000000021672ca */ /* 0x000fe200000e0000 */
[----:B------:R-:W-:Y:S01]  /*2e60*/  IMAD.MOV.U32 R2, RZ, RZ, 0x100 ;  /* 0x00000100ff027424 */ /* 0x000fe200078e00ff */
[----:B------:R-:W-:Y:S01]  /*2e70*/  R2UR UR23, R0 ;  /* 0x00000000001772ca */ /* 0x000fe200000e0000 */
[----:B------:R-:W-:Y:S01]  /*2e80*/  UIADD3 UR66, UPT, UPT, UR5, UR27, URZ ;  /* 0x0000001b05427290 */ /* 0x000fe2000fffe0ff */
[----:B-1----:R-:W-:Y:S01]  /*2e90*/  IMAD.MOV.U32 R3, RZ, RZ, 0x28 ;  /* 0x00000028ff037424 */ /* 0x002fe200078e00ff */
[----:B------:R-:W-:Y:S01]  /*2ea0*/  UMOV UR48, 0x0 ;  /* 0x0000000000307882 */ /* 0x000fe20000000000 */
[C---:B------:R-:W-:Y:S01]  /*2eb0*/  R2UR UR21, R2.reuse ;  /* 0x00000000021572ca */ /* 0x040fe200000e0000 */
[----:B------:R-:W-:Y:S01]  /*2ec0*/  UIADD3 UR64, UPT, UPT, UR66, 0x20, URZ ;  /* 0x0000002042407890 */ /* 0x000fe2000fffe0ff */
[----:B------:R-:W-:Y:S01]  /*2ed0*/  R2UR UR19, R2 ;  /* 0x00000000021372ca */ /* 0x000fe200000e0000 */
[----:B------:R-:W-:Y:S01]  /*2ee0*/  UIADD3 UR62, UPT, UPT, UR66, 0x40, URZ ;  /* 0x00000040423e7890 */ /* 0x000fe2000fffe0ff */
[----:B------:R-:W-:Y:S01]  /*2ef0*/  IMAD.MOV.U32 R2, RZ, RZ, 0x40 ;  /* 0x00000040ff027424 */ /* 0x000fe200078e00ff */
[----:B------:R-:W-:Y:S01]  /*2f00*/  UIADD3 UR60, UPT, UPT, UR66, 0x60, URZ ;  /* 0x00000060423c7890 */ /* 0x000fe2000fffe0ff */
[----:B------:R-:W-:Y:S01]  /*2f10*/  IMAD.MOV.U32 R0, RZ, RZ, 0x30 ;  /* 0x00000030ff007424 */ /* 0x000fe200078e00ff */
[----:B------:R-:W-:Y:S01]  /*2f20*/  UIADD3 UR58, UPT, UPT, UR66, 0x80, URZ ;  /* 0x00000080423a7890 */ /* 0x000fe2000fffe0ff */
[----:B------:R-:W-:Y:S01]  /*2f30*/  R2UR UR20, R3 ;  /* 0x00000000031472ca */ /* 0x000fe200000e0000 */
[----:B------:R-:W-:Y:S01]  /*2f40*/  UIADD3 UR56, UPT, UPT, UR66, 0xa0, URZ ;  /* 0x000000a042387890 */ /* 0x000fe2000fffe0ff */
[----:B------:R-:W-:Y:S01]  /*2f50*/  R2UR UR14, R2 ;  /* 0x00000000020e72ca */ /* 0x000fe200000e0000 */
[----:B------:R-:W-:Y:S01]  /*2f60*/  UIADD3 UR54, UPT, UPT, UR66, 0xc0, URZ ;  /* 0x000000c042367890 */ /* 0x000fe2000fffe0ff */
[----:B------:R-:W-:Y:S01]  /*2f70*/  IMAD.MOV.U32 R2, RZ, RZ, 0x100 ;  /* 0x00000100ff027424 */ /* 0x000fe200078e00ff */
[----:B------:R-:W-:Y:S01]  /*2f80*/  UIADD3 UR52, UPT, UPT, UR66, 0xe0, URZ ;  /* 0x000000e042347890 */ /* 0x000fe2000fffe0ff */
[----:B------:R-:W-:Y:S01]  /*2f90*/  IMAD.MOV.U32 R3, RZ, RZ, 0x38 ;  /* 0x00000038ff037424 */ /* 0x000fe200078e00ff */
[----:B------:R-:W-:Y:S01]  /*2fa0*/  R2UR UR18, R0 ;  /* 0x00000000001272ca */ /* 0x000fe200000e0000 */
[----:B------:R-:W-:Y:S01]  /*2fb0*/  IMAD.MOV.U32 R0, RZ, RZ, 0x100 ;  /* 0x00000100ff007424 */ /* 0x000fe200078e00ff */
[----:B------:R-:W-:Y:S01]  /*2fc0*/  R2UR UR13, R2 ;  /* 0x00000000020d72ca */ /* 0x000fe200000e0000 */
[----:B------:R-:W-:Y:S01]  /*2fd0*/  IMAD.MOV.U32 R2, RZ, RZ, 0x50 ;  /* 0x00000050ff027424 */ /* 0x000fe200078e00ff */
[----:B------:R-:W-:Y:S01]  /*2fe0*/  R2UR UR16, R3 ;  /* 0x00000000031072ca */ /* 0x000fe200000e0000 */
[----:B------:R-:W-:Y:S01]  /*2ff0*/  IMAD.MOV.U32 R3, RZ, RZ, 0x48 ;  /* 0x00000048ff037424 */ /* 0x000fe200078e00ff */
[----:B------:R-:W-:Y:S01]  /*3000*/  R2UR UR17, R0 ;  /* 0x00000000001172ca */ /* 0x000fe200000e0000 */
[----:B------:R-:W-:Y:S01]  /*3010*/  UMOV UR49, 0x8050010 ;  /* 0x0805001000317882 */ /* 0x000fe20000000000 */
[----:B------:R-:W-:Y:S01]  /*3020*/  R2UR UR10, R2 ;  /* 0x00000000020a72ca */ /* 0x000fe200000e0000 */
[----:B------:R-:W-:Y:S01]  /*3030*/  IMAD.MOV.U32 R2, RZ, RZ, 0x58 ;  /* 0x00000058ff027424 */ /* 0x000fe200078e00ff */
[C---:B------:R-:W-:Y:S01]  /*3040*/  R2UR UR15, R0.reuse ;  /* 0x00000000000f72ca */ /* 0x040fe200000e0000 */
[----:B------:R-:W-:Y:S01]  /*3050*/  UMOV UR67, 0xc0004010 ;  /* 0xc000401000437882 */ /* 0x000fe20000000000 */
[----:B------:R-:W-:Y:S01]  /*3060*/  R2UR UR12, R3 ;  /* 0x00000000030c72ca */ /* 0x000fe200000e0000 */
[----:B------:R1:W-:Y:S01]  /*3070*/  UTCHMMA tmem[UR22], gdesc[UR66], tmem[UR23], tmem[UR48], idesc[UR49], UPT ;  /* 0x00ff3042160079ea */ /* 0x0003e2000b800017 */
[----:B------:R-:W-:Y:S01]  /*3080*/  R2UR UR11, R0 ;  /* 0x00000000000b72ca */ /* 0x000fe200000e0000 */
[----:B------:R-:W-:Y:S01]  /*3090*/  UMOV UR46, 0x0 ;  /* 0x00000000002e7882 */ /* 0x000fe20000000000 */
[----:B------:R-:W-:Y:S01]  /*30a0*/  R2UR UR8, R2 ;  /* 0x00000000020872ca */ /* 0x000fe200000e0000 */
[----:B------:R-:W-:Y:S01]  /*30b0*/  UMOV UR47, 0x8050010 ;  /* 0x08050010002f7882 */ /* 0x000fe20000000000 */
[----:B------:R-:W-:Y:S01]  /*30c0*/  R2UR UR9, R0 ;  /* 0x00000000000972ca */ /* 0x000fe200000e0000 */
        /* <DEDUP_REMOVED lines=28> */
.L_x_73:
[----:B-1----:R-:W-:Y:S01]  /*3290*/  UIADD3 UR11, UPT, UPT, UR4, 0x5090, URZ ;  /* 0x00005090040b7890 */ /* 0x002fe2000fffe0ff */
[----:B------:R-:W-:Y:S01]  /*32a0*/  LOP3.LUT R7, R7, 0x1, RZ, 0x3c, !PT ;  /* 0x0000000107077812 */ /* 0x000fe200078e3cff */
[----:B------:R-:W-:Y:S02]  /*32b0*/  UIADD3 UR10, UPT, UPT, UR24, 0x1, URZ ;  /* 0x00000001180a7890 */ /* 0x000fe4000fffe0ff */
[----:B------:R-:W-:Y:S02]  /*32c0*/  UISETP.GT.AND UP0, UPT, UR25, 0x2, UPT ;  /* 0x000000021900788c */ /* 0x000fe4000bf04270 */
[----:B------:R-:W-:Y:S02]  /*32d0*/  UISETP.NE.AND UP2, UPT, UR10, 0x3, UPT ;  /* 0x000000030a00788c */ /* 0x000fe4000bf45270 */
[----:B------:R-:W-:Y:S01]  /*32e0*/  UIADD3 UR25, UPT, UPT, UR25, -0x1, URZ ;  /* 0xffffffff19197890 */ /* 0x000fe2000fffe0ff */
[----:B------:R2:W-:Y:S01]  /*32f0*/  UTCBAR [UR11], URZ ;  /* 0x000000ff0b0073e9 */ /* 0x0005e200080000ff */
[----:B------:R-:W-:Y:S02]  /*3300*/  USEL UR8, URZ, 0x1, UP2 ;  /* 0x00000001ff087887 */ /* 0x000fe40009000000 */
[----:B------:R-:W-:Y:S01]  /*3310*/  USEL UR10, UR10, URZ, UP2 ;  /* 0x000000ff0a0a7287 */ /* 0x000fe20009000000 */
[----:B------:R-:W-:Y:S03]  /*3320*/  UMOV UR9, 0x1 ;  /* 0x0000000100097882 */ /* 0x000fe60000000000 */
[----:B------:R-:W-:Y:S01]  /*3330*/  LOP3.LUT R5, R5, UR8, RZ, 0x3c, !PT ;  /* 0x0000000805057c12 */ /* 0x000fe2000f8e3cff */
[----:B------:R-:W-:Y:S01]  /*3340*/  UMOV UR8, UR24 ;  /* 0x0000001800087c82 */ /* 0x000fe20008000000 */
[----:B------:R-:W-:Y:S05]  /*3350*/  BRA.U UP0, `(.L_x_74) ;  /* 0xfffffff100587547 */ /* 0x000fea000b83ffff */
.L_x_55:
[----:B------:R-:W-:Y:S04]  /*3360*/  BSSY.RECONVERGENT B0, `(.L_x_75) ;  /* 0x0000003000007945 */ /* 0x000fe80003800200 */
[----:B------:R-:W-:Y:S05]  /*3370*/  @!P4 BRA `(.L_x_76) ;  /* 0x000000000004c947 */ /* 0x000fea0003800000 */
[----:B-12---:R-:W-:Y:S05]  /*3380*/  BPT.TRAP 0x1 ;  /* 0x000000040000795c */ /* 0x006fea0000300000 */
.L_x_76:
[----:B-12---:R-:W-:Y:S05]  /*3390*/  BSYNC.RECONVERGENT B0 ;  /* 0x0000000000007941 */ /* 0x006fea0003800200 */
.L_x_75:
[----:B------:R-:W-:Y:S01]  /*33a0*/  UIADD3 UR6, UPT, UPT, UR4, 0x5010, URZ ;  /* 0x0000501004067890 */ /* 0x000fe2000fffe0ff */
[----:B------:R-:W-:Y:S08]  /*33b0*/  BSSY.RECONVERGENT B0, `(.L_x_77) ;  /* 0x0000004000007945 */ /* 0x000ff00003800200 */
[----:B------:R1:W-:Y:S01]  /*33c0*/  UTCBAR [UR6], URZ ;  /* 0x000000ff060073e9 */ /* 0x0003e200080000ff */
[----:B------:R-:W-:Y:S05]  /*33d0*/  @!P4 BRA `(.L_x_78) ;  /* 0x000000000004c947 */ /* 0x000fea0003800000 */
[----:B-1----:R-:W-:Y:S05]  /*33e0*/  BPT.TRAP 0x1 ;  /* 0x000000040000795c */ /* 0x002fea0000300000 */
.L_x_78:
[----:B-1----:R-:W-:Y:S05]  /*33f0*/  BSYNC.RECONVERGENT B0 ;  /* 0x0000000000007941 */ /* 0x002fea0003800200 */
.L_x_77:
[----:B------:R-:W-:-:S09]  /*3400*/  UIADD3 UR6, UPT, UPT, UR4, 0x5018, URZ ;  /* 0x0000501804067890 */ /* 0x000fd2000fffe0ff */
[----:B------:R1:W-:Y:S01]  /*3410*/  UTCBAR [UR6], URZ ;  /* 0x000000ff060073e9 */ /* 0x0003e200080000ff */
[----:B------:R-:W-:Y:S05]  /*3420*/  BRA.U UP5, `(.L_x_79) ;  /* 0x0000000105047547 */ /* 0x000fea000b800000 */
[----:B-1----:R-:W-:Y:S05]  /*3430*/  BPT.TRAP 0x1 ;  /* 0x000000040000795c */ /* 0x002fea0000300000 */
.L_x_79:
[----:B------:R-:W-:-:S04]  /*3440*/  SHF.L.U32 R3, R8, 0x1f, RZ ;  /* 0x0000001f08037819 */ /* 0x000fc800000006ff */
[----:B------:R-:W2:Y:S02]  /*3450*/  SYNCS.PHASECHK.TRANS64.TRYWAIT P0, [UR4+0x50a8], R3 ;  /* 0x0050a803ff0075a7 */ /* 0x000ea40008001104 */
[----:B--2---:R-:W-:Y:S05]  /*3460*/  @!P0 BRA `(.L_x_80) ;  /* 0x000000d4007c8947 */ /* 0x004fea0003800000 */
.L_x_358:
[----:B------:R-:W-:Y:S05]  /*3470*/  BRA.U UP3, `(.L_x_81) ;  /* 0x0000000103047547 */ /* 0x000fea000b800000 */
[----:B-1----:R-:W-:Y:S05]  /*3480*/  BPT.TRAP 0x1 ;  /* 0x000000040000795c */ /* 0x002fea0000300000 */
.L_x_81:
[----:B------:R-:W-:Y:S01]  /*3490*/  SHF.L.U32 R7, R7, 0x1f, RZ ;  /* 0x0000001f07077819 */ /* 0x000fe200000006ff */
[----:B--2---:R-:W-:Y:S02]  /*34a0*/  HFMA2 R3, -RZ, RZ, 0, 2.288818359375e-05 ;  /* 0x00000180ff037431 */ /* 0x004fe400000001ff */
[----:B------:R-:W-:Y:S01]  /*34b0*/  IMAD.MOV.U32 R4, RZ, RZ, 0xa0 ;  /* 0x000000a0ff047424 */ /* 0x000fe200078e00ff */
[----:B------:R-:W2:Y:S02]  /*34c0*/  SYNCS.PHASECHK.TRANS64.TRYWAIT P0, [UR4+0x5068], R7 ;  /* 0x00506807ff0075a7 */ /* 0x000ea40008001104 */
[----:B--2---:R-:W-:Y:S05]  /*34d0*/  @!P0 BRA `(.L_x_82) ;  /* 0x000000d400788947 */ /* 0x004fea0003800000 */
.L_x_360:
[----:B------:R-:W-:Y:S01]  /*34e0*/  IMAD.MOV.U32 R2, RZ, RZ, 0xa8 ;  /* 0x000000a8ff027424 */ /* 0x000fe200078e00ff */
[----:B------:R-:W-:Y:S01]  /*34f0*/  R2UR UR17, R4 ;  /* 0x00000000041172ca */ /* 0x000fe200000e0000 */
[----:B------:R-:W-:Y:S01]  /*3500*/  IMAD.MOV.U32 R4, RZ, RZ, 0xb0 ;  /* 0x000000b0ff047424 */ /* 0x000fe200078e00ff */
[----:B------:R-:W-:Y:S01]  /*3510*/  R2UR UR18, R3 ;  /* 0x00000000031272ca */ /* 0x000fe200000e0000 */
[----:B--2---:R-:W-:Y:S01]  /*3520*/  IMAD.MOV.U32 R0, RZ, RZ, 0x180 ;  /* 0x00000180ff007424 */ /* 0x004fe200078e00ff */
        /* <DEDUP_REMOVED lines=8> */
[----:B------:R-:W-:Y:S01]  /*35b0*/  UIADD3 UR22, UPT, UPT, UR5, UR27, URZ ;  /* 0x0000001b05167290 */ /* 0x000fe2000fffe0ff */
[C---:B------:R-:W-:Y:S01]  /*35c0*/  R2UR UR14, R3.reuse ;  /* 0x00000000030e72ca */ /* 0x040fe200000e0000 */
[----:B------:R-:W-:Y:S01]  /*35d0*/  UISETP.NE.U32.AND UP0, UPT, UR9, URZ, UPT ;  /* 0x000000ff0900728c */ /* 0x000fe2000bf05070 */
[----:B------:R-:W-:Y:S01]  /*35e0*/  R2UR UR12, R0 ;  /* 0x00000000000c72ca */ /* 0x000fe200000e0000 */
[----:B------:R-:W-:Y:S01]  /*35f0*/  UIADD3 UR54, UPT, UPT, UR22, 0x20, URZ ;  /* 0x0000002016367890 */ /* 0x000fe2000fffe0ff */
[----:B-1----:R-:W-:Y:S01]  /*3600*/  R2UR UR6, R2 ;  /* 0x00000000020672ca */ /* 0x002fe200000e0000 */
        /* <DEDUP_REMOVED lines=11> */
[----:B------:R-:W-:Y:S01]  /*36c0*/  R2UR UR5, R2 ;  /* 0x00000000020572ca */ /* 0x000fe200000e0000 */
[----:B------:R-:W-:Y:S01]  /*36d0*/  UIADD3 UR44, UPT, UPT, UR22, 0xc0, URZ ;  /* 0x000000c0162c7890 */ /* 0x000fe2000fffe0ff */
[----:B------:R-:W-:Y:S01]  /*36e0*/  R2UR UR9, R0 ;  /* 0x00000000000972ca */ /* 0x000fe200000e0000 */
[----:B------:R-:W-:Y:S01]  /*36f0*/  UMOV UR40, 0x0 ;  /* 0x0000000000287882 */ /* 0x000fe20000000000 */
[----:B------:R-:W-:Y:S01]  /*3700*/  UMOV UR41, 0x8050010 ;  /* 0x0805001000297882 */ /* 0x000fe20000000000 */
[----:B------:R-:W-:Y:S01]  /*3710*/  UMOV UR23, 0xc0004010 ;  /* 0xc000401000177882 */ /* 0x000fe20000000000 */
[----:B------:R-:W-:Y:S01]  /*3720*/  UIADD3 UR42, UPT, UPT, UR22, 0xe0, URZ ;  /* 0x000000e0162a7890 */ /* 0x000fe2000fffe0ff */
[----:B------:R1:W-:Y:S01]  /*3730*/  UTCHMMA tmem[UR17], gdesc[UR22], tmem[UR18], tmem[UR40], idesc[UR41], UP0 ;  /* 0x00ff2816110079ea */ /* 0x0003e20008000012 */
[----:B------:R-:W-:Y:S01]  /*3740*/  UMOV UR38, 0x0 ;  /* 0x0000000000267882 */ /* 0x000fe20000000000 */
        /* <DEDUP_REMOVED lines=29> */
.L_x_83:
[----:B-1----:R-:W-:-:S09]  /*3920*/  UIADD3 UR5, UPT, UPT, UR4, 0x5098, URZ ;  /* 0x0000509804057890 */ /* 0x002fd2000fffe0ff */
[----:B------:R1:W-:Y:S01]  /*3930*/  UTCBAR [UR5], URZ ;  /* 0x000000ff050073e9 */ /* 0x0003e200080000ff */
[----:B------:R-:W-:Y:S05]  /*3940*/  BRA.U !UP1, `(.L_x_84) ;  /* 0x0000000109047547 */ /* 0x000fea000b800000 */
[----:B-1----:R-:W-:Y:S05]  /*3950*/  BPT.TRAP 0x1 ;  /* 0x000000040000795c */ /* 0x002fea0000300000 */
.L_x_84:
[----:B-1----:R-:W-:-:S04]  /*3960*/  ULEA UR5, UR26, UR4, 0x3 ;  /* 0x000000041a057291 */ /* 0x002fc8000f8e18ff */
[----:B------:R-:W-:-:S09]  /*3970*/  UIADD3 UR5, UPT, UPT, UR5, 0x5038, URZ ;  /* 0x0000503805057890 */ /* 0x000fd2000fffe0ff */
[----:B------:R1:W-:Y:S01]  /*3980*/  UTCBAR [UR5], URZ ;  /* 0x000000ff050073e9 */ /* 0x0003e200080000ff */
[----:B------:R-:W-:Y:S05]  /*3990*/  BRA.U UP4, `(.L_x_85) ;  /* 0x0000000104047547 */ /* 0x000fea000b800000 */
[----:B-1----:R-:W-:Y:S05]  /*39a0*/  BPT.TRAP 0x1 ;  /* 0x000000040000795c */ /* 0x002fea0000300000 */
.L_x_85:
[----:B-1----:R-:W-:-:S09]  /*39b0*/  UIADD3 UR5, UPT, UPT, UR4, 0x5050, URZ ;  /* 0x0000505004057890 */ /* 0x002fd2000fffe0ff */
[----:B------:R1:W-:Y:S01]  /*39c0*/  UTCBAR [UR5], URZ ;  /* 0x000000ff050073e9 */ /* 0x0003e200080000ff */
[----:B------:R-:W-:Y:S05]  /*39d0*/  BRA.U UP3, `(.L_x_86) ;  /* 0x0000000103047547 */ /* 0x000fea000b800000 */
[----:B-1----:R-:W-:Y:S05]  /*39e0*/  BPT.TRAP 0x1 ;  /* 0x000000040000795c */ /* 0x002fea0000300000 */
.L_x_86:
[----:B------:R-:W-:-:S13]  /*39f0*/  ELECT P0, URZ, PT ;  /* 0x0000000000ff782f */ /* 0x000fda0003800000 */
[----:B-1----:R-:W-:Y:S05]  /*3a00*/  @!P0 EXIT ;  /* 0x000000000000894d */ /* 0x002fea0003800000 */
[----:B------:R-:W-:-:S09]  /*3a10*/  UIADD3 UR4, UPT, UPT, UR4, 0x5060, URZ ;  /* 0x0000506004047890 */ /* 0x000fd2000fffe0ff */
[----:B------:R1:W-:Y:S01]  /*3a20*/  UTCBAR [UR4], URZ ;  /* 0x000000ff040073e9 */ /* 0x0003e200080000ff */
[----:B------:R-:W-:Y:S01]  /*3a30*/  NOP ;  /* 0x0000000000007918 */ /* 0x000fe20000000000 */
[----:B-1----:R-:W-:Y:S05]  /*3a40*/  EXIT ;  /* 0x000000000000794d */ /* 0x002fea0003800000 */
.L_x_28:
[----:B------:R-:W-:-:S08]  /*3a50*/  NOP ;  /* 0x0000000000007918 */ /* 0x000fd00000000000 */
[----:B------:R-:W1:-:S00]  /*3a60*/  USETMAXREG.DEALLOC.CTAPOOL 0x60 ;  /* 0x00000060000079c8 */ /* 0x000e4000080e0500 */
[----:B-1----:R-:W1:Y:S01]  /*3a70*/  S2R R0, SR_CTAID.X ;  /* 0x0000000000007919 */ /* 0x002e620000002500 */
[----:B------:R-:W2:Y:S01]  /*3a80*/  LDCU UR4, c[0x0][0x380] ;  /* 0x00007000ff0477ac */ /* 0x000ea20008000800 */
[----:B-1----:R-:W-:-:S04]  /*3a90*/  SHF.L.U32 R17, R0, 0x8, RZ ;  /* 0x0000000800117819 */ /* 0x002fc800000006ff */
[----:B--2---:R-:W-:-:S13]  /*3aa0*/  ISETP.GE.U32.AND P0, PT, R17, UR4, PT ;  /* 0x0000000411007c0c */ /* 0x004fda000bf06070 */
[----:B------:R-:W-:Y:S05]  /*3ab0*/  @P0 EXIT ;  /* 0x000000000000094d */ /* 0x000fea0003800000 */
[----:B------:R-:W1:Y:S01]  /*3ac0*/  LDCU UR5, c[0x0][0x384] ;  /* 0x00007080ff0577ac */ /* 0x000e620008000800 */
[----:B------:R-:W2:Y:S01]  /*3ad0*/  LDCU.64 UR42, c[0x0][0x358] ;  /* 0x00006b00ff2a77ac */ /* 0x000ea20008000a00 */
[----:B-1----:R-:W-:-:S09]  /*3ae0*/  UISETP.NE.AND UP0, UPT, UR5, URZ, UPT ;  /* 0x000000ff0500728c */ /* 0x002fd2000bf05270 */
[----:B--2---:R-:W-:Y:S05]  /*3af0*/  BRA.U UP0, `(.L_x_87) ;  /* 0x0000003100247547 */ /* 0x004fea000b800000 */
[----:B------:R-:W-:-:S09]  /*3b00*/  UISETP.NE.AND UP0, UPT, UR38, URZ, UPT ;  /* 0x000000ff2600728c */ /* 0x000fd2000bf05270 */
[----:B------:R-:W-:Y:S05]  /*3b10*/  BRA.U UP0, `(.L_x_88) ;  /* 0x0000000100047547 */ /* 0x000fea000b800000 */
[----:B------:R-:W-:Y:S05]  /*3b20*/  BPT.TRAP 0x1 ;  /* 0x000000040000795c */ /* 0x000fea0000300000 */
.L_x_88:
[----:B------:R-:W1:Y:S01]  /*3b30*/  S2R R18, SR_CgaCtaId ;  /* 0x0000000000127919 */ /* 0x000e620000008800 */
[----:B------:R-:W-:Y:S01]  /*3b40*/  IMAD.MOV.U32 R3, RZ, RZ, 0x1 ;  /* 0x00000001ff037424 */ /* 0x000fe200078e00ff */
[----:B------:R-:W-:Y:S02]  /*3b50*/  MOV R5, 0x400 ;  /* 0x0000040000057802 */ /* 0x000fe40000000f00 */
[----:B------:R-:W-:Y:S02]  /*3b60*/  LOP3.LUT P1, R22, R16, 0x7f, RZ, 0xc0, !PT ;  /* 0x0000007f10167812 */ /* 0x000fe4000782c0ff */
[----:B------:R-:W-:Y:S02]  /*3b70*/  SHF.L.U32 R3, R3, 0x1f, RZ ;  /* 0x0000001f03037819 */ /* 0x000fe400000006ff */
[----:B-1----:R-:W-:-:S04]  /*3b80*/  LEA R18, R18, R5, 0x18 ;  /* 0x0000000512127211 */ /* 0x002fc800078ec0ff */
[----:B------:R-:W1:Y:S02]  /*3b90*/  SYNCS.PHASECHK.TRANS64.TRYWAIT P0, [R18+URZ+0x50c0], R3 ;  /* 0x0050c003120075a7 */ /* 0x000e6400080011ff */
[----:B-1----:R-:W-:Y:S05]  /*3ba0*/  @!P0 BRA `(.L_x_89) ;  /* 0x000000cc00dc8947 */ /* 0x002fea0003800000 */
.L_x_361:
[----:B------:R-:W-:Y:S04]  /*3bb0*/  BSSY.RECONVERGENT B6, `(.L_x_90) ;  /* 0x000023d000067945 */ /* 0x000fe80003800200 */
[----:B------:R-:W-:Y:S05]  /*3bc0*/  @P1 BRA `(.L_x_91) ;  /* 0x0000002000ec1947 */ /* 0x000fea0003800000 */
[----:B------:R-:W2:Y:S01]  /*3bd0*/  S2UR UR4, SR_CTAID.Z ;  /* 0x00000000000479c3 */ /* 0x000ea20000002700 */
[----:B-1----:R-:W1:Y:S01]  /*3be0*/  S2R R3, SR_CTAID.Y ;  /* 0x0000000000037919 */ /* 0x002e620000002600 */
[----:B------:R-:W2:Y:S01]  /*3bf0*/  LDCU UR6, c[0x0][0x370] ;  /* 0x00006e00ff0677ac */ /* 0x000ea20008000800 */
[----:B------:R-:W3:Y:S01]  /*3c00*/  LDCU UR5, c[0x0][0x374] ;  /* 0x00006e80ff0577ac */ /* 0x000ee20008000800 */
[----:B--2---:R-:W-:-:S04]  /*3c10*/  UIMAD UR4, UR6, UR4, URZ ;  /* 0x00000004060472a4 */ /* 0x004fc8000f8e02ff */
[----:B------:R-:W-:-:S04]  /*3c20*/  UIADD3 UR4, UPT, UPT, URZ, -UR4, URZ ;  /* 0x80000004ff047290 */ /* 0x000fc8000fffe0ff */
[----:B---3--:R-:W-:Y:S01]  /*3c30*/  UIMAD UR4, UR4, UR5, URZ ;  /* 0x00000005040472a4 */ /* 0x008fe2000f8e02ff */
[----:B-1----:R-:W-:-:S05]  /*3c40*/  IMAD R3, R3, UR6, R0 ;  /* 0x0000000603037c24 */ /* 0x002fca000f8e0200 */
[----:B------:R-:W-:-:S13]  /*3c50*/  ISETP.NE.AND P0, PT, R3, UR4, PT ;  /* 0x0000000403007c0c */ /* 0x000fda000bf05270 */
[----:B------:R-:W-:Y:S05]  /*3c60*/  @P0 BRA `(.L_x_91) ;  /* 0x0000002000c40947 */ /* 0x000fea0003800000 */
[----:B------:R-:W1:Y:S01]  /*3c70*/  LDC.64 R8, c[0x4][0xa0] ;  /* 0x01002800ff087b82 */ /* 0x000e620000000a00 */
[----:B------:R-:W-:Y:S01]  /*3c80*/  MOV R26, 0x0 ;  /* 0x00000000001a7802 */ /* 0x000fe20000000f00 */
[----:B------:R-:W2:Y:S01]  /*3c90*/  LDCU.64 UR4, c[0x4][0xd0] ;  /* 0x01001a00ff0477ac */ /* 0x000ea20008000a00 */
[----:B------:R-:W-:Y:S01]  /*3ca0*/  IADD3 R25, P0, PT, R23, 0x8, RZ ;  /* 0x0000000817197810 */ /* 0x000fe20007f1e0ff */
[----:B------:R-:W-:Y:S01]  /*3cb0*/  IMAD.MOV.U32 R6, RZ, RZ, R23 ;  /* 0x000000ffff067224 */ /* 0x000fe200078e0017 */
[----:B------:R-:W-:-:S03]  /*3cc0*/  MOV R7, R19 ;  /* 0x0000001300077202 */ /* 0x000fc60000000f00 */
[----:B------:R3:W4:Y:S01]  /*3cd0*/  LDC.64 R2, c[0x4][R26] ;  /* 0x010000001a027b82 */ /* 0x0007220000000a00 */
[----:B------:R-:W-:Y:S02]  /*3ce0*/  IMAD.X R24, RZ, RZ, R19, P0 ;  /* 0x000000ffff187224 */ /* 0x000fe400000e0613 */
[----:B--2---:R-:W-:Y:S01]  /*3cf0*/  IMAD.U32 R4, RZ, RZ, UR4 ;  /* 0x00000004ff047e24 */ /* 0x004fe2000f8e00ff */
[----:B------:R-:W-:Y:S01]  /*3d00*/  MOV R5, UR5 ;  /* 0x0000000500057c02 */ /* 0x000fe20008000f00 */
[----:B-1----:R3:W-:Y:S04]  /*3d10*/  STL.64 [R1], R8 ;  /* 0x0000000801007387 */ /* 0x0027e80000100a00 */
[----:B------:R-:W-:-:S07]  /*3d20*/  LEPC R20, `(.L_x_92) ;  /* 0x000000001014794e */ /* 0x000fce0000000000 */
[----:B---34-:R-:W-:Y:S05]  /*3d30*/  CALL.ABS.NOINC R2 ;  /* 0x0000000002007343 */ /* 0x018fea0003c00000 */
.L_x_92:
[----:B------:R-:W-:Y:S01]  /*3d40*/  HFMA2 R2, -RZ, RZ, 0, 5.9604644775390625e-08 ;  /* 0x00000001ff027431 */ /* 0x000fe200000001ff */
[----:B------:R-:W-:Y:S01]  /*3d50*/  MOV R3, 0x4 ;  /* 0x0000000400037802 */ /* 0x000fe20000000f00 */
[----:B------:R-:W-:Y:S01]  /*3d60*/  IMAD.MOV.U32 R0, RZ, RZ, 0x3 ;  /* 0x00000003ff007424 */ /* 0x000fe200078e00ff */
[----:B------:R1:W2:Y:S01]  /*3d70*/  LDC.64 R8, c[0x4][R26] ;  /* 0x010000001a087b82 */ /* 0x0002a20000000a00 */
[----:B------:R-:W3:Y:S01]  /*3d80*/  LDCU.64 UR4, c[0x4][0xe8] ;  /* 0x01001d00ff0477ac */ /* 0x000ee20008000a00 */
[----:B------:R-:W-:Y:S01]  /*3d90*/  MOV R6, R25 ;  /* 0x0000001900067202 */ /* 0x000fe20000000f00 */
[----:B------:R-:W-:Y:S01]  /*3da0*/  IMAD.MOV.U32 R7, RZ, RZ, R24 ;  /* 0x000000ffff077224 */ /* 0x000fe200078e0018 */
[----:B------:R1:W-:Y:S04]  /*3db0*/  STL.64 [R1+0x8], R2 ;  /* 0x0000080201007387 */ /* 0x0003e80000100a00 */
[----:B------:R1:W-:Y:S01]  /*3dc0*/  STL [R1+0x10], R0 ;  /* 0x0000100001007387 */ /* 0x0003e20000100800 */
[----:B---3--:R-:W-:Y:S01]  /*3dd0*/  MOV R4, UR4 ;  /* 0x0000000400047c02 */ /* 0x008fe20008000f00 */
[----:B------:R-:W-:-:S02]  /*3de0*/  IMAD.U32 R5, RZ, RZ, UR5 ;  /* 0x00000005ff057e24 */ /* 0x000fc4000f8e00ff */
[----:B------:R-:W-:-:S07]  /*3df0*/  LEPC R20, `(.L_x_93) ;  /* 0x000000001014794e */ /* 0x000fce0000000000 */
[----:B-12---:R-:W-:Y:S05]  /*3e00*/  CALL.ABS.NOINC R8 ;  /* 0x0000000008007343 */ /* 0x006fea0003c00000 */
.L_x_93:
[----:B------:R1:W2:Y:S01]  /*3e10*/  LDC.64 R2, c[0x4][R26] ;  /* 0x010000001a027b82 */ /* 0x0002a20000000a00 */
[----:B------:R-:W3:Y:S01]  /*3e20*/  LDCU.64 UR4, c[0x4][0xe0] ;  /* 0x01001c00ff0477ac */ /* 0x000ee20008000a00 */
[----:B------:R-:W-:Y:S01]  /*3e30*/  CS2R R6, SRZ ;  /* 0x0000000000067805 */ /* 0x000fe2000001ff00 */
[----:B---3--:R-:W-:Y:S01]  /*3e40*/  IMAD.U32 R4, RZ, RZ, UR4 ;  /* 0x00000004ff047e24 */ /* 0x008fe2000f8e00ff */
[----:B------:R-:W-:-:S04]  /*3e50*/  MOV R5, UR5 ;  /* 0x0000000500057c02 */ /* 0x000fc80008000f00 */
[----:B------:R-:W-:-:S07]  /*3e60*/  LEPC R20, `(.L_x_94) ;  /* 0x000000001014794e */ /* 0x000fce0000000000 */
[----:B-12---:R-:W-:Y:S05]  /*3e70*/  CALL.ABS.NOINC R2 ;  /* 0x0000000002007343 */ /* 0x006fea0003c00000 */
.L_x_94:
[----:B------:R1:W2:Y:S01]  /*3e80*/  LDC.64 R2, c[0x4][R26] ;  /* 0x010000001a027b82 */ /* 0x0002a20000000a00 */
[----:B------:R-:W3:Y:S01]  /*3e90*/  LDCU.64 UR4, c[0x4][0xf0] ;  /* 0x01001e00ff0477ac */ /* 0x000ee20008000a00 */
[----:B------:R-:W-:Y:S01]  /*3ea0*/  CS2R R6, SRZ ;  /* 0x0000000000067805 */ /* 0x000fe2000001ff00 */
[----:B---3--:R-:W-:Y:S01]  /*3eb0*/  IMAD.U32 R4, RZ, RZ, UR4 ;  /* 0x00000004ff047e24 */ /* 0x008fe2000f8e00ff */
[----:B------:R-:W-:-:S04]  /*3ec0*/  MOV R5, UR5 ;  /* 0x0000000500057c02 */ /* 0x000fc80008000f00 */
[----:B------:R-:W-:-:S07]  /*3ed0*/  LEPC R20, `(.L_x_95) ;  /* 0x000000001014794e */ /* 0x000fce0000000000 */
[----:B-12---:R-:W-:Y:S05]  /*3ee0*/  CALL.ABS.NOINC R2 ;  /* 0x0000000002007343 */ /* 0x006fea0003c00000 */
.L_x_95:
[----:B------:R1:W2:Y:S01]  /*3ef0*/  LDC.64 R2, c[0x4][R26] ;  /* 0x010000001a027b82 */ /* 0x0002a20000000a00 */
[----:B------:R-:W3:Y:S01]  /*3f00*/  LDCU.64 UR4, c[0x4][0xf8] ;  /* 0x01001f00ff0477ac */ /* 0x000ee20008000a00 */
[----:B------:R-:W-:Y:S01]  /*3f10*/  CS2R R6, SRZ ;  /* 0x0000000000067805 */ /* 0x000fe2000001ff00 */
[----:B---3--:R-:W-:Y:S01]  /*3f20*/  IMAD.U32 R4, RZ, RZ, UR4 ;  /* 0x00000004ff047e24 */ /* 0x008fe2000f8e00ff */
[----:B------:R-:W-:-:S04]  /*3f30*/  MOV R5, UR5 ;  /* 0x0000000500057c02 */ /* 0x000fc80008000f00 */
[----:B------:R-:W-:-:S07]  /*3f40*/  LEPC R20, `(.L_x_96) ;  /* 0x000000001014794e */ /* 0x000fce0000000000 */
[----:B-12---:R-:W-:Y:S05]  /*3f50*/  CALL.ABS.NOINC R2 ;  /* 0x0000000002007343 */ /* 0x006fea0003c00000 */
.L_x_96:
[----:B------:R-:W-:Y:S01]  /*3f60*/  HFMA2 R0, -RZ, RZ, 0, 9.5367431640625e-07 ;  /* 0x00000010ff007431 */ /* 0x000fe200000001ff */
[----:B------:R1:W2:Y:S01]  /*3f70*/  LDC.64 R2, c[0x4][R26] ;  /* 0x010000001a027b82 */ /* 0x0002a20000000a00 */
[----:B------:R-:W3:Y:S01]  /*3f80*/  LDCU.64 UR4, c[0x4][0xc8] ;  /* 0x01001900ff0477ac */ /* 0x000ee20008000a00 */
[----:B------:R-:W-:Y:S01]  /*3f90*/  MOV R6, R23 ;  /* 0x0000001700067202 */ /* 0x000fe20000000f00 */
[----:B------:R-:W-:Y:S01]  /*3fa0*/  IMAD.MOV.U32 R7, RZ, RZ, R19 ;  /* 0x000000ffff077224 */ /* 0x000fe200078e0013 */
[----:B------:R1:W-:Y:S01]  /*3fb0*/  STL [R1], R0 ;  /* 0x0000000001007387 */ /* 0x0003e20000100800 */
[----:B---3--:R-:W-:Y:S01]  /*3fc0*/  MOV R4, UR4 ;  /* 0x0000000400047c02 */ /* 0x008fe20008000f00 */
[----:B------:R-:W-:-:S04]  /*3fd0*/  IMAD.U32 R5, RZ, RZ, UR5 ;  /* 0x00000005ff057e24 */ /* 0x000fc8000f8e00ff */
[----:B------:R-:W-:-:S07]  /*3fe0*/  LEPC R20, `(.L_x_97) ;  /* 0x000000001014794e */ /* 0x000fce0000000000 */
[----:B-12---:R-:W-:Y:S05]  /*3ff0*/  CALL.ABS.NOINC R2 ;  /* 0x0000000002007343 */ /* 0x006fea0003c00000 */
.L_x_97:
[----:B------:R-:W1:Y:S01]  /*4000*/  S2R R3, SR_SWINHI ;  /* 0x0000000000037919 */ /* 0x000e620000002f00 */
[----:B------:R-:W2:Y:S01]  /*4010*/  LDCU.64 UR4, c[0x4][0x100] ;  /* 0x01002000ff0477ac */ /* 0x000ea20008000a00 */
[----:B------:R-:W-:Y:S02]  /*4020*/  MOV R6, R23 ;  /* 0x0000001700067202 */ /* 0x000fe40000000f00 */
[----:B------:R-:W-:Y:S01]  /*4030*/  MOV R7, R19 ;  /* 0x0000001300077202 */ /* 0x000fe20000000f00 */
[----:B--2---:R-:W-:Y:S02]  /*4040*/  IMAD.U32 R4, RZ, RZ, UR4 ;  /* 0x00000004ff047e24 */ /* 0x004fe4000f8e00ff */
[----:B------:R-:W-:Y:S01]  /*4050*/  IMAD.U32 R5, RZ, RZ, UR5 ;  /* 0x00000005ff057e24 */ /* 0x000fe2000f8e00ff */
[----:B------:R-:W-:Y:S02]  /*4060*/  MOV R8, R18 ;  /* 0x0000001200087202 */ /* 0x000fe40000000f00 */
[----:B-1----:R-:W-:-:S02]  /*4070*/  MOV R9, R3 ;  /* 0x0000000300097202 */ /* 0x002fc40000000f00 */
[----:B------:R1:W2:Y:S03]  /*4080*/  LDC.64 R2, c[0x4][R26] ;  /* 0x010000001a027b82 */ /* 0x0002a60000000a00 */
[----:B------:R1:W-:Y:S02]  /*4090*/  STL.64 [R1], R8 ;  /* 0x0000000801007387 */ /* 0x0003e40000100a00 */
[----:B------:R-:W-:-:S07]  /*40a0*/  LEPC R20, `(.L_x_98) ;  /* 0x000000001014794e */ /* 0x000fce0000000000 */
[----:B-12---:R-:W-:Y:S05]  /*40b0*/  CALL.ABS.NOINC R2 ;  /* 0x0000000002007343 */ /* 0x006fea0003c00000 */
.L_x_98:
[----:B------:R-:W1:Y:S01]  /*40c0*/  LDC.64 R8, c[0x4][0xd8] ;  /* 0x01003600ff087b82 */ /* 0x000e620000000a00 */
[----:B------:R-:W2:Y:S01]  /*40d0*/  LDCU.64 UR4, c[0x4][0xd0] ;  /* 0x01001a00ff0477ac */ /* 0x000ea20008000a00 */
[----:B------:R-:W-:Y:S02]  /*40e0*/  MOV R6, R23 ;  /* 0x0000001700067202 */ /* 0x000fe40000000f00 */
[----:B------:R-:W-:-:S04]  /*40f0*/  MOV R7, R19 ;  /* 0x0000001300077202 */ /* 0x000fc80000000f00 */
[----:B------:R3:W4:Y:S01]  /*4100*/  LDC.64 R2, c[0x4][R26] ;  /* 0x010000001a027b82 */ /* 0x0007220000000a00 */
[----:B--2---:R-:W-:Y:S02]  /*4110*/  IMAD.U32 R4, RZ, RZ, UR4 ;  /* 0x00000004ff047e24 */ /* 0x004fe4000f8e00ff */
[----:B------:R-:W-:Y:S01]  /*4120*/  IMAD.U32 R5, RZ, RZ, UR5 ;  /* 0x00000005ff057e24 */ /* 0x000fe2000f8e00ff */
[----:B-1----:R3:W-:Y:S04]  /*4130*/  STL.64 [R1], R8 ;  /* 0x0000000801007387 */ /* 0x0027e80000100a00 */
[----:B------:R-:W-:-:S07]  /*4140*/  LEPC R20, `(.L_x_99) ;  /* 0x000000001014794e */ /* 0x000fce0000000000 */
[----:B---34-:R-:W-:Y:S05]  /*4150*/  CALL.ABS.NOINC R2 ;  /* 0x0000000002007343 */ /* 0x018fea0003c00000 */
.L_x_99:
[----:B------:R-:W-:Y:S01]  /*4160*/  HFMA2 R0, -RZ, RZ, 0, 2.384185791015625e-06 ;  /* 0x00000028ff007431 */ /* 0x000fe200000001ff */
        /* <DEDUP_REMOVED lines=9> */
.L_x_100:
        /* <DEDUP_REMOVED lines=10> */
.L_x_101:
[----:B------:R1:W2:Y:S01]  /*42a0*/  LDC.64 R2, c[0x4][R26] ;  /* 0x010000001a027b82 */ /* 0x0002a20000000a00 */
[----:B------:R-:W3:Y:S01]  /*42b0*/  LDCU.64 UR4, c[0x4][0xe0] ;  /* 0x01001c00ff0477ac */ /* 0x000ee20008000a00 */
[----:B------:R-:W-:Y:S01]  /*42c0*/  CS2R R6, SRZ ;  /* 0x0000000000067805 */ /* 0x000fe2000001ff00 */
[----:B---3--:R-:W-:Y:S01]  /*42d0*/  IMAD.U32 R4, RZ, RZ, UR4 ;  /* 0x00000004ff047e24 */ /* 0x008fe2000f8e00ff */
[----:B------:R-:W-:-:S04]  /*42e0*/  MOV R5, UR5 ;  /* 0x0000000500057c02 */ /* 0x000fc80008000f00 */
[----:B------:R-:W-:-:S07]  /*42f0*/  LEPC R20, `(.L_x_102) ;  /* 0x000000001014794e */ /* 0x000fce0000000000 */
[----:B-12---:R-:W-:Y:S05]  /*4300*/  CALL.ABS.NOINC R2 ;  /* 0x0000000002007343 */ /* 0x006fea0003c00000 */
.L_x_102:
[----:B------:R-:W-:Y:S01]  /*4310*/  HFMA2 R0, -RZ, RZ, 0, 4.76837158203125e-07 ;  /* 0x00000008ff007431 */ /* 0x000fe200000001ff */
        /* <DEDUP_REMOVED lines=9> */
.L_x_103:
[----:B------:R-:W-:Y:S01]  /*43b0*/  HFMA2 R0, -RZ, RZ, 0, 2.6226043701171875e-06 ;  /* 0x0000002cff007431 */ /* 0x000fe200000001ff */
        /* <DEDUP_REMOVED lines=9> */
.L_x_104:
[----:B------:R1:W2:Y:S01]  /*4450*/  LDC.64 R2, c[0x4][R26] ;  /* 0x010000001a027b82 */ /* 0x0002a20000000a00 */
[----:B------:R-:W3:Y:S01]  /*4460*/  LDCU.64 UR4, c[0x4][0xe0] ;  /* 0x01001c00ff0477ac */ /* 0x000ee20008000a00 */
[----:B------:R-:W-:Y:S01]  /*4470*/  CS2R R6, SRZ ;  /* 0x0000000000067805 */ /* 0x000fe2000001ff00 */
[----:B---3--:R-:W-:Y:S01]  /*4480*/  IMAD.U32 R4, RZ, RZ, UR4 ;  /* 0x00000004ff047e24 */ /* 0x008fe2000f8e00ff */
[----:B------:R-:W-:-:S04]  /*4490*/  MOV R5, UR5 ;  /* 0x0000000500057c02 */ /* 0x000fc80008000f00 */
[----:B------:R-:W-:-:S07]  /*44a0*/  LEPC R20, `(.L_x_105) ;  /* 0x000000001014794e */ /* 0x000fce0000000000 */
[----:B-12---:R-:W-:Y:S05]  /*44b0*/  CALL.ABS.NOINC R2 ;  /* 0x0000000002007343 */ /* 0x006fea0003c00000 */
.L_x_105:
        /* <DEDUP_REMOVED lines=10> */
.L_x_106:
[----:B------:R-:W-:Y:S01]  /*4560*/  HFMA2 R0, -RZ, RZ, 0, 2.443790435791015625e-06 ;  /* 0x00000029ff007431 */ /* 0x000fe200000001ff */
        /* <DEDUP_REMOVED lines=9> */
.L_x_107:
        /* <DEDUP_REMOVED lines=10> */
.L_x_108:
        /* <DEDUP_REMOVED lines=10> */
.L_x_109:
[----:B------:R1:W2:Y:S01]  /*4740*/  LDC.64 R2, c[0x4][R26] ;  /* 0x010000001a027b82 */ /* 0x0002a20000000a00 */
[----:B------:R-:W3:Y:S01]  /*4750*/  LDCU.64 UR4, c[0x4][0xe0] ;  /* 0x01001c00ff0477ac */ /* 0x000ee20008000a00 */
[----:B------:R-:W-:Y:S01]  /*4760*/  CS2R R6, SRZ ;  /* 0x0000000000067805 */ /* 0x000fe2000001ff00 */
[----:B---3--:R-:W-:Y:S01]  /*4770*/  IMAD.U32 R4, RZ, RZ, UR4 ;  /* 0x00000004ff047e24 */ /* 0x008fe2000f8e00ff */
[----:B------:R-:W-:-:S04]  /*4780*/  MOV R5, UR5 ;  /* 0x0000000500057c02 */ /* 0x000fc80008000f00 */
[----:B------:R-:W-:-:S07]  /*4790*/  LEPC R20, `(.L_x_110) ;  /* 0x000000001014794e */ /* 0x000fce0000000000 */
[----:B-12---:R-:W-:Y:S05]  /*47a0*/  CALL.ABS.NOINC R2 ;  /* 0x0000000002007343 */ /* 0x006fea0003c00000 */
.L_x_110:
        /* <DEDUP_REMOVED lines=10> */
.L_x_111:
        /* <DEDUP_REMOVED lines=10> */
.L_x_112:
[----:B------:R1:W2:Y:S01]  /*48f0*/  LDC.64 R2, c[0x4][R26] ;  /* 0x010000001a027b82 */ /* 0x0002a20000000a00 */
[----:B------:R-:W3:Y:S01]  /*4900*/  LDCU.64 UR4, c[0x4][0xe0] ;  /* 0x01001c00ff0477ac */ /* 0x000ee20008000a00 */
[----:B------:R-:W-:Y:S01]  /*4910*/  CS2R R6, SRZ ;  /* 0x0000000000067805 */ /* 0x000fe2000001ff00 */
[----:B---3--:R-:W-:Y:S01]  /*4920*/  IMAD.U32 R4, RZ, RZ, UR4 ;  /* 0x00000004ff047e24 */ /* 0x008fe2000f8e00ff */
[----:B------:R-:W-:-:S04]  /*4930*/  MOV R5, UR5 ;  /* 0x0000000500057c02 */ /* 0x000fc80008000f00 */
[----:B------:R-:W-:-:S07]  /*4940*/  LEPC R20, `(.L_x_113) ;  /* 0x000000001014794e */ /* 0x000fce0000000000 */
[----:B-12---:R-:W-:Y:S05]  /*4950*/  CALL.ABS.NOINC R2 ;  /* 0x0000000002007343 */ /* 0x006fea0003c00000 */
.L_x_113:
[----:B------:R-:W-:Y:S01]  /*4960*/  HFMA2 R0, -RZ, RZ, 0, 5.9604644775390625e-08 ;  /* 0x00000001ff007431 */ /* 0x000fe200000001ff */
        /* <DEDUP_REMOVED lines=9> */
.L_x_114:
        /* <DEDUP_REMOVED lines=10> */
.L_x_115:
        /* <DEDUP_REMOVED lines=10> */
.L_x_116:
        /* <DEDUP_REMOVED lines=10> */
.L_x_117:
[----:B------:R1:W2:Y:S01]  /*4be0*/  LDC.64 R2, c[0x4][R26] ;  /* 0x010000001a027b82 */ /* 0x0002a20000000a00 */
[----:B------:R-:W3:Y:S01]  /*4bf0*/  LDCU.64 UR4, c[0x4][0xe0] ;  /* 0x01001c00ff0477ac */ /* 0x000ee20008000a00 */
[----:B------:R-:W-:Y:S01]  /*4c00*/  CS2R R6, SRZ ;  /* 0x0000000000067805 */ /* 0x000fe2000001ff00 */
[----:B---3--:R-:W-:Y:S01]  /*4c10*/  IMAD.U32 R4, RZ, RZ, UR4 ;  /* 0x00000004ff047e24 */ /* 0x008fe2000f8e00ff */
[----:B------:R-:W-:-:S04]  /*4c20*/  MOV R5, UR5 ;  /* 0x0000000500057c02 */ /* 0x000fc80008000f00 */
[----:B------:R-:W-:-:S07]  /*4c30*/  LEPC R20, `(.L_x_118) ;  /* 0x000000001014794e */ /* 0x000fce0000000000 */
[----:B-12---:R-:W-:Y:S05]  /*4c40*/  CALL.ABS.NOINC R2 ;  /* 0x0000000002007343 */ /* 0x006fea0003c00000 */
.L_x_118:
        /* <DEDUP_REMOVED lines=10> */
.L_x_119:
        /* <DEDUP_REMOVED lines=10> */
.L_x_120:
[----:B------:R1:W2:Y:S01]  /*4d90*/  LDC.64 R2, c[0x4][R26] ;  /* 0x010000001a027b82 */ /* 0x0002a20000000a00 */
[----:B------:R-:W3:Y:S01]  /*4da0*/  LDCU.64 UR4, c[0x4][0xe0] ;  /* 0x01001c00ff0477ac */ /* 0x000ee20008000a00 */
[----:B------:R-:W-:Y:S01]  /*4db0*/  CS2R R6, SRZ ;  /* 0x0000000000067805 */ /* 0x000fe2000001ff00 */
[----:B---3--:R-:W-:Y:S01]  /*4dc0*/  IMAD.U32 R4, RZ, RZ, UR4 ;  /* 0x00000004ff047e24 */ /* 0x008fe2000f8e00ff */
[----:B------:R-:W-:-:S04]  /*4dd0*/  MOV R5, UR5 ;  /* 0x0000000500057c02 */ /* 0x000fc80008000f00 */
[----:B------:R-:W-:-:S07]  /*4de0*/  LEPC R20, `(.L_x_121) ;  /* 0x000000001014794e */ /* 0x000fce0000000000 */
[----:B-12---:R-:W-:Y:S05]  /*4df0*/  CALL.ABS.NOINC R2 ;  /* 0x0000000002007343 */ /* 0x006fea0003c00000 */
.L_x_121:
[----:B------:R-:W-:Y:S01]  /*4e00*/  HFMA2 R0, -RZ, RZ, 0, 1.1920928955078125e-07 ;  /* 0x00000002ff007431 */ /* 0x000fe200000001ff */
        /* <DEDUP_REMOVED lines=9> */
.L_x_122:
        /* <DEDUP_REMOVED lines=10> */
.L_x_123:
        /* <DEDUP_REMOVED lines=10> */
.L_x_124:
        /* <DEDUP_REMOVED lines=10> */
.L_x_125:
        /* <DEDUP_REMOVED lines=10> */
.L_x_126:
        /* <DEDUP_REMOVED lines=10> */
.L_x_127:
[----:B------:R1:W2:Y:S01]  /*51c0*/  LDC.64 R2, c[0x4][R26] ;  /* 0x010000001a027b82 */ /* 0x0002a20000000a00 */
[----:B------:R-:W3:Y:S01]  /*51d0*/  LDCU.64 UR4, c[0x4][0xe0] ;  /* 0x01001c00ff0477ac */ /* 0x000ee20008000a00 */
[----:B------:R-:W-:Y:S01]  /*51e0*/  CS2R R6, SRZ ;  /* 0x0000000000067805 */ /* 0x000fe2000001ff00 */
[----:B---3--:R-:W-:Y:S01]  /*51f0*/  IMAD.U32 R4, RZ, RZ, UR4 ;  /* 0x00000004ff047e24 */ /* 0x008fe2000f8e00ff */
[----:B------:R-:W-:-:S04]  /*5200*/  MOV R5, UR5 ;  /* 0x0000000500057c02 */ /* 0x000fc80008000f00 */
[----:B------:R-:W-:-:S07]  /*5210*/  LEPC R20, `(.L_x_128) ;  /* 0x000000001014794e */ /* 0x000fce0000000000 */
[----:B-12---:R-:W-:Y:S05]  /*5220*/  CALL.ABS.NOINC R2 ;  /* 0x0000000002007343 */ /* 0x006fea0003c00000 */
.L_x_128:
        /* <DEDUP_REMOVED lines=10> */
.L_x_129:
        /* <DEDUP_REMOVED lines=10> */
.L_x_130:
[----:B------:R1:W2:Y:S01]  /*5370*/  LDC.64 R2, c[0x4][R26] ;  /* 0x010000001a027b82 */ /* 0x0002a20000000a00 */
[----:B------:R-:W3:Y:S01]  /*5380*/  LDCU.64 UR4, c[0x4][0xe0] ;  /* 0x01001c00ff0477ac */ /* 0x000ee20008000a00 */
[----:B------:R-:W-:Y:S01]  /*5390*/  CS2R R6, SRZ ;  /* 0x0000000000067805 */ /* 0x000fe2000001ff00 */
[----:B---3--:R-:W-:Y:S01]  /*53a0*/  IMAD.U32 R4, RZ, RZ, UR4 ;  /* 0x00000004ff047e24 */ /* 0x008fe2000f8e00ff */
[----:B------:R-:W-:-:S04]  /*53b0*/  MOV R5, UR5 ;  /* 0x0000000500057c02 */ /* 0x000fc80008000f00 */
[----:B------:R-:W-:-:S07]  /*53c0*/  LEPC R20, `(.L_x_131) ;  /* 0x000000001014794e */ /* 0x000fce0000000000 */
[----:B-12---:R-:W-:Y:S05]  /*53d0*/  CALL.ABS.NOINC R2 ;  /* 0x0000000002007343 */ /* 0x006fea0003c00000 */
.L_x_131:
[----:B------:R-:W-:Y:S01]  /*53e0*/  HFMA2 R0, -RZ, RZ, 0, 7.62939453125e-06 ;  /* 0x00000080ff007431 */ /* 0x000fe200000001ff */
        /* <DEDUP_REMOVED lines=9> */
.L_x_132:
        /* <DEDUP_REMOVED lines=10> */
.L_x_133:
        /* <DEDUP_REMOVED lines=10> */
.L_x_134:
        /* <DEDUP_REMOVED lines=10> */
.L_x_135:
[----:B------:R1:W2:Y:S01]  /*5660*/  LDC.64 R2, c[0x4][R26] ;  /* 0x010000001a027b82 */ /* 0x0002a20000000a00 */
[----:B------:R-:W3:Y:S01]  /*5670*/  LDCU.64 UR4, c[0x4][0xe0] ;  /* 0x01001c00ff0477ac */ /* 0x000ee20008000a00 */
[----:B------:R-:W-:Y:S01]  /*5680*/  CS2R R6, SRZ ;  /* 0x0000000000067805 */ /* 0x000fe2000001ff00 */
[----:B---3--:R-:W-:Y:S01]  /*5690*/  IMAD.U32 R4, RZ, RZ, UR4 ;  /* 0x00000004ff047e24 */ /* 0x008fe2000f8e00ff */
[----:B------:R-:W-:-:S04]  /*56a0*/  MOV R5, UR5 ;  /* 0x0000000500057c02 */ /* 0x000fc80008000f00 */
[----:B------:R-:W-:-:S07]  /*56b0*/  LEPC R20, `(.L_x_136) ;  /* 0x000000001014794e */ /* 0x000fce0000000000 */
[----:B-12---:R-:W-:Y:S05]  /*56c0*/  CALL.ABS.NOINC R2 ;  /* 0x0000000002007343 */ /* 0x006fea0003c00000 */
.L_x_136:
        /* <DEDUP_REMOVED lines=10> */
.L_x_137:
        /* <DEDUP_REMOVED lines=10> */
.L_x_138:
[----:B------:R1:W2:Y:S01]  /*5810*/  LDC.64 R2, c[0x4][R26] ;  /* 0x010000001a027b82 */ /* 0x0002a20000000a00 */
[----:B------:R-:W3:Y:S01]  /*5820*/  LDCU.64 UR4, c[0x4][0xe0] ;  /* 0x01001c00ff0477ac */ /* 0x000ee20008000a00 */
[----:B------:R-:W-:Y:S01]  /*5830*/  CS2R R6, SRZ ;  /* 0x0000000000067805 */ /* 0x000fe2000001ff00 */
[----:B---3--:R-:W-:Y:S01]  /*5840*/  IMAD.U32 R4, RZ, RZ, UR4 ;  /* 0x00000004ff047e24 */ /* 0x008fe2000f8e00ff */
[----:B------:R-:W-:-:S04]  /*5850*/  MOV R5, UR5 ;  /* 0x0000000500057c02 */ /* 0x000fc80008000f00 */
[----:B------:R-:W-:-:S07]  /*5860*/  LEPC R20, `(.L_x_139) ;  /* 0x000000001014794e */ /* 0x000fce0000000000 */
[----:B-12---:R-:W-:Y:S05]  /*5870*/  CALL.ABS.NOINC R2 ;  /* 0x0000000002007343 */ /* 0x006fea0003c00000 */
.L_x_139:
[----:B------:R1:W-:Y:S01]  /*5880*/  STL [R1], RZ ;  /* 0x000000ff01007387 */ /* 0x0003e20000100800 */
[----:B------:R1:W2:Y:S01]  /*5890*/  LDC.64 R2, c[0x4][R26] ;  /* 0x010000001a027b82 */ /* 0x0002a20000000a00 */
[----:B------:R-:W3:Y:S01]  /*58a0*/  LDCU.64 UR4, c[0x4][0xc8] ;  /* 0x01001900ff0477ac */ /* 0x000ee20008000a00 */
[----:B------:R-:W-:Y:S02]  /*58b0*/  MOV R6, R23 ;  /* 0x0000001700067202 */ /* 0x000fe40000000f00 */
[----:B------:R-:W-:Y:S01]  /*58c0*/  MOV R7, R19 ;  /* 0x0000001300077202 */ /* 0x000fe20000000f00 */
[----:B---3--:R-:W-:Y:S02]  /*58d0*/  IMAD.U32 R4, RZ, RZ, UR4 ;  /* 0x00000004ff047e24 */ /* 0x008fe4000f8e00ff */
[----:B------:R-:W-:Y:S02]  /*58e0*/  IMAD.U32 R5, RZ, RZ, UR5 ;  /* 0x00000005ff057e24 */ /* 0x000fe4000f8e00ff */
[----:B------:R-:W-:-:S07]  /*58f0*/  LEPC R20, `(.L_x_140) ;  /* 0x000000001014794e */ /* 0x000fce0000000000 */
[----:B-12---:R-:W-:Y:S05]  /*5900*/  CALL.ABS.NOINC R2 ;  /* 0x0000000002007343 */ /* 0x006fea0003c00000 */
.L_x_140:
        /* <DEDUP_REMOVED lines=10> */
.L_x_141:
        /* <DEDUP_REMOVED lines=10> */
.L_x_142:
        /* <DEDUP_REMOVED lines=10> */
.L_x_143:
[----:B------:R1:W2:Y:S01]  /*5af0*/  LDC.64 R2, c[0x4][R26] ;  /* 0x010000001a027b82 */ /* 0x0002a20000000a00 */
[----:B------:R-:W3:Y:S01]  /*5b00*/  LDCU.64 UR4, c[0x4][0xe0] ;  /* 0x01001c00ff0477ac */ /* 0x000ee20008000a00 */
[----:B------:R-:W-:Y:S01]  /*5b10*/  CS2R R6, SRZ ;  /* 0x0000000000067805 */ /* 0x000fe2000001ff00 */
[----:B---3--:R-:W-:Y:S01]  /*5b20*/  IMAD.U32 R4, RZ, RZ, UR4 ;  /* 0x00000004ff047e24 */ /* 0x008fe2000f8e00ff */
[----:B------:R-:W-:-:S04]  /*5b30*/  MOV R5, UR5 ;  /* 0x0000000500057c02 */ /* 0x000fc80008000f00 */
[----:B------:R-:W-:-:S07]  /*5b40*/  LEPC R20, `(.L_x_144) ;  /* 0x000000001014794e */ /* 0x000fce0000000000 */
[----:B-12---:R-:W-:Y:S05]  /*5b50*/  CALL.ABS.NOINC R2 ;  /* 0x0000000002007343 */ /* 0x006fea0003c00000 */
.L_x_144:
        /* <DEDUP_REMOVED lines=9> */
.L_x_145:
        /* <DEDUP_REMOVED lines=10> */
.L_x_146:
[----:B------:R1:W2:Y:S01]  /*5c90*/  LDC.64 R2, c[0x4][R26] ;  /* 0x010000001a027b82 */ /* 0x0002a20000000a00 */
[----:B------:R-:W3:Y:S01]  /*5ca0*/  LDCU.64 UR4, c[0x4][0xe0] ;  /* 0x01001c00ff0477ac */ /* 0x000ee20008000a00 */
[----:B------:R-:W-:Y:S01]  /*5cb0*/  CS2R R6, SRZ ;  /* 0x0000000000067805 */ /* 0x000fe2000001ff00 */
[----:B---3--:R-:W-:Y:S01]  /*5cc0*/  IMAD.U32 R4, RZ, RZ, UR4 ;  /* 0x00000004ff047e24 */ /* 0x008fe2000f8e00ff */
[----:B------:R-:W-:-:S04]  /*5cd0*/  MOV R5, UR5 ;  /* 0x0000000500057c02 */ /* 0x000fc80008000f00 */
[----:B------:R-:W-:-:S07]  /*5ce0*/  LEPC R20, `(.L_x_147) ;  /* 0x000000001014794e */ /* 0x000fce0000000000 */
[----:B-12---:R-:W-:Y:S05]  /*5cf0*/  CALL.ABS.NOINC R2 ;  /* 0x0000000002007343 */ /* 0x006fea0003c00000 */
.L_x_147:
[----:B------:R-:W-:Y:S01]  /*5d00*/  HFMA2 R0, -RZ, RZ, 0, 0.0001220703125 ;  /* 0x00000800ff007431 */ /* 0x000fe200000001ff */
        /* <DEDUP_REMOVED lines=9> */
.L_x_148:
        /* <DEDUP_REMOVED lines=10> */
.L_x_149:
        /* <DEDUP_REMOVED lines=10> */
.L_x_150:
[----:B------:R-:W1:Y:S01]  /*5ee0*/  LDC.64 R2, c[0x4][0xa8] ;  /* 0x01002a00ff027b82 */ /* 0x000e620000000a00 */
[----:B------:R-:W2:Y:S01]  /*5ef0*/  LDCU.64 UR4, c[0x4][0xd0] ;  /* 0x01001a00ff0477ac */ /* 0x000ea20008000a00 */
[----:B------:R-:W-:Y:S02]  /*5f00*/  MOV R6, R23 ;  /* 0x0000001700067202 */ /* 0x000fe40000000f00 */
[----:B------:R-:W-:-:S04]  /*5f10*/  MOV R7, R19 ;  /* 0x0000001300077202 */ /* 0x000fc80000000f00 */
[----:B------:R-:W3:Y:S01]  /*5f20*/  LDC.64 R26, c[0x4][R26] ;  /* 0x010000001a1a7b82 */ /* 0x000ee20000000a00 */
[----:B--2---:R-:W-:Y:S02]  /*5f30*/  IMAD.U32 R4, RZ, RZ, UR4 ;  /* 0x00000004ff047e24 */ /* 0x004fe4000f8e00ff */
[----:B------:R-:W-:Y:S01]  /*5f40*/  IMAD.U32 R5, RZ, RZ, UR5 ;  /* 0x00000005ff057e24 */ /* 0x000fe2000f8e00ff */
[----:B-1----:R1:W-:Y:S04]  /*5f50*/  STL.64 [R1], R2 ;  /* 0x0000000201007387 */ /* 0x0023e80000100a00 */
[----:B------:R-:W-:-:S07]  /*5f60*/  LEPC R20, `(.L_x_91) ;  /* 0x000000001014794e */ /* 0x000fce0000000000 */
[----:B-1-3--:R-:W-:Y:S05]  /*5f70*/  CALL.ABS.NOINC R26 ;  /* 0x000000001a007343 */ /* 0x00afea0003c00000 */
.L_x_91:
[----:B------:R-:W-:Y:S05]  /*5f80*/  BSYNC.RECONVERGENT B6 ;  /* 0x0000000000067941 */ /* 0x000fea0003800200 */
.L_x_90:
[----:B-1----:R-:W1:Y:S01]  /*5f90*/  S2R R3, SR_SWINHI ;  /* 0x0000000000037919 */ /* 0x002e620000002f00 */
[----:B------:R-:W-:Y:S01]  /*5fa0*/  IMAD.SHL.U32 R14, R16, 0x2, RZ ;  /* 0x00000002100e7824 */ /* 0x000fe200078e00ff */
[----:B------:R-:W2:Y:S04]  /*5fb0*/  LDCU.64 UR4, c[0x0][0x880] ;  /* 0x00011000ff0477ac */ /* 0x000ea80008000a00 */
[----:B------:R-:W-:Y:S02]  /*5fc0*/  LOP3.LUT R14, R14, 0xfe, RZ, 0xc0, !PT ;  /* 0x000000fe0e0e7812 */ /* 0x000fe400078ec0ff */
[----:B--2---:R-:W-:-:S04]  /*5fd0*/  ISETP.NE.U32.AND P6, PT, RZ, UR4, PT ;  /* 0x00000004ff007c0c */ /* 0x004fc8000bfc5070 */
[----:B------:R-:W-:Y:S02]  /*5fe0*/  ISETP.NE.AND.EX P6, PT, RZ, UR5, PT, P6 ;  /* 0x00000005ff007c0c */ /* 0x000fe4000bfc5360 */
[----:B------:R-:W-:Y:S02]  /*5ff0*/  MOV R4, R18 ;  /* 0x0000001200047202 */ /* 0x000fe40000000f00 */
[----:B-1----:R-:W-:-:S03]  /*6000*/  MOV R5, R3 ;  /* 0x0000000300057202 */ /* 0x002fc60000000f00 */
[----:B------:R-:W-:-:S03]  /*6010*/  IMAD.WIDE.U32 R14, R14, 0x2, R4 ;  /* 0x000000020e0e7825 */ /* 0x000fc600078e0004 */
[C---:B------:R-:W-:Y:S02]  /*6020*/  IADD3 R3, P2, PT, R14.reuse, 0x200, RZ ;  /* 0x000002000e037810 */ /* 0x040fe40007f5e0ff */
[C---:B------:R-:W-:Y:S02]  /*6030*/  IADD3 R5, P1, PT, R14.reuse, 0x400, RZ ;  /* 0x000004000e057810 */ /* 0x040fe40007f3e0ff */
[C---:B------:R-:W-:Y:S01]  /*6040*/  IADD3 R7, P0, PT, R14.reuse, 0x600, RZ ;  /* 0x000006000e077810 */ /* 0x040fe20007f1e0ff */
[--C-:B------:R-:W-:Y:S01]  /*6050*/  IMAD.X R31, RZ, RZ, R15.reuse, P2 ;  /* 0x000000ffff1f7224 */ /* 0x100fe200010e060f */
[--C-:B------:R-:W-:Y:S01]  /*6060*/  SHF.R.U64 R9, R14, 0x3, R15.reuse ;  /* 0x000000030e097819 */ /* 0x100fe2000000120f */
[--C-:B------:R-:W-:Y:S02]  /*6070*/  IMAD.X R29, RZ, RZ, R15.reuse, P1 ;  /* 0x000000ffff1d7224 */ /* 0x100fe400008e060f */
[----:B------:R-:W-:Y:S01]  /*6080*/  IMAD.X R27, RZ, RZ, R15, P0 ;  /* 0x000000ffff1b7224 */ /* 0x000fe200000e060f */
[----:B------:R-:W-:-:S02]  /*6090*/  SHF.R.U64 R0, R3, 0x3, R31 ;  /* 0x0000000303007819 */ /* 0x000fc4000000121f */
[----:B------:R-:W-:Y:S02]  /*60a0*/  SHF.R.U64 R2, R5, 0x3, R29 ;  /* 0x0000000305027819 */ /* 0x000fe4000000121d */
[----:B------:R-:W-:Y:S02]  /*60b0*/  SHF.R.U64 R4, R7, 0x3, R27 ;  /* 0x0000000307047819 */ /* 0x000fe4000000121b */
[----:B------:R-:W-:Y:S02]  /*60c0*/  LOP3.LUT R30, R3, 0x10, R0, 0x78, !PT ;  /* 0x00000010031e7812 */ /* 0x000fe400078e7800 */
[----:B------:R-:W-:Y:S02]  /*60d0*/  LOP3.LUT R28, R5, 0x10, R2, 0x78, !PT ;  /* 0x00000010051c7812 */ /* 0x000fe400078e7802 */
[----:B------:R-:W-:Y:S02]  /*60e0*/  IADD3 R0, P3, PT, R14, 0x800, RZ ;  /* 0x000008000e007810 */ /* 0x000fe40007f7e0ff */
[----:B------:R-:W-:-:S02]  /*60f0*/  LOP3.LUT R26, R7, 0x10, R4, 0x78, !PT ;  /* 0x00000010071a7812 */ /* 0x000fc400078e7804 */
[C---:B------:R-:W-:Y:S01]  /*6100*/  IADD3 R2, P2, PT, R14.reuse, 0xa00, RZ ;  /* 0x00000a000e027810 */ /* 0x040fe20007f5e0ff */
[--C-:B------:R-:W-:Y:S01]  /*6110*/  IMAD.X R25, RZ, RZ, R15.reuse, P3 ;  /* 0x000000ffff197224 */ /* 0x100fe200018e060f */
[C---:B------:R-:W-:Y:S02]  /*6120*/  IADD3 R4, P1, PT, R14.reuse, 0xc00, RZ ;  /* 0x00000c000e047810 */ /* 0x040fe40007f3e0ff */
[C---:B------:R-:W-:Y:S01]  /*6130*/  IADD3 R11, P0, PT, R14.reuse, 0xe00, RZ ;  /* 0x00000e000e0b7810 */ /* 0x040fe20007f1e0ff */
[----:B------:R-:W-:Y:S01]  /*6140*/  IMAD.X R21, RZ, RZ, R15, P2 ;  /* 0x000000ffff157224 */ /* 0x000fe200010e060f */
[----:B------:R-:W-:Y:S01]  /*6150*/  LOP3.LUT R8, R14, 0x10, R9, 0x78, !PT ;  /* 0x000000100e087812 */ /* 0x000fe200078e7809 */
[----:B------:R-:W-:Y:S01]  /*6160*/  IMAD.MOV.U32 R9, RZ, RZ, R15 ;  /* 0x000000ffff097224 */ /* 0x000fe200078e000f */
[----:B------:R-:W-:Y:S01]  /*6170*/  SHF.R.U64 R3, R0, 0x3, R25 ;  /* 0x0000000300037819 */ /* 0x000fe20000001219 */
[----:B------:R-:W-:Y:S01]  /*6180*/  IMAD.X R13, RZ, RZ, R15, P1 ;  /* 0x000000ffff0d7224 */ /* 0x000fe200008e060f */
[----:B------:R-:W-:Y:S01]  /*6190*/  SHF.R.U64 R7, R2, 0x3, R21 ;  /* 0x0000000302077819 */ /* 0x000fe20000001215 */
[----:B------:R-:W-:Y:S01]  /*61a0*/  IMAD.X R5, RZ, RZ, R15, P0 ;  /* 0x000000ffff057224 */ /* 0x000fe200000e060f */
[----:B------:R1:W-:Y:S01]  /*61b0*/  ST.E desc[UR42][R8.64], RZ ;  /* 0x000000ff08007985 */ /* 0x0003e2000c10192a */
[----:B------:R-:W-:-:S02]  /*61c0*/  LOP3.LUT R24, R0, 0x10, R3, 0x78, !PT ;  /* 0x0000001000187812 */ /* 0x000fc400078e7803 */
[----:B------:R-:W-:Y:S01]  /*61d0*/  LOP3.LUT R20, R2, 0x10, R7, 0x78, !PT ;  /* 0x0000001002147812 */ /* 0x000fe200078e7807 */
[----:B------:R2:W-:Y:S01]  /*61e0*/  ST.E desc[UR42][R30.64], RZ ;  /* 0x000000ff1e007985 */ /* 0x0005e2000c10192a */
[----:B------:R-:W-:-:S03]  /*61f0*/  SHF.R.U64 R6, R11, 0x3, R5 ;  /* 0x000000030b067819 */ /* 0x000fc60000001205 */
[----:B------:R2:W-:Y:S04]  /*6200*/  ST.E desc[UR42][R28.64], RZ ;  /* 0x000000ff1c007985 */ /* 0x0005e8000c10192a */
[----:B------:R2:W-:Y:S04]  /*6210*/  ST.E desc[UR42][R26.64], RZ ;  /* 0x000000ff1a007985 */ /* 0x0005e8000c10192a */
[----:B------:R2:W-:Y:S04]  /*6220*/  ST.E desc[UR42][R24.64], RZ ;  /* 0x000000ff18007985 */ /* 0x0005e8000c10192a */
[----:B------:R2:W-:Y:S01]  /*6230*/  ST.E desc[UR42][R20.64], RZ ;  /* 0x000000ff14007985 */ /* 0x0005e2000c10192a */
[----:B------:R-:W3:Y:S01]  /*6240*/  S2R R2, SR_CTAID.Y ;  /* 0x0000000000027919 */ /* 0x000ee20000002600 */
[C---:B-1----:R-:W-:Y:S01]  /*6250*/  SHF.R.U64 R9, R4.reuse, 0x3, R13 ;  /* 0x0000000304097819 */ /* 0x042fe2000000120d */
[----:B------:R-:W1:Y:S03]  /*6260*/  S2R R0, SR_CTAID.Z ;  /* 0x0000000000007919 */ /* 0x000e660000002700 */
[----:B------:R-:W-:-:S02]  /*6270*/  LOP3.LUT R12, R4, 0x10, R9, 0x78, !PT ;  /* 0x00000010040c7812 */ /* 0x000fc400078e7809 */
[----:B------:R-:W-:-:S03]  /*6280*/  LOP3.LUT R4, R11, 0x10, R6, 0x78, !PT ;  /* 0x000000100b047812 */ /* 0x000fc600078e7806 */
[----:B------:R2:W-:Y:S04]  /*6290*/  ST.E desc[UR42][R12.64], RZ ;  /* 0x000000ff0c007985 */ /* 0x0005e8000c10192a */
[----:B------:R2:W-:Y:S01]  /*62a0*/  ST.E desc[UR42][R4.64], RZ ;  /* 0x000000ff04007985 */ /* 0x0005e2000c10192a */
[----:B------:R-:W-:Y:S05]  /*62b0*/  @!P6 BRA `(.L_x_151) ;  /* 0x000000000090e947 */ /* 0x000fea0003800000 */
[----:B------:R-:W4:Y:S01]  /*62c0*/  LDCU UR4, c[0x0][0x380] ;  /* 0x00007000ff0477ac */ /* 0x000f220008000800 */
[----:B------:R-:W-:Y:S01]  /*62d0*/  IADD3 R3, PT, PT, R22, R17, RZ ;  /* 0x0000001116037210 */ /* 0x000fe20007ffe0ff */
[----:B------:R-:W-:Y:S03]  /*62e0*/  BSSY.RECONVERGENT B0, `(.L_x_151) ;  /* 0x0000021000007945 */ /* 0x000fe60003800200 */
[----:B----4-:R-:W-:-:S13]  /*62f0*/  ISETP.GE.AND P0, PT, R3, UR4, PT ;  /* 0x0000000403007c0c */ /* 0x010fda000bf06270 */
[----:B------:R-:W-:Y:S05]  /*6300*/  @P0 BRA `(.L_x_152) ;  /* 0x0000000000780947 */ /* 0x000fea0003800000 */
[----:B------:R-:W4:Y:S01]  /*6310*/  LDCU UR7, c[0x0][0x38c] ;  /* 0x00007180ff0777ac */ /* 0x000f220008000800 */
[----:B------:R-:W1:Y:S01]  /*6320*/  LDCU UR6, c[0x0][0x890] ;  /* 0x00011200ff0677ac */ /* 0x000e620008000800 */
[----:B------:R-:W5:Y:S01]  /*6330*/  LDCU.64 UR4, c[0x0][0x888] ;  /* 0x00011100ff0477ac */ /* 0x000f620008000a00 */
[----:B----4-:R-:W4:Y:S01]  /*6340*/  I2F.U32.RP R8, UR7 ;  /* 0x0000000700087d06 */ /* 0x010f220008209000 */
[----:B------:R-:W-:-:S07]  /*6350*/  ISETP.NE.U32.AND P0, PT, RZ, UR7, PT ;  /* 0x00000007ff007c0c */ /* 0x000fce000bf05070 */
[----:B----4-:R-:W4:Y:S02]  /*6360*/  MUFU.RCP R6, R8 ;  /* 0x0000000800067308 */ /* 0x010f240000001000 */
[----:B----4-:R-:W-:-:S06]  /*6370*/  IADD3 R6, PT, PT, R6, 0xffffffe, RZ ;  /* 0x0ffffffe06067810 */ /* 0x010fcc0007ffe0ff */
[----:B--2---:R-:W2:Y:S02]  /*6380*/  F2I.FTZ.U32.TRUNC.NTZ R5, R6 ;  /* 0x0000000600057305 */ /* 0x004ea4000021f000 */
[----:B--2---:R-:W-:-:S05]  /*6390*/  IADD3 R4, PT, PT, RZ, -R5, RZ ;  /* 0x80000005ff047210 */ /* 0x004fca0007ffe0ff */
[----:B------:R-:W-:Y:S02]  /*63a0*/  IMAD R7, R4, UR7, RZ ;  /* 0x0000000704077c24 */ /* 0x000fe4000f8e02ff */
[----:B------:R-:W-:-:S05]  /*63b0*/  HFMA2 R4, -RZ, RZ, 0, 0 ;  /* 0x00000000ff047431 */ /* 0x000fca00000001ff */
[----:B------:R-:W-:-:S04]  /*63c0*/  IMAD.HI.U32 R5, R5, R7, R4 ;  /* 0x0000000705057227 */ /* 0x000fc800078e0004 */
[----:B-1----:R-:W-:Y:S02]  /*63d0*/  IMAD R4, R0, UR6, R3 ;  /* 0x0000000600047c24 */ /* 0x002fe4000f8e0203 */
[----:B---3--:R-:W-:-:S04]  /*63e0*/  IMAD.HI.U32 R5, R5, R2, RZ ;  /* 0x0000000205057227 */ /* 0x008fc800078e00ff */
[----:B------:R-:W-:-:S04]  /*63f0*/  IMAD.MOV R7, RZ, RZ, -R5 ;  /* 0x000000ffff077224 */ /* 0x000fc800078e0a05 */
[----:B------:R-:W-:-:S05]  /*6400*/  IMAD R7, R7, UR7, R2 ;  /* 0x0000000707077c24 */ /* 0x000fca000f8e0202 */
[----:B------:R-:W-:-:S13]  /*6410*/  ISETP.GE.U32.AND P2, PT, R7, UR7, PT ;  /* 0x0000000707007c0c */ /* 0x000fda000bf46070 */
[----:B------:R-:W-:Y:S02]  /*6420*/  @P2 IADD3 R7, PT, PT, R7, -UR7, RZ ;  /* 0x8000000707072c10 */ /* 0x000fe4000fffe0ff */
[----:B------:R-:W-:Y:S02]  /*6430*/  @P2 IADD3 R5, PT, PT, R5, 0x1, RZ ;  /* 0x0000000105052810 */ /* 0x000fe40007ffe0ff */
[----:B------:R-:W-:Y:S02]  /*6440*/  ISETP.GE.U32.AND P1, PT, R7, UR7, PT ;  /* 0x0000000707007c0c */ /* 0x000fe4000bf26070 */
[----:B------:R-:W1:Y:S11]  /*6450*/  LDC.64 R6, c[0x0][0x880] ;  /* 0x00022000ff067b82 */ /* 0x000e760000000a00 */
[----:B------:R-:W-:Y:S01]  /*6460*/  @P1 VIADD R5, R5, 0x1 ;  /* 0x0000000105051836 */ /* 0x000fe20000000000 */
[----:B------:R-:W-:-:S04]  /*6470*/  @!P0 LOP3.LUT R5, RZ, UR7, RZ, 0x33, !PT ;  /* 0x00000007ff058c12 */ /* 0x000fc8000f8e33ff */
[C---:B------:R-:W-:Y:S01]  /*6480*/  IADD3 R3, PT, PT, -R5.reuse, RZ, RZ ;  /* 0x000000ff05037210 */ /* 0x040fe20007ffe1ff */
[----:B-----5:R-:W-:-:S04]  /*6490*/  IMAD R5, R5, UR5, R4 ;  /* 0x0000000505057c24 */ /* 0x020fc8000f8e0204 */
[----:B------:R-:W-:Y:S01]  /*64a0*/  IMAD R4, R3, UR7, R2 ;  /* 0x0000000703047c24 */ /* 0x000fe2000f8e0202 */
[----:B------:R-:W-:-:S03]  /*64b0*/  MOV R3, 0xff800000 ;  /* 0xff80000000037802 */ /* 0x000fc60000000f00 */
[----:B------:R-:W-:-:S04]  /*64c0*/  IMAD R5, R4, UR4, R5 ;  /* 0x0000000404057c24 */ /* 0x000fc8000f8e0205 */
[----:B-1----:R-:W-:-:S05]  /*64d0*/  IMAD.WIDE.U32 R6, R5, 0x4, R6 ;  /* 0x0000000405067825 */ /* 0x002fca00078e0006 */
[----:B------:R4:W-:Y:S02]  /*64e0*/  STG.E desc[UR42][R6.64], R3 ;  /* 0x0000000306007986 */ /* 0x0009e4000c10192a */
.L_x_152:
[----:B------:R-:W-:Y:S05]  /*64f0*/  BSYNC.RECONVERGENT B0 ;  /* 0x0000000000007941 */ /* 0x000fea0003800200 */
.L_x_151:
[----:B------:R-:W-:-:S09]  /*6500*/  UISETP.NE.AND UP0, UPT, UR38, URZ, UPT ;  /* 0x000000ff2600728c */ /* 0x000fd2000bf05270 */
[----:B------:R-:W-:Y:S05]  /*6510*/  BRA.U UP0, `(.L_x_153) ;  /* 0x0000000100047547 */ /* 0x000fea000b800000 */
[----:B------:R-:W-:Y:S05]  /*6520*/  BPT.TRAP 0x1 ;  /* 0x000000040000795c */ /* 0x000fea0000300000 */
.L_x_153:
[C---:B----4-:R-:W-:Y:S01]  /*6530*/  IADD3 R3, P1, PT, R14.reuse, 0x1000, RZ ;  /* 0x000010000e037810 */ /* 0x050fe20007f3e0ff */
[----:B------:R4:W-:Y:S01]  /*6540*/  SYNCS.ARRIVE.TRANS64.A1T0 RZ, [R18+URZ+0x50b0], RZ ;  /* 0x0050b0ff12ff79a7 */ /* 0x0009e200081000ff */
[C---:B--2---:R-:W-:Y:S01]  /*6550*/  IADD3 R5, P0, PT, R14.reuse, 0x1200, RZ ;  /* 0x000012000e057810 */ /* 0x044fe20007f1e0ff */
[----:B------:R-:W-:Y:S01]  /*6560*/  UISETP.NE.AND UP0, UPT, UR38, URZ, UPT ;  /* 0x000000ff2600728c */ /* 0x000fe2000bf05270 */
[C---:B------:R-:W-:Y:S01]  /*6570*/  IADD3 R7, P5, PT, R14.reuse, 0x1400, RZ ;  /* 0x000014000e077810 */ /* 0x040fe20007fbe0ff */
[--C-:B------:R-:W-:Y:S01]  /*6580*/  IMAD.X R35, RZ, RZ, R15.reuse, P1 ;  /* 0x000000ffff237224 */ /* 0x100fe200008e060f */
        /* <DEDUP_REMOVED lines=8> */
[----:B------:R-:W-:Y:S01]  /*6610*/  IADD3 R14, P0, PT, R14, 0x1e00, RZ ;  /* 0x00001e000e0e7810 */ /* 0x000fe20007f1e0ff */
[----:B------:R-:W-:Y:S01]  /*6620*/  IMAD.X R25, RZ, RZ, R15, P2 ;  /* 0x000000ffff197224 */ /* 0x000fe200010e060f */
[----:B------:R-:W-:Y:S01]  /*6630*/  SHF.R.U64 R4, R3, 0x3, R35 ;  /* 0x0000000303047819 */ /* 0x000fe20000001223 */
[----:B------:R-:W-:Y:S01]  /*6640*/  IMAD.X R21, RZ, RZ, R15, P1 ;  /* 0x000000ffff157224 */ /* 0x000fe200008e060f */
[----:B------:R-:W-:Y:S01]  /*6650*/  SHF.R.U64 R6, R5, 0x3, R33 ;  /* 0x0000000305067819 */ /* 0x000fe20000001221 */
[----:B------:R-:W-:Y:S01]  /*6660*/  IMAD.X R15, RZ, RZ, R15, P0 ;  /* 0x000000ffff0f7224 */ /* 0x000fe200000e060f */
[----:B------:R-:W-:-:S02]  /*6670*/  SHF.R.U64 R8, R7, 0x3, R31 ;  /* 0x0000000307087819 */ /* 0x000fc4000000121f */
[----:B------:R-:W-:Y:S02]  /*6680*/  SHF.R.U64 R10, R9, 0x3, R29 ;  /* 0x00000003090a7819 */ /* 0x000fe4000000121d */
[----:B------:R-:W-:Y:S02]  /*6690*/  LOP3.LUT R34, R3, 0x10, R4, 0x78, !PT ;  /* 0x0000001003227812 */ /* 0x000fe400078e7804 */
[----:B------:R-:W-:Y:S02]  /*66a0*/  SHF.R.U64 R4, R11, 0x3, R27 ;  /* 0x000000030b047819 */ /* 0x000fe4000000121b */
[----:B------:R-:W-:Y:S01]  /*66b0*/  LOP3.LUT R32, R5, 0x10, R6, 0x78, !PT ;  /* 0x0000001005207812 */ /* 0x000fe200078e7806 */
[----:B------:R4:W-:Y:S01]  /*66c0*/  ST.E desc[UR42][R34.64], RZ ;  /* 0x000000ff22007985 */ /* 0x0009e2000c10192a */
[----:B------:R-:W-:Y:S02]  /*66d0*/  SHF.R.U64 R3, R12, 0x3, R25 ;  /* 0x000000030c037819 */ /* 0x000fe40000001219 */
[----:B------:R-:W-:Y:S01]  /*66e0*/  LOP3.LUT R30, R7, 0x10, R8, 0x78, !PT ;  /* 0x00000010071e7812 */ /* 0x000fe200078e7808 */
[----:B------:R4:W-:Y:S01]  /*66f0*/  ST.E desc[UR42][R32.64], RZ ;  /* 0x000000ff20007985 */ /* 0x0009e2000c10192a */
[----:B------:R-:W-:-:S02]  /*6700*/  SHF.R.U64 R6, R13, 0x3, R21 ;  /* 0x000000030d067819 */ /* 0x000fc40000001215 */
[----:B------:R-:W-:Y:S01]  /*6710*/  LOP3.LUT R28, R9, 0x10, R10, 0x78, !PT ;  /* 0x00000010091c7812 */ /* 0x000fe200078e780a */
[----:B------:R4:W-:Y:S01]  /*6720*/  ST.E desc[UR42][R30.64], RZ ;  /* 0x000000ff1e007985 */ /* 0x0009e2000c10192a */
[----:B------:R-:W-:Y:S02]  /*6730*/  SHF.R.U64 R5, R14, 0x3, R15 ;  /* 0x000000030e057819 */ /* 0x000fe4000000120f */
[----:B------:R-:W-:Y:S01]  /*6740*/  LOP3.LUT R26, R11, 0x10, R4, 0x78, !PT ;  /* 0x000000100b1a7812 */ /* 0x000fe200078e7804 */
[----:B------:R4:W-:Y:S01]  /*6750*/  ST.E desc[UR42][R28.64], RZ ;  /* 0x000000ff1c007985 */ /* 0x0009e2000c10192a */
[----:B------:R-:W-:Y:S02]  /*6760*/  LOP3.LUT R24, R12, 0x10, R3, 0x78, !PT ;  /* 0x000000100c187812 */ /* 0x000fe400078e7803 */
[----:B------:R-:W-:Y:S01]  /*6770*/  LOP3.LUT R20, R13, 0x10, R6, 0x78, !PT ;  /* 0x000000100d147812 */ /* 0x000fe200078e7806 */
[----:B------:R4:W-:Y:S01]  /*6780*/  ST.E desc[UR42][R26.64], RZ ;  /* 0x000000ff1a007985 */ /* 0x0009e2000c10192a */
[----:B------:R-:W-:-:S03]  /*6790*/  LOP3.LUT R14, R14, 0x10, R5, 0x78, !PT ;  /* 0x000000100e0e7812 */ /* 0x000fc600078e7805 */
[----:B------:R4:W-:Y:S04]  /*67a0*/  ST.E desc[UR42][R24.64], RZ ;  /* 0x000000ff18007985 */ /* 0x0009e8000c10192a */
[----:B------:R4:W-:Y:S04]  /*67b0*/  ST.E desc[UR42][R20.64], RZ ;  /* 0x000000ff14007985 */ /* 0x0009e8000c10192a */
[----:B------:R4:W-:Y:S01]  /*67c0*/  ST.E desc[UR42][R14.64], RZ ;  /* 0x000000ff0e007985 */ /* 0x0009e2000c10192a */
[----:B------:R-:W-:Y:S01]  /*67d0*/  @!PT LDS RZ, [RZ] ;  /* 0x00000000fffff984 */ /* 0x000fe20000000800 */
[----:B------:R-:W-:Y:S01]  /*67e0*/  @!PT LDS RZ, [RZ] ;  /* 0x00000000fffff984 */ /* 0x000fe20000000800 */
[----:B------:R-:W-:Y:S01]  /*67f0*/  @!PT LDS RZ, [RZ] ;  /* 0x00000000fffff984 */ /* 0x000fe20000000800 */
[----:B------:R-:W-:Y:S01]  /*6800*/  @!PT LDS RZ, [RZ] ;  /* 0x00000000fffff984 */ /* 0x000fe20000000800 */
[----:B------:R2:W-:Y:S06]  /*6810*/  MEMBAR.ALL.CTA ;  /* 0x0000000000007992 */ /* 0x0005ec0000008000 */
[----:B--2---:R-:W2:Y:S01]  /*6820*/  FENCE.VIEW.ASYNC.S ;  /* 0x00000000000073c6 */ /* 0x004ea20000000000 */
[----:B------:R-:W-:Y:S05]  /*6830*/  BRA.U UP0, `(.L_x_154) ;  /* 0x0000000100047547 */ /* 0x000fea000b800000 */
[----:B------:R-:W-:Y:S05]  /*6840*/  BPT.TRAP 0x1 ;  /* 0x000000040000795c */ /* 0x000fea0000300000 */
.L_x_154:
[----:B------:R-:W-:-:S05]  /*6850*/  HFMA2 R3, -RZ, RZ, 0, 5.9604644775390625e-08 ;  /* 0x00000001ff037431 */ /* 0x000fca00000001ff */
[----:B------:R-:W-:-:S04]  /*6860*/  SHF.L.U32 R3, R3, 0x1f, RZ ;  /* 0x0000001f03037819 */ /* 0x000fc800000006ff */
[----:B--2---:R-:W2:Y:S02]  /*6870*/  SYNCS.PHASECHK.TRANS64.TRYWAIT P0, [R18+URZ+0x50c8], R3 ;  /* 0x0050c803120075a7 */ /* 0x004ea400080011ff */
[----:B--2---:R-:W-:Y:S05]  /*6880*/  @!P0 BRA `(.L_x_155) ;  /* 0x000000a000b88947 */ /* 0x004fea0003800000 */
.L_x_362:
[----:B------:R-:W-:Y:S05]  /*6890*/  @!P6 BRA `(.L_x_156) ;  /* 0x000000000090e947 */ /* 0x000fea0003800000 */
[----:B------:R-:W5:Y:S01]  /*68a0*/  LDCU UR4, c[0x0][0x380] ;  /* 0x00007000ff0477ac */ /* 0x000f620008000800 */
[----:B------:R-:W-:Y:S01]  /*68b0*/  IADD3 R17, PT, PT, R17, 0x80, R22 ;  /* 0x0000008011117810 */ /* 0x000fe20007ffe016 */
[----:B------:R-:W-:Y:S03]  /*68c0*/  BSSY.RECONVERGENT B0, `(.L_x_156) ;  /* 0x0000021000007945 */ /* 0x000fe60003800200 */
[----:B-----5:R-:W-:-:S13]  /*68d0*/  ISETP.GE.AND P0, PT, R17, UR4, PT ;  /* 0x0000000411007c0c */ /* 0x020fda000bf06270 */
[----:B------:R-:W-:Y:S05]  /*68e0*/  @P0 BRA `(.L_x_157) ;  /* 0x0000000000780947 */ /* 0x000fea0003800000 */
[----:B------:R-:W5:Y:S01]  /*68f0*/  LDCU UR7, c[0x0][0x38c] ;  /* 0x00007180ff0777ac */ /* 0x000f620008000800 */
[----:B------:R-:W-:Y:S01]  /*6900*/  MOV R4, RZ ;  /* 0x000000ff00047202 */ /* 0x000fe20000000f00 */
[----:B------:R-:W1:Y:S01]  /*6910*/  LDCU UR6, c[0x0][0x890] ;  /* 0x00011200ff0677ac */ /* 0x000e620008000800 */
[----:B------:R-:W4:Y:S01]  /*6920*/  LDCU.64 UR4, c[0x0][0x888] ;  /* 0x00011100ff0477ac */ /* 0x000f220008000a00 */
[----:B-----5:R-:W5:Y:S01]  /*6930*/  I2F.U32.RP R7, UR7 ;  /* 0x0000000700077d06 */ /* 0x020f620008209000 */
[----:B------:R-:W-:Y:S01]  /*6940*/  ISETP.NE.U32.AND P0, PT, RZ, UR7, PT ;  /* 0x00000007ff007c0c */ /* 0x000fe2000bf05070 */
[----:B-1----:R-:W-:-:S06]  /*6950*/  IMAD R0, R0, UR6, R17 ;  /* 0x0000000600007c24 */ /* 0x002fcc000f8e0211 */
[----:B-----5:R-:W1:Y:S02]  /*6960*/  MUFU.RCP R6, R7 ;  /* 0x0000000700067308 */ /* 0x020e640000001000 */
[----:B-1----:R-:W-:-:S06]  /*6970*/  IADD3 R6, PT, PT, R6, 0xffffffe, RZ ;  /* 0x0ffffffe06067810 */ /* 0x002fcc0007ffe0ff */
[----:B------:R-:W2:Y:S02]  /*6980*/  F2I.FTZ.U32.TRUNC.NTZ R5, R6 ;  /* 0x0000000600057305 */ /* 0x000ea4000021f000 */
[----:B--2---:R-:W-:-:S05]  /*6990*/  IADD3 R3, PT, PT, RZ, -R5, RZ ;  /* 0x80000005ff037210 */ /* 0x004fca0007ffe0ff */
[----:B------:R-:W-:-:S04]  /*69a0*/  IMAD R3, R3, UR7, RZ ;  /* 0x0000000703037c24 */ /* 0x000fc8000f8e02ff */
[----:B------:R-:W-:-:S06]  /*69b0*/  IMAD.HI.U32 R3, R5, R3, R4 ;  /* 0x0000000305037227 */ /* 0x000fcc00078e0004 */
        /* <DEDUP_REMOVED lines=11> */
[----:B----4-:R-:W-:-:S04]  /*6a70*/  IMAD R0, R3, UR5, R0 ;  /* 0x0000000503007c24 */ /* 0x010fc8000f8e0200 */
[----:B------:R-:W-:-:S04]  /*6a80*/  IMAD R7, R7, UR7, R2 ;  /* 0x0000000707077c24 */ /* 0x000fc8000f8e0202 */
[----:B------:R-:W-:Y:S01]  /*6a90*/  IMAD R7, R7, UR4, R0 ;  /* 0x0000000407077c24 */ /* 0x000fe2000f8e0200 */
[----:B------:R-:W-:-:S03]  /*6aa0*/  MOV R0, 0xff800000 ;  /* 0xff80000000007802 */ /* 0x000fc60000000f00 */
[----:B-1----:R-:W-:-:S05]  /*6ab0*/  IMAD.WIDE.U32 R4, R7, 0x4, R4 ;  /* 0x0000000407047825 */ /* 0x002fca00078e0004 */
[----:B------:R1:W-:Y:S02]  /*6ac0*/  STG.E desc[UR42][R4.64], R0 ;  /* 0x0000000004007986 */ /* 0x0003e4000c10192a */
.L_x_157:
[----:B------:R-:W-:Y:S05]  /*6ad0*/  BSYNC.RECONVERGENT B0 ;  /* 0x0000000000007941 */ /* 0x000fea0003800200 */
.L_x_156:
[----:B------:R-:W-:Y:S01]  /*6ae0*/  @!PT LDS RZ, [RZ] ;  /* 0x00000000fffff984 */ /* 0x000fe20000000800 */
[----:B------:R-:W-:Y:S01]  /*6af0*/  @!PT LDS RZ, [RZ] ;  /* 0x00000000fffff984 */ /* 0x000fe20000000800 */
[----:B------:R-:W-:Y:S01]  /*6b00*/  @!PT LDS RZ, [RZ] ;  /* 0x00000000fffff984 */ /* 0x000fe20000000800 */
[----:B------:R-:W-:Y:S01]  /*6b10*/  @!PT LDS RZ, [RZ] ;  /* 0x00000000fffff984 */ /* 0x000fe20000000800 */
[----:B------:R5:W-:Y:S06]  /*6b20*/  MEMBAR.ALL.CTA ;  /* 0x0000000000007992 */ /* 0x000bec0000008000 */
[----:B-----5:R-:W1:Y:S01]  /*6b30*/  FENCE.VIEW.ASYNC.S ;  /* 0x00000000000073c6 */ /* 0x020e620000000000 */
[----:B------:R-:W-:-:S09]  /*6b40*/  UISETP.NE.AND UP0, UPT, UR38, URZ, UPT ;  /* 0x000000ff2600728c */ /* 0x000fd2000bf05270 */
[----:B------:R-:W-:Y:S05]  /*6b50*/  BRA.U UP0, `(.L_x_158) ;  /* 0x0000000100047547 */ /* 0x000fea000b800000 */
[----:B------:R-:W-:Y:S05]  /*6b60*/  BPT.TRAP 0x1 ;  /* 0x000000040000795c */ /* 0x000fea0000300000 */
.L_x_158:
[----:B-1----:R-:W-:Y:S01]  /*6b70*/  SYNCS.ARRIVE.TRANS64.A1T0 RZ, [R18+URZ+0x50b8], RZ ;  /* 0x0050b8ff12ff79a7 */ /* 0x002fe200081000ff */
[----:B------:R-:W-:Y:S05]  /*6b80*/  EXIT ;  /* 0x000000000000794d */ /* 0x000fea0003800000 */
.L_x_87:
[----:B------:R-:W-:Y:S01]  /*6b90*/  UISETP.NE.AND UP0, UPT, UR37, URZ, UPT ;  /* 0x000000ff2500728c */ /* 0x000fe2000bf05270 */
[C---:B------:R-:W-:Y:S01]  /*6ba0*/  IMAD.U32 R42, R16.reuse, 0x10000, RZ ;  /* 0x00010000102a7824 */ /* 0x040fe200078e00ff */
[C---:B------:R-:W-:Y:S02]  /*6bb0*/  LOP3.LUT R17, R16.reuse, 0x1f, RZ, 0xc0, !PT ;  /* 0x0000001f10117812 */ /* 0x040fe400078ec0ff */
[----:B------:R-:W-:Y:S02]  /*6bc0*/  LOP3.LUT R40, R16, 0x7f, RZ, 0xc0, !PT ;  /* 0x0000007f10287812 */ /* 0x000fe400078ec0ff */
[----:B------:R-:W-:-:S04]  /*6bd0*/  LOP3.LUT R42, R42, 0x600000, RZ, 0xc0, !PT ;  /* 0x006000002a2a7812 */ /* 0x000fc800078ec0ff */
[----:B------:R-:W-:Y:S01]  /*6be0*/  LOP3.LUT R44, R42, 0x80, RZ, 0xfc, !PT ;  /* 0x000000802a2c7812 */ /* 0x000fe200078efcff */
[----:B------:R-:W-:Y:S05]  /*6bf0*/  BRA.U !UP0, `(.L_x_159) ;  /* 0x0000000108047547 */ /* 0x000fea000b800000 */
[----:B------:R-:W-:Y:S05]  /*6c00*/  BPT.TRAP 0x1 ;  /* 0x000000040000795c */ /* 0x000fea0000300000 */
.L_x_159:
[----:B------:R-:W1:Y:S01]  /*6c10*/  S2R R22, SR_CgaCtaId ;  /* 0x0000000000167919 */ /* 0x000e620000008800 */
[----:B------:R-:W-:Y:S02]  /*6c20*/  MOV R19, 0x400 ;  /* 0x0000040000137802 */ /* 0x000fe40000000f00 */
[----:B------:R-:W-:Y:S02]  /*6c30*/  SHF.L.U32 R2, RZ, 0x1f, RZ ;  /* 0x0000001fff027819 */ /* 0x000fe400000006ff */
[----:B-1----:R-:W-:-:S04]  /*6c40*/  LEA R19, R22, R19, 0x18 ;  /* 0x0000001316137211 */ /* 0x002fc800078ec0ff */
[----:B------:R-:W1:Y:S02]  /*6c50*/  SYNCS.PHASECHK.TRANS64.TRYWAIT P0, [R19+URZ+0x5070], R2 ;  /* 0x00507002130075a7 */ /* 0x000e6400080011ff */
[----:B-1----:R-:W-:Y:S05]  /*6c60*/  @!P0 BRA `(.L_x_160) ;  /* 0x0000009c00d48947 */ /* 0x002fea0003800000 */
.L_x_363:
[----:B------:R-:W-:-:S09]  /*6c70*/  UISETP.NE.AND UP0, UPT, UR37, URZ, UPT ;  /* 0x000000ff2500728c */ /* 0x000fd2000bf05270 */
[----:B------:R-:W-:Y:S05]  /*6c80*/  BRA.U !UP0, `(.L_x_161) ;  /* 0x0000000108047547 */ /* 0x000fea000b800000 */
[----:B------:R-:W-:Y:S05]  /*6c90*/  BPT.TRAP 0x1 ;  /* 0x000000040000795c */ /* 0x000fea0000300000 */
.L_x_161:
[----:B------:R-:W-:Y:S01]  /*6ca0*/  IADD3 R49, PT, PT, R19, 0x5078, RZ ;  /* 0x0000507813317810 */ /* 0x000fe20007ffe0ff */
[----:B------:R-:W-:-:S03]  /*6cb0*/  UISETP.NE.AND UP0, UPT, UR36, URZ, UPT ;  /* 0x000000ff2400728c */ /* 0x000fc6000bf05270 */
[----:B------:R-:W-:-:S04]  /*6cc0*/  PRMT R0, R22, 0x654, R49 ;  /* 0x0000065416007816 */ /* 0x000fc80000000031 */
[----:B------:R2:W-:Y:S02]  /*6cd0*/  SYNCS.ARRIVE.TRANS64.RED.A1T0 RZ, [R0+URZ], RZ ;  /* 0x000000ff00ff79a7 */ /* 0x0005e400081004ff */
[----:B------:R-:W-:Y:S05]  /*6ce0*/  BRA.U !UP0, `(.L_x_162) ;  /* 0x0000000108047547 */ /* 0x000fea000b800000 */
[----:B------:R-:W-:Y:S05]  /*6cf0*/  BPT.TRAP 0x1 ;  /* 0x000000040000795c */ /* 0x000fea0000300000 */
.L_x_162:
[----:B------:R-:W3:Y:S02]  /*6d00*/  SYNCS.PHASECHK.TRANS64.TRYWAIT P0, [R19+URZ+0x5080], R2 ;  /* 0x00508002130075a7 */ /* 0x000ee400080011ff */
[----:B---3--:R-:W-:Y:S05]  /*6d10*/  @!P0 BRA `(.L_x_163) ;  /* 0x0000009c00bc8947 */ /* 0x008fea0003800000 */
.L_x_364:
[----:B------:R-:W-:Y:S01]  /*6d20*/  UISETP.GE.AND UP0, UPT, UR5, 0x81, UPT ;  /* 0x000000810500788c */ /* 0x000fe2000bf06270 */
[----:B------:R-:W-:Y:S01]  /*6d30*/  HFMA2 R41, -RZ, RZ, 0, 0 ;  /* 0x00000000ff297431 */ /* 0x000fe200000001ff */
[----:B------:R-:W-:Y:S01]  /*6d40*/  MOV R43, 0x1 ;  /* 0x00000001002b7802 */ /* 0x000fe20000000f00 */
[----:B------:R-:W-:-:S06]  /*6d50*/  HFMA2 R16, -RZ, RZ, 0, 5.9604644775390625e-08 ;  /* 0x00000001ff107431 */ /* 0x000fcc00000001ff */
[----:B------:R-:W-:Y:S05]  /*6d60*/  BRA.U !UP0, `(.L_x_164) ;  /* 0x0000000d08947547 */ /* 0x000fea000b800000 */
[----:B------:R-:W-:Y:S01]  /*6d70*/  UIADD3 UR5, UPT, UPT, UR5, 0x7f, URZ ;  /* 0x0000007f05057890 */ /* 0x000fe2000fffe0ff */
[----:B------:R-:W-:Y:S01]  /*6d80*/  VIADD R47, R42, 0x100 ;  /* 0x000001002a2f7836 */ /* 0x000fe20000000000 */
[----:B------:R-:W-:Y:S01]  /*6d90*/  LOP3.LUT R46, R18, 0x3, RZ, 0xc0, !PT ;  /* 0x00000003122e7812 */ /* 0x000fe200078ec0ff */
[----:B------:R-:W-:Y:S01]  /*6da0*/  VIADD R23, R42, 0x180 ;  /* 0x000001802a177836 */ /* 0x000fe20000000000 */
[----:B------:R-:W-:Y:S01]  /*6db0*/  USHF.R.S32.HI UR4, URZ, 0x1f, UR5 ;  /* 0x0000001fff047899 */ /* 0x000fe20008011405 */
[----:B------:R-:W-:Y:S01]  /*6dc0*/  SHF.R.U32.HI R45, RZ, 0x15, R44 ;  /* 0x00000015ff2d7819 */ /* 0x000fe2000001162c */
[----:B------:R-:W-:Y:S01]  /*6dd0*/  IMAD.MOV.U32 R16, RZ, RZ, 0x1 ;  /* 0x00000001ff107424 */ /* 0x000fe200078e00ff */
[----:B------:R-:W-:Y:S01]  /*6de0*/  MOV R41, RZ ;  /* 0x000000ff00297202 */ /* 0x000fe20000000f00 */
[----:B------:R-:W-:Y:S01]  /*6df0*/  ULEA.HI UR4, UR4, UR5, URZ, 0x7 ;  /* 0x0000000504047291 */ /* 0x000fe2000f8f38ff */
[----:B------:R-:W-:Y:S02]  /*6e00*/  MOV R48, RZ ;  /* 0x000000ff00307202 */ /* 0x000fe40000000f00 */
[----:B------:R-:W-:Y:S01]  /*6e10*/  SHF.R.U32.HI R47, RZ, 0x15, R47 ;  /* 0x00000015ff2f7819 */ /* 0x000fe2000001162f */
[----:B------:R-:W-:Y:S01]  /*6e20*/  USHF.R.S32.HI UR39, URZ, 0x7, UR4 ;  /* 0x00000007ff277899 */ /* 0x000fe20008011404 */
[----:B------:R-:W-:-:S11]  /*6e30*/  SHF.R.U32.HI R23, RZ, 0x15, R23 ;  /* 0x00000015ff177819 */ /* 0x000fd60000011617 */
.L_x_184:
[----:B------:R-:W-:Y:S01]  /*6e40*/  UISETP.NE.AND UP0, UPT, UR37, URZ, UPT ;  /* 0x000000ff2500728c */ /* 0x000fe2000bf05270 */
[----:B------:R-:W-:Y:S01]  /*6e50*/  MOV R43, R48 ;  /* 0x00000030002b7202 */ /* 0x000fe20000000f00 */
[----:B------:R-:W-:Y:S01]  /*6e60*/  UMOV UR4, UR39 ;  /* 0x0000002700047c82 */ /* 0x000fe20008000000 */
[----:B------:R-:W-:Y:S02]  /*6e70*/  UIADD3 UR39, UPT, UPT, UR39, -0x1, URZ ;  /* 0xffffffff27277890 */ /* 0x000fe4000fffe0ff */
[----:B------:R-:W-:-:S04]  /*6e80*/  UISETP.GT.AND UP1, UPT, UR4, 0x2, UPT ;  /* 0x000000020400788c */ /* 0x000fc8000bf24270 */
[----:B------:R-:W-:Y:S01]  /*6e90*/  UP2UR UR40, UPR, URZ, 0x2 ;  /* 0x00000002ff287883 */ /* 0x000fe20008000000 */
[----:B-1234-:R-:W-:Y:S11]  /*6ea0*/  BRA.U !UP0, `(.L_x_165) ;  /* 0x0000000108047547 */ /* 0x01eff6000b800000 */
[----:B------:R-:W-:Y:S05]  /*6eb0*/  BPT.TRAP 0x1 ;  /* 0x000000040000795c */ /* 0x000fea0000300000 */
.L_x_165:
[----:B--2---:R-:W-:-:S04]  /*6ec0*/  SHF.L.U32 R0, R16, 0x1f, RZ ;  /* 0x0000001f10007819 */ /* 0x004fc800000006ff */
[----:B------:R-:W2:Y:S02]  /*6ed0*/  SYNCS.PHASECHK.TRANS64.TRYWAIT P0, [R19+URZ+0x5070], R0 ;  /* 0x00507000130075a7 */ /* 0x000ea400080011ff */
[----:B--2---:R-:W-:Y:S05]  /*6ee0*/  @!P0 BRA `(.L_x_166) ;  /* 0x0000009c005c8947 */ /* 0x004fea0003800000 */
.L_x_365:
[----:B------:R-:W-:Y:S01]  /*6ef0*/  R2UR UR4, R42 ;  /* 0x000000002a0472ca */ /* 0x000fe200000e0000 */
[----:B------:R-:W-:Y:S01]  /*6f00*/  UISETP.NE.AND UP0, UPT, UR38, URZ, UPT ;  /* 0x000000ff2600728c */ /* 0x000fe2000bf05270 */
[----:B------:R-:W-:-:S11]  /*6f10*/  PLOP3.LUT P0, PT, PT, PT, PT, 0x80, 0x8 ;  /* 0x000000000008781c */ /* 0x000fd60003f0f070 */
[----:B-1-3--:R-:W1:Y:S02]  /*6f20*/  LDTM.x2 R2, tmem[UR4] ;  /* 0x00000004000279ee */ /* 0x00ae6400080c0000 */
[----:B-1----:R-:W-:-:S13]  /*6f30*/  FSETP.NEU.AND P2, PT, R2, R3, PT ;  /* 0x000000030200720b */ /* 0x002fda0003f4d000 */
[----:B--2---:R-:W1:Y:S01]  /*6f40*/  @P2 LDC R0, c[0x0][0x704] ;  /* 0x0001c100ff002b82 */ /* 0x004e620000000800 */
[----:B------:R-:W-:Y:S01]  /*6f50*/  @P2 FADD R3, R2, -R3 ;  /* 0x8000000302032221 */ /* 0x000fe20000000000 */
[----:B------:R-:W-:-:S03]  /*6f60*/  IMAD.MOV.U32 R2, RZ, RZ, 0x3f800000 ;  /* 0x3f800000ff027424 */ /* 0x000fc600078e00ff */
[----:B-1----:R-:W-:-:S05]  /*6f70*/  @P2 FMUL R3, R3, R0 ;  /* 0x0000000003032220 */ /* 0x002fca0000400000 */
[----:B------:R-:W-:-:S04]  /*6f80*/  @P2 FSETP.GEU.AND P1, PT, R3, -126, PT ;  /* 0xc2fc00000300280b */ /* 0x000fc80003f2e000 */
[----:B------:R-:W-:-:S13]  /*6f90*/  @P2 PLOP3.LUT P0, PT, P1, PT, PT, 0x80, 0x8 ;  /* 0x000000000008281c */ /* 0x000fda0000f0f070 */
[----:B------:R-:W-:-:S04]  /*6fa0*/  @!P0 FMUL R3, R3, 0.5 ;  /* 0x3f00000003038820 */ /* 0x000fc80000400000 */
[----:B------:R-:W1:Y:S02]  /*6fb0*/  @P2 MUFU.EX2 R0, R3 ;  /* 0x0000000300002308 */ /* 0x000e640000000800 */
[----:B-1----:R-:W-:-:S05]  /*6fc0*/  @!P0 FMUL R0, R0, R0 ;  /* 0x0000000000008220 */ /* 0x002fca0000400000 */
[----:B------:R-:W-:Y:S01]  /*6fd0*/  @P2 MOV R2, R0 ;  /* 0x0000000000022202 */ /* 0x000fe20000000f00 */
[----:B------:R-:W-:Y:S06]  /*6fe0*/  BRA.U UP0, `(.L_x_167) ;  /* 0x0000000100047547 */ /* 0x000fec000b800000 */
[----:B------:R-:W-:Y:S05]  /*6ff0*/  BPT.TRAP 0x1 ;  /* 0x000000040000795c */ /* 0x000fea0000300000 */
.L_x_167:
[----:B------:R-:W-:Y:S02]  /*7000*/  SHF.L.U32 R0, R41, 0x1f, RZ ;  /* 0x0000001f29007819 */ /* 0x000fe400000006ff */
[----:B------:R-:W-:Y:S02]  /*7010*/  FSETP.NEU.AND P1, PT, R2, 1, PT ;  /* 0x3f8000000200780b */ /* 0x000fe40003f2d000 */
[----:B------:R-:W1:Y:S02]  /*7020*/  SYNCS.PHASECHK.TRANS64.TRYWAIT P0, [R19+URZ+0x5090], R0 ;  /* 0x00509000130075a7 */ /* 0x000e6400080011ff */
[----:B-1----:R-:W-:Y:S09]  /*7030*/  @!P0 BRA `(.L_x_168) ;  /* 0x0000009c001c8947 */ /* 0x002ff20003800000 */
.L_x_366:
[----:B------:R-:W-:-:S13]  /*7040*/  VOTE.ANY P1, P1 ;  /* 0x0000000000ff7806 */ /* 0x000fda0000820100 */
[----:B------:R-:W-:Y:S05]  /*7050*/  @!P1 BRA `(.L_x_169) ;  /* 0x0000000000cc9947 */ /* 0x000fea0003800000 */
[----:B------:R-:W-:-:S13]  /*7060*/  ISETP.NE.AND P0, PT, R46, R47, PT ;  /* 0x0000002f2e00720c */ /* 0x000fda0003f05270 */
[----:B------:R-:W-:Y:S05]  /*7070*/  @!P0 BRA `(.L_x_170) ;  /* 0x0000000000408947 */ /* 0x000fea0003800000 */
[----:B------:R-:W-:Y:S01]  /*7080*/  MOV R14, 0x8 ;  /* 0x00000008000e7802 */ /* 0x000fe20000000f00 */
[----:B------:R-:W2:Y:S01]  /*7090*/  LDCU.64 UR8, c[0x4][0xb0] ;  /* 0x01001600ff0877ac */ /* 0x000ea20008000a00 */
[----:B------:R-:W-:Y:S02]  /*70a0*/  HFMA2 R12, -RZ, RZ, 0, 5.9604644775390625e-08 ;  /* 0x00000001ff0c7431 */ /* 0x000fe400000001ff */
[----:B------:R-:W-:Y:S01]  /*70b0*/  IMAD.MOV.U32 R8, RZ, RZ, 0x192 ;  /* 0x00000192ff087424 */ /* 0x000fe200078e00ff */
[----:B------:R-:W3:Y:S01]  /*70c0*/  LDCU.64 UR6, c[0x4][0xb8] ;  /* 0x01001700ff0677ac */ /* 0x000ee20008000a00 */
[----:B------:R-:W4:Y:S01]  /*70d0*/  LDC.64 R14, c[0x4][R14] ;  /* 0x010000000e0e7b82 */ /* 0x000f220000000a00 */
[----:B------:R-:W-:Y:S01]  /*70e0*/  IMAD.MOV.U32 R13, RZ, RZ, RZ ;  /* 0x000000ffff0d7224 */ /* 0x000fe200078e00ff */
[----:B------:R-:W5:Y:S01]  /*70f0*/  LDCU.64 UR4, c[0x4][0x30] ;  /* 0x01000600ff0477ac */ /* 0x000f620008000a00 */
[----:B--2---:R-:W-:Y:S01]  /*7100*/  IMAD.U32 R4, RZ, RZ, UR8 ;  /* 0x00000008ff047e24 */ /* 0x004fe2000f8e00ff */
[----:B------:R-:W-:Y:S01]  /*7110*/  MOV R5, UR9 ;  /* 0x0000000900057c02 */ /* 0x000fe20008000f00 */
[----:B---3--:R-:W-:Y:S01]  /*7120*/  IMAD.U32 R6, RZ, RZ, UR6 ;  /* 0x00000006ff067e24 */ /* 0x008fe2000f8e00ff */
[----:B------:R-:W-:Y:S01]  /*7130*/  MOV R7, UR7 ;  /* 0x0000000700077c02 */ /* 0x000fe20008000f00 */
[----:B-----5:R-:W-:Y:S01]  /*7140*/  IMAD.U32 R10, RZ, RZ, UR4 ;  /* 0x00000004ff0a7e24 */ /* 0x020fe2000f8e00ff */
[----:B------:R-:W-:-:S02]  /*7150*/  MOV R11, UR5 ;  /* 0x00000005000b7c02 */ /* 0x000fc40008000f00 */
[----:B------:R-:W-:-:S07]  /*7160*/  LEPC R20, `(.L_x_170) ;  /* 0x000000001014794e */ /* 0x000fce0000000000 */
[----:B-1--4-:R-:W-:Y:S05]  /*7170*/  CALL.ABS.NOINC R14 ;  /* 0x000000000e007343 */ /* 0x012fea0003c00000 */
.L_x_170:
[----:B------:R-:W-:Y:S05]  /*7180*/  WARPSYNC.ALL ;  /* 0x0000000000007948 */ /* 0x000fea0003800000 */
[----:B------:R-:W-:Y:S02]  /*7190*/  R2UR UR4, R42 ;  /* 0x000000002a0472ca */ /* 0x000fe400000e0000 */
[----:B------:R-:W-:Y:S02]  /*71a0*/  ISETP.NE.AND P0, PT, R46, R47, PT ;  /* 0x0000002f2e00720c */ /* 0x000fe40003f05270 */
[----:B------:R-:W-:-:S09]  /*71b0*/  FSETP.NEU.AND P1, PT, R2, 1, PT ;  /* 0x3f8000000200780b */ /* 0x000fd20003f2d000 */
[----:B------:R-:W2:Y:S04]  /*71c0*/  LDTM.x16 R24, tmem[UR4+0x100] ;  /* 0x00010004001879ee */ /* 0x000ea80008240000 */
[C---:B--2---:R-:W-:Y:S02]  /*71d0*/  @P1 FMUL2 R24, R2.reuse.F32, R24.F32x2.HI_LO ;  /* 0x000000180218124a */ /* 0x044fe40000040000 */
[C---:B------:R-:W-:Y:S02]  /*71e0*/  @P1 FMUL2 R26, R2.reuse.F32, R26.F32x2.HI_LO ;  /* 0x0000001a021a124a */ /* 0x040fe40000040000 */
[C---:B------:R-:W-:Y:S02]  /*71f0*/  @P1 FMUL2 R28, R2.reuse.F32, R28.F32x2.HI_LO ;  /* 0x0000001c021c124a */ /* 0x040fe40000040000 */
[----:B------:R-:W-:-:S02]  /*7200*/  @P1 FMUL2 R30, R2.F32, R30.F32x2.HI_LO ;  /* 0x0000001e021e124a */ /* 0x000fc40000040000 */
[C---:B------:R-:W-:Y:S02]  /*7210*/  @P1 FMUL2 R32, R2.reuse.F32, R32.F32x2.HI_LO ;  /* 0x000000200220124a */ /* 0x040fe40000040000 */
[C---:B------:R-:W-:Y:S02]  /*7220*/  @P1 FMUL2 R34, R2.reuse.F32, R34.F32x2.HI_LO ;  /* 0x000000220222124a */ /* 0x040fe40000040000 */
[C---:B------:R-:W-:Y:S02]  /*7230*/  @P1 FMUL2 R36, R2.reuse.F32, R36.F32x2.HI_LO ;  /* 0x000000240224124a */ /* 0x040fe40000040000 */
[----:B------:R-:W-:Y:S01]  /*7240*/  @P1 FMUL2 R38, R2.F32, R38.F32x2.HI_LO ;  /* 0x000000260226124a */ /* 0x000fe20000040000 */
[----:B------:R-:W-:Y:S06]  /*7250*/  @!P0 BRA `(.L_x_171) ;  /* 0x0000000000408947 */ /* 0x000fec0003800000 */
        /* <DEDUP_REMOVED lines=16> */
.L_x_171:
[----:B------:R-:W-:Y:S05]  /*7360*/  WARPSYNC.ALL ;  /* 0x0000000000007948 */ /* 0x000fea0003800000 */
[----:B------:R-:W-:-:S13]  /*7370*/  R2UR UR4, R42 ;  /* 0x000000002a0472ca */ /* 0x000fda00000e0000 */
[----:B------:R2:W-:Y:S02]  /*7380*/  STTM.x16 tmem[UR4+0x100], R24 ;  /* 0x00010018000079ed */ /* 0x0005e40008240004 */
.L_x_169:
[----:B------:R-:W-:-:S09]  /*7390*/  UISETP.NE.AND UP0, UPT, UR36, URZ, UPT ;  /* 0x000000ff2400728c */ /* 0x000fd2000bf05270 */
[----:B------:R-:W-:Y:S05]  /*73a0*/  BRA.U !UP0, `(.L_x_172) ;  /* 0x0000000108047547 */ /* 0x000fea000b800000 */
[----:B------:R-:W-:Y:S05]  /*73b0*/  BPT.TRAP 0x1 ;  /* 0x000000040000795c */ /* 0x000fea0000300000 */
.L_x_172:
[----:B------:R-:W-:Y:S01]  /*73c0*/  VIADD R3, R19, 0x5088 ;  /* 0x0000508813037836 */ /* 0x000fe20000000000 */
[----:B------:R-:W-:Y:S01]  /*73d0*/  UISETP.NE.AND UP0, UPT, UR38, URZ, UPT ;  /* 0x000000ff2600728c */ /* 0x000fe2000bf05270 */
[----:B------:R-:W-:-:S03]  /*73e0*/  LOP3.LUT R48, R43, 0x1, RZ, 0x3c, !PT ;  /* 0x000000012b307812 */ /* 0x000fc600078e3cff */
[----:B-1----:R-:W-:-:S04]  /*73f0*/  PRMT R0, R22, 0x654, R3 ;  /* 0x0000065416007816 */ /* 0x002fc80000000003 */
[----:B------:R1:W-:Y:S01]  /*7400*/  SYNCS.ARRIVE.TRANS64.RED.A1T0 RZ, [R0+URZ], RZ ;  /* 0x000000ff00ff79a7 */ /* 0x0003e200081004ff */
[----:B------:R-:W3:Y:S01]  /*7410*/  FENCE.VIEW.ASYNC.T ;  /* 0x00000000000073c6 */ /* 0x000ee20000000200 */
[----:B------:R-:W-:Y:S05]  /*7420*/  BRA.U UP0, `(.L_x_173) ;  /* 0x0000000100087547 */ /* 0x000fea000b800000 */
[----:B------:R-:W-:Y:S05]  /*7430*/  BPT.TRAP 0x1 ;  /* 0x000000040000795c */ /* 0x000fea0000300000 */
[----:B------:R-:W-:Y:S05]  /*7440*/  BPT.TRAP 0x1 ;  /* 0x000000040000795c */ /* 0x000fea0000300000 */
.L_x_173:
[----:B------:R-:W-:Y:S01]  /*7450*/  IADD3 R3, PT, PT, R19, 0x50a0, RZ ;  /* 0x000050a013037810 */ /* 0x000fe20007ffe0ff */
[----:B------:R-:W-:-:S03]  /*7460*/  UISETP.NE.AND UP0, UPT, UR36, URZ, UPT ;  /* 0x000000ff2400728c */ /* 0x000fc6000bf05270 */
[----:B-1----:R-:W-:-:S04]  /*7470*/  PRMT R0, R22, 0x654, R3 ;  /* 0x0000065416007816 */ /* 0x002fc80000000003 */
[----:B---3--:R1:W-:Y:S02]  /*7480*/  SYNCS.ARRIVE.TRANS64.RED.A1T0 RZ, [R0+URZ], RZ ;  /* 0x000000ff00ff79a7 */ /* 0x0083e400081004ff */
[----:B------:R-:W-:Y:S05]  /*7490*/  BRA.U !UP0, `(.L_x_174) ;  /* 0x0000000108047547 */ /* 0x000fea000b800000 */
[----:B------:R-:W-:Y:S05]  /*74a0*/  BPT.TRAP 0x1 ;  /* 0x000000040000795c */ /* 0x000fea0000300000 */
.L_x_174:
[----:B-1----:R-:W-:Y:S02]  /*74b0*/  SHF.L.U32 R0, R48, 0x1f, RZ ;  /* 0x0000001f30007819 */ /* 0x002fe400000006ff */
[----:B------:R-:W-:Y:S02]  /*74c0*/  ISETP.NE.AND P0, PT, R46, R45, PT ;  /* 0x0000002d2e00720c */ /* 0x000fe40003f05270 */
[----:B------:R-:W1:Y:S02]  /*74d0*/  SYNCS.PHASECHK.TRANS64.TRYWAIT P1, [R19+URZ+0x5080], R0 ;  /* 0x00508000130075a7 */ /* 0x000e6400080211ff */
[----:B-1----:R-:W-:Y:S09]  /*74e0*/  @!P1 BRA `(.L_x_175) ;  /* 0x0000009800049947 */ /* 0x002ff20003800000 */
.L_x_367:
[----:B------:R-:W-:Y:S05]  /*74f0*/  @!P0 BRA `(.L_x_176) ;  /* 0x0000000000408947 */ /* 0x000fea0003800000 */
[----:B------:R-:W-:Y:S01]  /*7500*/  MOV R2, 0x8 ;  /* 0x0000000800027802 */ /* 0x000fe20000000f00 */
[----:B------:R-:W3:Y:S01]  /*7510*/  LDCU.64 UR6, c[0x4][0xb0] ;  /* 0x01001600ff0677ac */ /* 0x000ee20008000a00 */
[----:B------:R-:W-:Y:S02]  /*7520*/  HFMA2 R12, -RZ, RZ, 0, 5.9604644775390625e-08 ;  /* 0x00000001ff0c7431 */ /* 0x000fe400000001ff */
[----:B------:R-:W-:Y:S01]  /*7530*/  IMAD.MOV.U32 R8, RZ, RZ, 0x192 ;  /* 0x00000192ff087424 */ /* 0x000fe200078e00ff */
[----:B------:R-:W4:Y:S01]  /*7540*/  LDCU.64 UR4, c[0x4][0xb8] ;  /* 0x01001700ff0477ac */ /* 0x000f220008000a00 */
[----:B------:R-:W1:Y:S01]  /*7550*/  LDC.64 R2, c[0x4][R2] ;  /* 0x0100000002027b82 */ /* 0x000e620000000a00 */
[----:B------:R-:W-:Y:S01]  /*7560*/  IMAD.MOV.U32 R13, RZ, RZ, RZ ;  /* 0x000000ffff0d7224 */ /* 0x000fe200078e00ff */
[----:B------:R-:W5:Y:S01]  /*7570*/  LDCU.64 UR8, c[0x4][0x28] ;  /* 0x01000500ff0877ac */ /* 0x000f620008000a00 */
[----:B---3--:R-:W-:Y:S01]  /*7580*/  IMAD.U32 R4, RZ, RZ, UR6 ;  /* 0x00000006ff047e24 */ /* 0x008fe2000f8e00ff */
[----:B------:R-:W-:Y:S01]  /*7590*/  MOV R5, UR7 ;  /* 0x0000000700057c02 */ /* 0x000fe20008000f00 */
[----:B----4-:R-:W-:Y:S01]  /*75a0*/  IMAD.U32 R6, RZ, RZ, UR4 ;  /* 0x00000004ff067e24 */ /* 0x010fe2000f8e00ff */
[----:B------:R-:W-:Y:S01]  /*75b0*/  MOV R7, UR5 ;  /* 0x0000000500077c02 */ /* 0x000fe20008000f00 */
[----:B-----5:R-:W-:Y:S01]  /*75c0*/  IMAD.U32 R10, RZ, RZ, UR8 ;  /* 0x00000008ff0a7e24 */ /* 0x020fe2000f8e00ff */
[----:B------:R-:W-:-:S02]  /*75d0*/  MOV R11, UR9 ;  /* 0x00000009000b7c02 */ /* 0x000fc40008000f00 */
[----:B------:R-:W-:-:S07]  /*75e0*/  LEPC R20, `(.L_x_176) ;  /* 0x000000001014794e */ /* 0x000fce0000000000 */
[----:B-12---:R-:W-:Y:S05]  /*75f0*/  CALL.ABS.NOINC R2 ;  /* 0x0000000002007343 */ /* 0x006fea0003c00000 */
.L_x_176:
[----:B------:R-:W-:Y:S05]  /*7600*/  WARPSYNC.ALL ;  /* 0x0000000000007948 */ /* 0x000fea0003800000 */
[----:B------:R-:W-:Y:S01]  /*7610*/  R2UR UR4, R44 ;  /* 0x000000002c0472ca */ /* 0x000fe200000e0000 */
[----:B------:R-:W-:Y:S01]  /*7620*/  UISETP.NE.AND UP0, UPT, UR38, URZ, UPT ;  /* 0x000000ff2600728c */ /* 0x000fe2000bf05270 */
[----:B------:R-:W-:-:S11]  /*7630*/  PLOP3.LUT P0, PT, PT, PT, PT, 0x80, 0x8 ;  /* 0x000000000008781c */ /* 0x000fd60003f0f070 */
[----:B------:R-:W3:Y:S02]  /*7640*/  LDTM.x2 R2, tmem[UR4] ;  /* 0x00000004000279ee */ /* 0x000ee400080c0000 */
[----:B---3--:R-:W-:-:S13]  /*7650*/  FSETP.NEU.AND P2, PT, R2, R3, PT ;  /* 0x000000030200720b */ /* 0x008fda0003f4d000 */
[----:B-1----:R-:W1:Y:S01]  /*7660*/  @P2 LDC R0, c[0x0][0x704] ;  /* 0x0001c100ff002b82 */ /* 0x002e620000000800 */
        /* <DEDUP_REMOVED lines=11> */
.L_x_177:
[----:B------:R-:W-:Y:S02]  /*7720*/  SHF.L.U32 R0, R41, 0x1f, RZ ;  /* 0x0000001f29007819 */ /* 0x000fe400000006ff */
[----:B------:R-:W-:Y:S02]  /*7730*/  FSETP.NEU.AND P1, PT, R2, 1, PT ;  /* 0x3f8000000200780b */ /* 0x000fe40003f2d000 */
[----:B------:R-:W1:Y:S02]  /*7740*/  SYNCS.PHASECHK.TRANS64.TRYWAIT P0, [R19+URZ+0x5098], R0 ;  /* 0x00509800130075a7 */ /* 0x000e6400080011ff */
[----:B-1----:R-:W-:Y:S09]  /*7750*/  @!P0 BRA `(.L_x_178) ;  /* 0x00000094007c8947 */ /* 0x002ff20003800000 */
.L_x_368:
[----:B------:R-:W-:-:S13]  /*7760*/  VOTE.ANY P1, P1 ;  /* 0x0000000000ff7806 */ /* 0x000fda0000820100 */
[----:B------:R-:W-:Y:S05]  /*7770*/  @!P1 BRA `(.L_x_179) ;  /* 0x0000000000cc9947 */ /* 0x000fea0003800000 */
[----:B------:R-:W-:-:S13]  /*7780*/  ISETP.NE.AND P0, PT, R46, R23, PT ;  /* 0x000000172e00720c */ /* 0x000fda0003f05270 */
        /* <DEDUP_REMOVED lines=17> */
.L_x_180:
[----:B------:R-:W-:Y:S05]  /*78a0*/  WARPSYNC.ALL ;  /* 0x0000000000007948 */ /* 0x000fea0003800000 */
[----:B------:R-:W-:Y:S02]  /*78b0*/  R2UR UR4, R42 ;  /* 0x000000002a0472ca */ /* 0x000fe400000e0000 */
[----:B------:R-:W-:Y:S02]  /*78c0*/  ISETP.NE.AND P0, PT, R46, R23, PT ;  /* 0x000000172e00720c */ /* 0x000fe40003f05270 */
[----:B------:R-:W-:-:S09]  /*78d0*/  FSETP.NEU.AND P1, PT, R2, 1, PT ;  /* 0x3f8000000200780b */ /* 0x000fd20003f2d000 */
[----:B--2---:R-:W2:Y:S04]  /*78e0*/  LDTM.x16 R24, tmem[UR4+0x180] ;  /* 0x00018004001879ee */ /* 0x004ea80008240000 */
        /* <DEDUP_REMOVED lines=25> */
.L_x_181:
[----:B------:R-:W-:Y:S05]  /*7a80*/  WARPSYNC.ALL ;  /* 0x0000000000007948 */ /* 0x000fea0003800000 */
[----:B------:R-:W-:-:S13]  /*7a90*/  R2UR UR4, R42 ;  /* 0x000000002a0472ca */ /* 0x000fda00000e0000 */
[----:B------:R3:W-:Y:S02]  /*7aa0*/  STTM.x16 tmem[UR4+0x180], R24 ;  /* 0x00018018000079ed */ /* 0x0007e40008240004 */
.L_x_179:
[----:B------:R-:W-:-:S09]  /*7ab0*/  UISETP.NE.AND UP0, UPT, UR37, URZ, UPT ;  /* 0x000000ff2500728c */ /* 0x000fd2000bf05270 */
[----:B------:R-:W-:Y:S05]  /*7ac0*/  BRA.U !UP0, `(.L_x_182) ;  /* 0x0000000108047547 */ /* 0x000fea000b800000 */
[----:B------:R-:W-:Y:S05]  /*7ad0*/  BPT.TRAP 0x1 ;  /* 0x000000040000795c */ /* 0x000fea0000300000 */
.L_x_182:
[----:B-1----:R-:W-:Y:S01]  /*7ae0*/  PRMT R0, R22, 0x654, R49 ;  /* 0x0000065416007816 */ /* 0x002fe20000000031 */
[----:B------:R-:W-:-:S03]  /*7af0*/  UISETP.NE.AND UP0, UPT, UR38, URZ, UPT ;  /* 0x000000ff2600728c */ /* 0x000fc6000bf05270 */
[----:B------:R1:W-:Y:S01]  /*7b00*/  SYNCS.ARRIVE.TRANS64.RED.A1T0 RZ, [R0+URZ], RZ ;  /* 0x000000ff00ff79a7 */ /* 0x0003e200081004ff */
[----:B------:R-:W4:Y:S05]  /*7b10*/  FENCE.VIEW.ASYNC.T ;  /* 0x00000000000073c6 */ /* 0x000f2a0000000200 */
[----:B------:R-:W-:Y:S05]  /*7b20*/  BRA.U UP0, `(.L_x_183) ;  /* 0x0000000100087547 */ /* 0x000fea000b800000 */
[----:B------:R-:W-:Y:S05]  /*7b30*/  BPT.TRAP 0x1 ;  /* 0x000000040000795c */ /* 0x000fea0000300000 */
[----:B------:R-:W-:Y:S05]  /*7b40*/  BPT.TRAP 0x1 ;  /* 0x000000040000795c */ /* 0x000fea0000300000 */
.L_x_183:
[----:B------:R-:W-:Y:S01]  /*7b50*/  VIADD R3, R19, 0x50a8 ;  /* 0x000050a813037836 */ /* 0x000fe20000000000 */
[----:B------:R-:W-:Y:S01]  /*7b60*/  UISETP.NE.AND UP0, UPT, UR40, URZ, UPT ;  /* 0x000000ff2800728c */ /* 0x000fe2000bf05270 */
[----:B------:R-:W-:Y:S02]  /*7b70*/  LOP3.LUT R41, R41, 0x1, RZ, 0x3c, !PT ;  /* 0x0000000129297812 */ /* 0x000fe400078e3cff */
[----:B------:R-:W-:Y:S02]  /*7b80*/  LOP3.LUT R16, R16, 0x1, RZ, 0x3c, !PT ;  /* 0x0000000110107812 */ /* 0x000fe400078e3cff */
[----:B------:R-:W-:-:S04]  /*7b90*/  PRMT R2, R22, 0x654, R3 ;  /* 0x0000065416027816 */ /* 0x000fc80000000003 */
[----:B----4-:R4:W-:Y:S01]  /*7ba0*/  SYNCS.ARRIVE.TRANS64.RED.A1T0 RZ, [R2+URZ], RZ ;  /* 0x000000ff02ff79a7 */ /* 0x0109e200081004ff */
[----:B------:R-:W-:Y:S05]  /*7bb0*/  BRA.U UP0, `(.L_x_184) ;  /* 0xfffffff100a07547 */ /* 0x000fea000b83ffff */
.L_x_164:
[----:B------:R-:W-:-:S09]  /*7bc0*/  UISETP.NE.AND UP0, UPT, UR36, URZ, UPT ;  /* 0x000000ff2400728c */ /* 0x000fd2000bf05270 */
[----:B------:R-:W-:Y:S05]  /*7bd0*/  BRA.U !UP0, `(.L_x_185) ;  /* 0x0000000108047547 */ /* 0x000fea000b800000 */
[----:B------:R-:W-:Y:S05]  /*7be0*/  BPT.TRAP 0x1 ;  /* 0x000000040000795c */ /* 0x000fea0000300000 */
.L_x_185:
[----:B--23--:R-:W2:Y:S01]  /*7bf0*/  S2R R28, SR_CgaCtaId ;  /* 0x00000000001c7919 */ /* 0x00cea20000008800 */
[----:B------:R-:W-:Y:S01]  /*7c00*/  MOV R3, 0x400 ;  /* 0x0000040000037802 */ /* 0x000fe20000000f00 */
[----:B------:R-:W-:-:S03]  /*7c10*/  UISETP.NE.AND UP0, UPT, UR37, URZ, UPT ;  /* 0x000000ff2500728c */ /* 0x000fc6000bf05270 */
[----:B--2---:R-:W-:-:S05]  /*7c20*/  LEA R26, R28, R3, 0x18 ;  /* 0x000000031c1a7211 */ /* 0x004fca00078ec0ff */
[----:B------:R-:W-:-:S05]  /*7c30*/  VIADD R35, R26, 0x5088 ;  /* 0x000050881a237836 */ /* 0x000fca0000000000 */
[----:B-1--4-:R-:W-:-:S04]  /*7c40*/  PRMT R2, R28, 0x654, R35 ;  /* 0x000006541c027816 */ /* 0x012fc80000000023 */
[----:B------:R1:W-:Y:S01]  /*7c50*/  SYNCS.ARRIVE.TRANS64.RED.A1T0 RZ, [R2+URZ], RZ ;  /* 0x000000ff02ff79a7 */ /* 0x0003e200081004ff */
[----:B------:R-:W-:Y:S05]  /*7c60*/  BRA.U !UP0, `(.L_x_186) ;  /* 0x0000000108047547 */ /* 0x000fea000b800000 */
[----:B------:R-:W-:Y:S05]  /*7c70*/  BPT.TRAP 0x1 ;  /* 0x000000040000795c */ /* 0x000fea0000300000 */
.L_x_186:
[----:B------:R-:W-:-:S04]  /*7c80*/  SHF.L.U32 R3, R16, 0x1f, RZ ;  /* 0x0000001f10037819 */ /* 0x000fc800000006ff */
[----:B------:R-:W2:Y:S02]  /*7c90*/  SYNCS.PHASECHK.TRANS64.TRYWAIT P0, [R26+URZ+0x5070], R3 ;  /* 0x005070031a0075a7 */ /* 0x000ea400080011ff */
[----:B--2---:R-:W-:Y:S05]  /*7ca0*/  @!P0 BRA `(.L_x_187) ;  /* 0x00000090003c8947 */ /* 0x004fea0003800000 */
.L_x_369:
[----:B------:R-:W-:Y:S01]  /*7cb0*/  R2UR UR4, R42 ;  /* 0x000000002a0472ca */ /* 0x000fe200000e0000 */
[----:B------:R-:W-:-:S12]  /*7cc0*/  UISETP.NE.AND UP0, UPT, UR37, URZ, UPT ;  /* 0x000000ff2500728c */ /* 0x000fd8000bf05270 */
[----:B------:R-:W3:Y:S02]  /*7cd0*/  LDTM.x2 R22, tmem[UR4] ;  /* 0x00000004001679ee */ /* 0x000ee400080c0000 */
[----:B---3--:R-:W-:Y:S05]  /*7ce0*/  BRA.U !UP0, `(.L_x_188) ;  /* 0x0000000108047547 */ /* 0x008fea000b800000 */
[----:B------:R-:W-:Y:S05]  /*7cf0*/  BPT.TRAP 0x1 ;  /* 0x000000040000795c */ /* 0x000fea0000300000 */
.L_x_188:
[----:B------:R3:W-:Y:S01]  /*7d00*/  SYNCS.ARRIVE.TRANS64.RED.A1T0 RZ, [R0+URZ], RZ ;  /* 0x000000ff00ff79a7 */ /* 0x0007e200081004ff */
[----:B------:R-:W-:-:S09]  /*7d10*/  UISETP.NE.AND UP0, UPT, UR38, URZ, UPT ;  /* 0x000000ff2600728c */ /* 0x000fd2000bf05270 */
[----:B------:R-:W-:Y:S05]  /*7d20*/  BRA.U UP0, `(.L_x_189) ;  /* 0x0000000100047547 */ /* 0x000fea000b800000 */
[----:B------:R-:W-:Y:S05]  /*7d30*/  BPT.TRAP 0x1 ;  /* 0x000000040000795c */ /* 0x000fea0000300000 */
.L_x_189:
[----:B--2---:R-:W-:-:S04]  /*7d40*/  SHF.L.U32 R3, R41, 0x1f, RZ ;  /* 0x0000001f29037819 */ /* 0x004fc800000006ff */
[----:B------:R-:W2:Y:S02]  /*7d50*/  SYNCS.PHASECHK.TRANS64.TRYWAIT P0, [R26+URZ+0x5090], R3 ;  /* 0x005090031a0075a7 */ /* 0x000ea400080011ff */
[----:B--2---:R-:W-:Y:S05]  /*7d60*/  @!P0 BRA `(.L_x_190) ;  /* 0x0000009000208947 */ /* 0x004fea0003800000 */
.L_x_370:
[----:B------:R-:W-:-:S09]  /*7d70*/  UISETP.NE.AND UP0, UPT, UR38, URZ, UPT ;  /* 0x000000ff2600728c */ /* 0x000fd2000bf05270 */
[----:B------:R-:W-:Y:S05]  /*7d80*/  BRA.U UP0, `(.L_x_191) ;  /* 0x0000000100047547 */ /* 0x000fea000b800000 */
[----:B------:R-:W-:Y:S05]  /*7d90*/  BPT.TRAP 0x1 ;  /* 0x000000040000795c */ /* 0x000fea0000300000 */
.L_x_191:
[----:B--2---:R-:W-:Y:S01]  /*7da0*/  IMAD.MOV.U32 R3, RZ, RZ, 0x1 ;  /* 0x00000001ff037424 */ /* 0x004fe200078e00ff */
[----:B------:R-:W-:Y:S01]  /*7db0*/  LOP3.LUT R33, R18, 0x3, RZ, 0xc0, !PT ;  /* 0x0000000312217812 */ /* 0x000fe200078ec0ff */
[----:B---3--:R-:W-:-:S03]  /*7dc0*/  VIADD R0, R42, 0x100 ;  /* 0x000001002a007836 */ /* 0x008fc60000000000 */
[----:B------:R-:W-:Y:S02]  /*7dd0*/  SHF.L.U32 R3, R3, 0x1f, RZ ;  /* 0x0000001f03037819 */ /* 0x000fe400000006ff */
[----:B------:R-:W-:Y:S02]  /*7de0*/  SHF.R.U32.HI R0, RZ, 0x15, R0 ;  /* 0x00000015ff007819 */ /* 0x000fe40000011600 */
[----:B------:R-:W2:Y:S02]  /*7df0*/  SYNCS.PHASECHK.TRANS64.TRYWAIT P1, [R26+URZ+0x50c0], R3 ;  /* 0x0050c0031a0075a7 */ /* 0x000ea400080211ff */
[----:B------:R-:W-:Y:S01]  /*7e00*/  ISETP.NE.AND P0, PT, R33, R0, PT ;  /* 0x000000002100720c */ /* 0x000fe20003f05270 */
[----:B------:R-:W-:-:S05]  /*7e10*/  IMAD.SHL.U32 R0, R18, 0x200, RZ ;  /* 0x0000020012007824 */ /* 0x000fca00078e00ff */
[----:B------:R-:W-:Y:S01]  /*7e20*/  LOP3.LUT R0, R0, 0x600, RZ, 0xc0, !PT ;  /* 0x0000060000007812 */ /* 0x000fe200078ec0ff */
[----:B--2---:R-:W-:Y:S06]  /*7e30*/  @!P1 BRA `(.L_x_192) ;  /* 0x0000009000009947 */ /* 0x004fec0003800000 */
.L_x_371:
[----:B------:R-:W-:Y:S01]  /*7e40*/  LEA R17, R17, R0, 0x4 ;  /* 0x0000000011117211 */ /* 0x000fe200078e20ff */
[----:B------:R-:W-:Y:S06]  /*7e50*/  @!P0 BRA `(.L_x_193) ;  /* 0x0000000000408947 */ /* 0x000fec0003800000 */
[----:B-1----:R-:W-:Y:S01]  /*7e60*/  MOV R2, 0x8 ;  /* 0x0000000800027802 */ /* 0x002fe20000000f00 */
[----:B------:R-:W1:Y:S01]  /*7e70*/  LDCU.64 UR6, c[0x4][0xb0] ;  /* 0x01001600ff0677ac */ /* 0x000e620008000a00 */
[----:B------:R-:W-:Y:S02]  /*7e80*/  HFMA2 R12, -RZ, RZ, 0, 5.9604644775390625e-08 ;  /* 0x00000001ff0c7431 */ /* 0x000fe400000001ff */
[----:B------:R-:W-:Y:S01]  /*7e90*/  IMAD.MOV.U32 R8, RZ, RZ, 0x192 ;  /* 0x00000192ff087424 */ /* 0x000fe200078e00ff */
[----:B------:R-:W3:Y:S01]  /*7ea0*/  LDCU.64 UR4, c[0x4][0xb8] ;  /* 0x01001700ff0477ac */ /* 0x000ee20008000a00 */
[----:B--2---:R-:W2:Y:S01]  /*7eb0*/  LDC.64 R2, c[0x4][R2] ;  /* 0x0100000002027b82 */ /* 0x004ea20000000a00 */
[----:B------:R-:W-:Y:S01]  /*7ec0*/  IMAD.MOV.U32 R13, RZ, RZ, RZ ;  /* 0x000000ffff0d7224 */ /* 0x000fe200078e00ff */
[----:B------:R-:W4:Y:S01]  /*7ed0*/  LDCU.64 UR8, c[0x4][0x40] ;  /* 0x01000800ff0877ac */ /* 0x000f220008000a00 */
[----:B-1----:R-:W-:Y:S01]  /*7ee0*/  IMAD.U32 R4, RZ, RZ, UR6 ;  /* 0x00000006ff047e24 */ /* 0x002fe2000f8e00ff */
[----:B------:R-:W-:Y:S01]  /*7ef0*/  MOV R5, UR7 ;  /* 0x0000000700057c02 */ /* 0x000fe20008000f00 */
[----:B---3--:R-:W-:Y:S01]  /*7f00*/  IMAD.U32 R6, RZ, RZ, UR4 ;  /* 0x00000004ff067e24 */ /* 0x008fe2000f8e00ff */
[----:B------:R-:W-:Y:S01]  /*7f10*/  MOV R7, UR5 ;  /* 0x0000000500077c02 */ /* 0x000fe20008000f00 */
[----:B----4-:R-:W-:Y:S01]  /*7f20*/  IMAD.U32 R10, RZ, RZ, UR8 ;  /* 0x00000008ff0a7e24 */ /* 0x010fe2000f8e00ff */
[----:B------:R-:W-:-:S02]  /*7f30*/  MOV R11, UR9 ;  /* 0x00000009000b7c02 */ /* 0x000fc40008000f00 */
[----:B------:R-:W-:-:S07]  /*7f40*/  LEPC R20, `(.L_x_193) ;  /* 0x000000001014794e */ /* 0x000fce0000000000 */
[----:B--2---:R-:W-:Y:S05]  /*7f50*/  CALL.ABS.NOINC R2 ;  /* 0x0000000002007343 */ /* 0x004fea0003c00000 */
.L_x_193:
[----:B--2---:R-:W2:Y:S01]  /*7f60*/  S2R R3, SR_SWINHI ;  /* 0x0000000000037919 */ /* 0x004ea20000002f00 */
[----:B------:R-:W-:Y:S05]  /*7f70*/  WARPSYNC.ALL ;  /* 0x0000000000007948 */ /* 0x000fea0003800000 */
[----:B------:R-:W3:Y:S01]  /*7f80*/  S2R R27, SR_CTAID.X ;  /* 0x00000000001b7919 */ /* 0x000ee20000002500 */
[----:B------:R-:W4:Y:S01]  /*7f90*/  S2R R25, SR_CTAID.Y ;  /* 0x0000000000197919 */ /* 0x000f220000002600 */
[----:B------:R-:W1:Y:S01]  /*7fa0*/  S2R R24, SR_CTAID.Z ;  /* 0x0000000000187919 */ /* 0x000e620000002700 */
[----:B------:R-:W-:Y:S02]  /*7fb0*/  MOV R30, R26 ;  /* 0x0000001a001e7202 */ /* 0x000fe40000000f00 */
[----:B--2---:R-:W-:-:S02]  /*7fc0*/  MOV R31, R3 ;  /* 0x00000003001f7202 */ /* 0x004fc40000000f00 */
[----:B------:R-:W-:-:S05]  /*7fd0*/  LEA R29, P0, R17, R30, 0x1 ;  /* 0x0000001e111d7211 */ /* 0x000fca00078008ff */
[----:B------:R-:W-:Y:S01]  /*7fe0*/  IMAD.X R31, RZ, RZ, R31, P0 ;  /* 0x000000ffff1f7224 */ /* 0x000fe200000e061f */
[----:B------:R-:W2:Y:S01]  /*7ff0*/  LDCU UR5, c[0x0][0x708] ;  /* 0x0000e100ff0577ac */ /* 0x000ea20008000800 */
[----:B------:R-:W1:Y:S01]  /*8000*/  MUFU.RCP R3, R22 ;  /* 0x0000001600037308 */ /* 0x000e620000001000 */
[----:B------:R-:W3:Y:S01]  /*8010*/  LDC R32, c[0x0][0x708] ;  /* 0x0001c200ff207b82 */ /* 0x000ee20000000800 */
[----:B------:R-:W-:Y:S01]  /*8020*/  R2UR UR4, R42 ;  /* 0x000000002a0472ca */ /* 0x000fe200000e0000 */
[----:B------:R-:W-:-:S12]  /*8030*/  BSSY.RECONVERGENT B2, `(.L_x_194) ;  /* 0x000000c000027945 */ /* 0x000fd80003800200 */
[----:B------:R-:W3:Y:S01]  /*8040*/  LDTM.x16 R4, tmem[UR4+0x100] ;  /* 0x00010004000479ee */ /* 0x000ee20008240000 */
[----:B--2---:R-:W-:Y:S01]  /*8050*/  MOV R21, UR5 ;  /* 0x0000000500157c02 */ /* 0x004fe20008000f00 */
[----:B-1----:R-:W-:-:S03]  /*8060*/  FFMA R2, -R22, R3, 1 ;  /* 0x3f80000016027423 */ /* 0x002fc60000000103 */
[----:B------:R-:W1:Y:S01]  /*8070*/  FCHK P0, R21, R22 ;  /* 0x0000001615007302 */ /* 0x000e620000000000 */
[----:B------:R-:W-:-:S04]  /*8080*/  FFMA R2, R3, R2, R3 ;  /* 0x0000000203027223 */ /* 0x000fc80000000003 */
[----:B------:R-:W-:-:S04]  /*8090*/  FFMA R3, R2, UR5, RZ ;  /* 0x0000000502037c23 */ /* 0x000fc800080000ff */
[----:B------:R-:W-:-:S04]  /*80a0*/  FFMA R0, -R22, R3, UR5 ;  /* 0x0000000516007e23 */ /* 0x000fc80008000103 */
[----:B------:R-:W-:Y:S01]  /*80b0*/  FFMA R0, R2, R0, R3 ;  /* 0x0000000002007223 */ /* 0x000fe20000000003 */
[----:B-1-34-:R-:W-:Y:S05]  /*80c0*/  @!P0 BRA `(.L_x_195) ;  /* 0x0000000000088947 */ /* 0x01afea0003800000 */
[----:B------:R-:W-:Y:S02]  /*80d0*/  MOV R20, 0x80f0 ;  /* 0x000080f000147802 */ /* 0x000fe40000000f00 */
[----:B------:R-:W-:Y:S05]  /*80e0*/  CALL.REL.NOINC `($__internal_3_$__cuda_sm3x_div_rn_noftz_f32_slowpath) ;  /* 0x0000009400d87944 */ /* 0x000fea0003c00000 */
.L_x_195:
[----:B------:R-:W-:Y:S05]  /*80f0*/  BSYNC.RECONVERGENT B2 ;  /* 0x0000000000027941 */ /* 0x000fea0003800200 */
.L_x_194:
[C---:B------:R-:W-:Y:S01]  /*8100*/  FMUL2 R4, R0.reuse.F32, R4.F32x2.HI_LO ;  /* 0x000000040004724a */ /* 0x040fe20000040000 */
[----:B------:R-:W1:Y:S01]  /*8110*/  LDCU.64 UR4, c[0x0][0x880] ;  /* 0x00011000ff0477ac */ /* 0x000e620008000a00 */
[C---:B------:R-:W-:Y:S02]  /*8120*/  FMUL2 R6, R0.reuse.F32, R6.F32x2.HI_LO ;  /* 0x000000060006724a */ /* 0x040fe40000040000 */
[C---:B------:R-:W-:Y:S01]  /*8130*/  FMUL2 R2, R0.reuse.F32, R8.F32x2.HI_LO ;  /* 0x000000080002724a */ /* 0x040fe20000040000 */
[----:B------:R-:W-:Y:S01]  /*8140*/  F2FP.F16.F32.PACK_AB R8, R5, R4 ;  /* 0x000000040508723e */ /* 0x000fe200000000ff */
[C---:B------:R-:W-:Y:S01]  /*8150*/  FMUL2 R20, R0.reuse.F32, R10.F32x2.HI_LO ;  /* 0x0000000a0014724a */ /* 0x040fe20000040000 */
[----:B------:R-:W-:Y:S01]  /*8160*/  F2FP.F16.F32.PACK_AB R9, R7, R6 ;  /* 0x000000060709723e */ /* 0x000fe200000000ff */
[C---:B------:R-:W-:Y:S01]  /*8170*/  FMUL2 R12, R0.reuse.F32, R12.F32x2.HI_LO ;  /* 0x0000000c000c724a */ /* 0x040fe20000040000 */
[----:B------:R-:W-:Y:S01]  /*8180*/  F2FP.F16.F32.PACK_AB R10, R3, R2 ;  /* 0x00000002030a723e */ /* 0x000fe200000000ff */
[C---:B------:R-:W-:Y:S01]  /*8190*/  FMUL2 R14, R0.reuse.F32, R14.F32x2.HI_LO ;  /* 0x0000000e000e724a */ /* 0x040fe20000040000 */
[----:B------:R-:W-:Y:S01]  /*81a0*/  SHF.R.U64 R2, R29, 0x3, R31 ;  /* 0x000000031d027819 */ /* 0x000fe2000000121f */
[C---:B------:R-:W-:Y:S01]  /*81b0*/  FMUL2 R16, R0.reuse.F32, R16.F32x2.HI_LO ;  /* 0x000000100010724a */ /* 0x040fe20000040000 */
[----:B------:R-:W-:Y:S01]  /*81c0*/  F2FP.F16.F32.PACK_AB R11, R21, R20 ;  /* 0x00000014150b723e */ /* 0x000fe200000000ff */
[----:B------:R-:W-:Y:S01]  /*81d0*/  FMUL2 R18, R0.F32, R18.F32x2.HI_LO ;  /* 0x000000120012724a */ /* 0x000fe20000040000 */
[----:B------:R-:W-:-:S02]  /*81e0*/  IADD3 R0, P0, PT, R29, 0x10, RZ ;  /* 0x000000101d007810 */ /* 0x000fc40007f1e0ff */
[----:B------:R-:W-:Y:S02]  /*81f0*/  LOP3.LUT R30, R29, 0x10, R2, 0x78, !PT ;  /* 0x000000101d1e7812 */ /* 0x000fe400078e7802 */
[----:B------:R-:W-:Y:S01]  /*8200*/  F2FP.F16.F32.PACK_AB R4, R13, R12 ;  /* 0x0000000c0d04723e */ /* 0x000fe200000000ff */
[----:B------:R-:W-:Y:S01]  /*8210*/  IMAD.X R3, RZ, RZ, R31, P0 ;  /* 0x000000ffff037224 */ /* 0x000fe200000e061f */
[----:B------:R-:W-:Y:S01]  /*8220*/  F2FP.F16.F32.PACK_AB R5, R15, R14 ;  /* 0x0000000e0f05723e */ /* 0x000fe200000000ff */
[----:B------:R2:W-:Y:S01]  /*8230*/  ST.E.128 desc[UR42][R30.64], R8 ;  /* 0x000000081e007985 */ /* 0x0005e2000c101d2a */
[----:B------:R-:W-:Y:S01]  /*8240*/  F2FP.F16.F32.PACK_AB R6, R17, R16 ;  /* 0x000000101106723e */ /* 0x000fe200000000ff */
[----:B-1----:R-:W-:Y:S01]  /*8250*/  UISETP.NE.U32.AND UP0, UPT, UR4, URZ, UPT ;  /* 0x000000ff0400728c */ /* 0x002fe2000bf05070 */
[----:B------:R-:W-:-:S03]  /*8260*/  SHF.R.U64 R7, R0, 0x3, R3 ;  /* 0x0000000300077819 */ /* 0x000fc60000001203 */
[----:B------:R-:W-:Y:S01]  /*8270*/  UISETP.NE.AND.EX UP0, UPT, UR5, URZ, UPT, UP0 ;  /* 0x000000ff0500728c */ /* 0x000fe2000bf05300 */
[----:B------:R-:W-:Y:S02]  /*8280*/  LOP3.LUT R2, R0, 0x10, R7, 0x78, !PT ;  /* 0x0000001000027812 */ /* 0x000fe400078e7807 */
[----:B------:R-:W-:-:S05]  /*8290*/  F2FP.F16.F32.PACK_AB R7, R19, R18 ;  /* 0x000000121307723e */ /* 0x000fca00000000ff */
[----:B------:R2:W-:Y:S01]  /*82a0*/  ST.E.128 desc[UR42][R2.64], R4 ;  /* 0x0000000402007985 */ /* 0x0005e2000c101d2a */
[----:B------:R-:W-:Y:S01]  /*82b0*/  @!PT LDS RZ, [RZ] ;  /* 0x00000000fffff984 */ /* 0x000fe20000000800 */
[----:B------:R-:W-:Y:S01]  /*82c0*/  @!PT LDS RZ, [RZ] ;  /* 0x00000000fffff984 */ /* 0x000fe20000000800 */
[----:B------:R-:W-:Y:S01]  /*82d0*/  @!PT LDS RZ, [RZ] ;  /* 0x00000000fffff984 */ /* 0x000fe20000000800 */
[----:B------:R-:W-:Y:S01]  /*82e0*/  @!PT LDS RZ, [RZ] ;  /* 0x00000000fffff984 */ /* 0x000fe20000000800 */
[----:B------:R1:W-:Y:S06]  /*82f0*/  MEMBAR.ALL.CTA ;  /* 0x0000000000007992 */ /* 0x0003ec0000008000 */
[----:B-1----:R-:W1:Y:S01]  /*8300*/  FENCE.VIEW.ASYNC.S ;  /* 0x00000000000073c6 */ /* 0x002e620000000000 */
[----:B------:R-:W-:Y:S05]  /*8310*/  BRA.U !UP0, `(.L_x_196) ;  /* 0x0000000108fc7547 */ /* 0x000fea000b800000 */
[C---:B------:R-:W-:Y:S01]  /*8320*/  FSETP.GEU.AND P0, PT, R22.reuse, 1.175494350822287508e-38, PT ;  /* 0x008000001600780b */ /* 0x040fe20003f0e000 */
[----:B------:R-:W-:Y:S01]  /*8330*/  HFMA2 R0, -RZ, RZ, 1.5048828125, 33.21875 ;  /* 0x3e055027ff007431 */ /* 0x000fe200000001ff */
[----:B------:R-:W3:Y:S01]  /*8340*/  LDCU UR4, c[0x0][0x380] ;  /* 0x00007000ff0477ac */ /* 0x000ee20008000800 */
[----:B------:R-:W-:Y:S01]  /*8350*/  BSSY.RECONVERGENT B0, `(.L_x_196) ;  /* 0x000003b000007945 */ /* 0x000fe20003800200 */
[----:B--2---:R-:W-:Y:S01]  /*8360*/  FSEL R5, RZ, -23, P0 ;  /* 0xc1b80000ff057808 */ /* 0x004fe20000000000 */
[----:B------:R-:W2:Y:S08]  /*8370*/  LDCU UR5, c[0x0][0x700] ;  /* 0x0000e000ff0577ac */ /* 0x000eb00008000800 */
[----:B------:R-:W-:-:S05]  /*8380*/  @!P0 FMUL R22, R22, 8388608 ;  /* 0x4b00000016168820 */ /* 0x000fca0000400000 */
[C---:B------:R-:W-:Y:S02]  /*8390*/  IADD3 R7, PT, PT, R22.reuse, -0x3f2aaaab, RZ ;  /* 0xc0d5555516077810 */ /* 0x040fe40007ffe0ff */
[C---:B------:R-:W-:Y:S02]  /*83a0*/  ISETP.GT.U32.AND P0, PT, R22.reuse, 0x7f7fffff, PT ;  /* 0x7f7fffff1600780c */ /* 0x040fe40003f04070 */
[----:B------:R-:W-:Y:S02]  /*83b0*/  LOP3.LUT R7, R7, 0xff800000, RZ, 0xc0, !PT ;  /* 0xff80000007077812 */ /* 0x000fe400078ec0ff */
[C---:B------:R-:W-:Y:S02]  /*83c0*/  FSETP.NEU.AND P1, PT, R22.reuse, RZ, PT ;  /* 0x000000ff1600720b */ /* 0x040fe40003f2d000 */
[-C--:B------:R-:W-:Y:S02]  /*83d0*/  IADD3 R3, PT, PT, R22, -R7.reuse, RZ ;  /* 0x8000000716037210 */ /* 0x080fe40007ffe0ff */
[----:B------:R-:W-:-:S03]  /*83e0*/  I2FP.F32.S32 R2, R7 ;  /* 0x0000000700027245 */ /* 0x000fc60000201400 */
[----:B------:R-:W-:Y:S02]  /*83f0*/  FADD R3, R3, -1 ;  /* 0xbf80000003037421 */ /* 0x000fe40000000000 */
[----:B------:R-:W-:Y:S02]  /*8400*/  FFMA R2, R2, 1.1920928955078125e-07, R5 ;  /* 0x3400000002027823 */ /* 0x000fe40000000005 */
[----:B------:R-:W-:-:S04]  /*8410*/  FFMA R0, R3, -R0, 0.14084610342979431152 ;  /* 0x3e1039f603007423 */ /* 0x000fc80000000800 */
[----:B------:R-:W-:-:S04]  /*8420*/  FFMA R0, R3, R0, -0.12148627638816833496 ;  /* 0xbdf8cdcc03007423 */ /* 0x000fc80000000000 */
[----:B------:R-:W-:-:S04]  /*8430*/  FFMA R0, R3, R0, 0.13980610668659210205 ;  /* 0x3e0f295503007423 */ /* 0x000fc80000000000 */
[----:B------:R-:W-:-:S04]  /*8440*/  FFMA R0, R3, R0, -0.16684235632419586182 ;  /* 0xbe2ad8b903007423 */ /* 0x000fc80000000000 */
[----:B------:R-:W-:-:S04]  /*8450*/  FFMA R0, R3, R0, 0.20012299716472625732 ;  /* 0x3e4ced0b03007423 */ /* 0x000fc80000000000 */
[----:B------:R-:W-:-:S04]  /*8460*/  FFMA R0, R3, R0, -0.24999669194221496582 ;  /* 0xbe7fff2203007423 */ /* 0x000fc80000000000 */
[----:B------:R-:W-:-:S04]  /*8470*/  FFMA R0, R3, R0, 0.33333182334899902344 ;  /* 0x3eaaaa7803007423 */ /* 0x000fc80000000000 */
[----:B------:R-:W-:-:S04]  /*8480*/  FFMA R0, R3, R0, -0.5 ;  /* 0xbf00000003007423 */ /* 0x000fc80000000000 */
[----:B------:R-:W-:-:S04]  /*8490*/  FMUL R0, R3, R0 ;  /* 0x0000000003007220 */ /* 0x000fc80000400000 */
[----:B------:R-:W-:Y:S01]  /*84a0*/  FFMA R5, R3, R0, R3 ;  /* 0x0000000003057223 */ /* 0x000fe20000000003 */
[----:B------:R-:W-:-:S03]  /*84b0*/  MOV R3, 0x7f800000 ;  /* 0x7f80000000037802 */ /* 0x000fc60000000f00 */
[----:B------:R-:W-:Y:S02]  /*84c0*/  FFMA R2, R2, 0.69314718246459960938, R5 ;  /* 0x3f31721802027823 */ /* 0x000fe40000000005 */
[----:B------:R-:W-:Y:S01]  /*84d0*/  @P0 FFMA R2, R22, R3, +INF ;  /* 0x7f80000016020423 */ /* 0x000fe20000000003 */
[----:B------:R-:W-:-:S04]  /*84e0*/  LEA R3, R27, R40, 0x8 ;  /* 0x000000281b037211 */ /* 0x000fc800078e40ff */
[----:B---3--:R-:W-:Y:S02]  /*84f0*/  ISETP.GE.AND P0, PT, R3, UR4, PT ;  /* 0x0000000403007c0c */ /* 0x008fe4000bf06270 */
[----:B------:R-:W-:-:S05]  /*8500*/  FSEL R2, R2, -INF , P1 ;  /* 0xff80000002027808 */ /* 0x000fca0000800000 */
[----:B--2---:R-:W-:-:S06]  /*8510*/  FFMA R23, R23, UR5, R2 ;  /* 0x0000000517177c23 */ /* 0x004fcc0008000002 */
[----:B------:R-:W-:Y:S05]  /*8520*/  @P0 BRA `(.L_x_197) ;  /* 0x0000000000740947 */ /* 0x000fea0003800000 */
[----:B------:R-:W2:Y:S01]  /*8530*/  LDCU UR7, c[0x0][0x38c] ;  /* 0x00007180ff0777ac */ /* 0x000ea20008000800 */
[----:B------:R-:W3:Y:S01]  /*8540*/  LDCU UR6, c[0x0][0x890] ;  /* 0x00011200ff0677ac */ /* 0x000ee20008000800 */
[----:B------:R-:W4:Y:S01]  /*8550*/  LDCU.64 UR4, c[0x0][0x888] ;  /* 0x00011100ff0477ac */ /* 0x000f220008000a00 */
[----:B--2---:R-:W2:Y:S01]  /*8560*/  I2F.U32.RP R6, UR7 ;  /* 0x0000000700067d06 */ /* 0x004ea20008209000 */
[----:B------:R-:W-:Y:S01]  /*8570*/  ISETP.NE.U32.AND P0, PT, RZ, UR7, PT ;  /* 0x00000007ff007c0c */ /* 0x000fe2000bf05070 */
[----:B---3--:R-:W-:-:S06]  /*8580*/  IMAD R3, R24, UR6, R3 ;  /* 0x0000000618037c24 */ /* 0x008fcc000f8e0203 */
[----:B--2---:R-:W2:Y:S02]  /*8590*/  MUFU.RCP R4, R6 ;  /* 0x0000000600047308 */ /* 0x004ea40000001000 */
[----:B--2---:R-:W-:-:S06]  /*85a0*/  IADD3 R4, PT, PT, R4, 0xffffffe, RZ ;  /* 0x0ffffffe04047810 */ /* 0x004fcc0007ffe0ff */
[----:B------:R-:W2:Y:S02]  /*85b0*/  F2I.FTZ.U32.TRUNC.NTZ R5, R4 ;  /* 0x0000000400057305 */ /* 0x000ea4000021f000 */
[----:B--2---:R-:W-:Y:S02]  /*85c0*/  IADD3 R0, PT, PT, RZ, -R5, RZ ;  /* 0x80000005ff007210 */ /* 0x004fe40007ffe0ff */
[----:B------:R-:W-:-:S03]  /*85d0*/  MOV R4, RZ ;  /* 0x000000ff00047202 */ /* 0x000fc60000000f00 */
[----:B------:R-:W-:-:S04]  /*85e0*/  IMAD R7, R0, UR7, RZ ;  /* 0x0000000700077c24 */ /* 0x000fc8000f8e02ff */
[----:B------:R-:W-:Y:S02]  /*85f0*/  IMAD.HI.U32 R0, R5, R7, R4 ;  /* 0x0000000705007227 */ /* 0x000fe400078e0004 */
[----:B------:R-:W2:Y:S04]  /*8600*/  LDC.64 R4, c[0x0][0x880] ;  /* 0x00022000ff047b82 */ /* 0x000ea80000000a00 */
[----:B------:R-:W-:-:S05]  /*8610*/  IMAD.HI.U32 R0, R0, R25, RZ ;  /* 0x0000001900007227 */ /* 0x000fca00078e00ff */
[----:B------:R-:W-:-:S05]  /*8620*/  IADD3 R2, PT, PT, -R0, RZ, RZ ;  /* 0x000000ff00027210 */ /* 0x000fca0007ffe1ff */
[----:B------:R-:W-:-:S05]  /*8630*/  IMAD R2, R2, UR7, R25 ;  /* 0x0000000702027c24 */ /* 0x000fca000f8e0219 */
[----:B------:R-:W-:-:S13]  /*8640*/  ISETP.GE.U32.AND P2, PT, R2, UR7, PT ;  /* 0x0000000702007c0c */ /* 0x000fda000bf46070 */
[----:B------:R-:W-:Y:S02]  /*8650*/  @P2 IADD3 R2, PT, PT, R2, -UR7, RZ ;  /* 0x8000000702022c10 */ /* 0x000fe4000fffe0ff */
[----:B------:R-:W-:Y:S02]  /*8660*/  @P2 IADD3 R0, PT, PT, R0, 0x1, RZ ;  /* 0x0000000100002810 */ /* 0x000fe40007ffe0ff */
[----:B------:R-:W-:-:S13]  /*8670*/  ISETP.GE.U32.AND P1, PT, R2, UR7, PT ;  /* 0x0000000702007c0c */ /* 0x000fda000bf26070 */
[----:B------:R-:W-:Y:S02]  /*8680*/  @P1 IADD3 R0, PT, PT, R0, 0x1, RZ ;  /* 0x0000000100001810 */ /* 0x000fe40007ffe0ff */
[----:B------:R-:W-:-:S04]  /*8690*/  @!P0 LOP3.LUT R0, RZ, UR7, RZ, 0x33, !PT ;  /* 0x00000007ff008c12 */ /* 0x000fc8000f8e33ff */
[C---:B------:R-:W-:Y:S01]  /*86a0*/  IADD3 R2, PT, PT, -R0.reuse, RZ, RZ ;  /* 0x000000ff00027210 */ /* 0x040fe20007ffe1ff */
[----:B----4-:R-:W-:-:S04]  /*86b0*/  IMAD R3, R0, UR5, R3 ;  /* 0x0000000500037c24 */ /* 0x010fc8000f8e0203 */
[----:B------:R-:W-:-:S04]  /*86c0*/  IMAD R2, R2, UR7, R25 ;  /* 0x0000000702027c24 */ /* 0x000fc8000f8e0219 */
[----:B------:R-:W-:-:S04]  /*86d0*/  IMAD R3, R2, UR4, R3 ;  /* 0x0000000402037c24 */ /* 0x000fc8000f8e0203 */
[----:B--2---:R-:W-:-:S05]  /*86e0*/  IMAD.WIDE.U32 R4, R3, 0x4, R4 ;  /* 0x0000000403047825 */ /* 0x004fca00078e0004 */
[----:B------:R2:W-:Y:S02]  /*86f0*/  STG.E desc[UR42][R4.64], R23 ;  /* 0x0000001704007986 */ /* 0x0005e4000c10192a */
.L_x_197:
[----:B------:R-:W-:Y:S05]  /*8700*/  BSYNC.RECONVERGENT B0 ;  /* 0x0000000000007941 */ /* 0x000fea0003800200 */
.L_x_196:
[----:B------:R-:W-:Y:S01]  /*8710*/  UISETP.NE.AND UP0, UPT, UR38, URZ, UPT ;  /* 0x000000ff2600728c */ /* 0x000fe2000bf05270 */
[----:B------:R-:W-:-:S08]  /*8720*/  NOP ;  /* 0x0000000000007918 */ /* 0x000fd00000000000 */
[----:B------:R-:W-:Y:S05]  /*8730*/  BRA.U UP0, `(.L_x_198) ;  /* 0x0000000100087547 */ /* 0x000fea000b800000 */
[----:B------:R-:W-:Y:S05]  /*8740*/  BPT.TRAP 0x1 ;  /* 0x000000040000795c */ /* 0x000fea0000300000 */
[----:B------:R-:W-:Y:S05]  /*8750*/  BPT.TRAP 0x1 ;  /* 0x000000040000795c */ /* 0x000fea0000300000 */
.L_x_198:
[----:B--2---:R-:W-:Y:S01]  /*8760*/  IADD3 R3, PT, PT, R26, 0x50a0, RZ ;  /* 0x000050a01a037810 */ /* 0x004fe20007ffe0ff */
[----:B------:R-:W-:-:S03]  /*8770*/  UISETP.NE.AND UP0, UPT, UR38, URZ, UPT ;  /* 0x000000ff2600728c */ /* 0x000fc6000bf05270 */
[----:B------:R-:W-:-:S04]  /*8780*/  PRMT R0, R28, 0x654, R3 ;  /* 0x000006541c007816 */ /* 0x000fc80000000003 */
[----:B-1----:R1:W-:Y:S02]  /*8790*/  SYNCS.ARRIVE.TRANS64.RED.A1T0 RZ, [R0+URZ], RZ ;  /* 0x000000ff00ff79a7 */ /* 0x0023e400081004ff */
[----:B------:R-:W-:Y:S05]  /*87a0*/  BRA.U UP0, `(.L_x_199) ;  /* 0x0000000100047547 */ /* 0x000fea000b800000 */
[----:B------:R-:W-:Y:S05]  /*87b0*/  BPT.TRAP 0x1 ;  /* 0x000000040000795c */ /* 0x000fea0000300000 */
.L_x_199:
[----:B------:R2:W-:Y:S01]  /*87c0*/  SYNCS.ARRIVE.TRANS64.A1T0 RZ, [R26+URZ+0x50b0], RZ ;  /* 0x0050b0ff1aff79a7 */ /* 0x0005e200081000ff */
[----:B------:R-:W-:-:S09]  /*87d0*/  UISETP.NE.AND UP0, UPT, UR36, URZ, UPT ;  /* 0x000000ff2400728c */ /* 0x000fd2000bf05270 */
[----:B------:R-:W-:Y:S05]  /*87e0*/  BRA.U !UP0, `(.L_x_200) ;  /* 0x0000000108047547 */ /* 0x000fea000b800000 */
[----:B------:R-:W-:Y:S05]  /*87f0*/  BPT.TRAP 0x1 ;  /* 0x000000040000795c */ /* 0x000fea0000300000 */
.L_x_200:
[----:B------:R-:W-:Y:S02]  /*8800*/  SHF.L.U32 R43, R43, 0x1f, RZ ;  /* 0x0000001f2b2b7819 */ /* 0x000fe400000006ff */
[----:B-1----:R-:W-:Y:S02]  /*8810*/  SHF.R.U32.HI R0, RZ, 0x15, R44 ;  /* 0x00000015ff007819 */ /* 0x002fe4000001162c */
[----:B------:R-:W1:Y:S02]  /*8820*/  SYNCS.PHASECHK.TRANS64.TRYWAIT P1, [R26+URZ+0x5080], R43 ;  /* 0x0050802b1a0075a7 */ /* 0x000e6400080211ff */
[----:B------:R-:W-:Y:S01]  /*8830*/  ISETP.NE.AND P0, PT, R33, R0, PT ;  /* 0x000000002100720c */ /* 0x000fe20003f05270 */
[----:B-1----:R-:W-:-:S12]  /*8840*/  @!P1 BRA `(.L_x_201) ;  /* 0x0000008400909947 */ /* 0x002fd80003800000 */
.L_x_372:
        /* <DEDUP_REMOVED lines=17> */
.L_x_202:
[----:B------:R-:W-:Y:S05]  /*8960*/  WARPSYNC.ALL ;  /* 0x0000000000007948 */ /* 0x000fea0003800000 */
[----:B------:R-:W-:Y:S01]  /*8970*/  R2UR UR4, R44 ;  /* 0x000000002c0472ca */ /* 0x000fe200000e0000 */
[----:B------:R-:W-:-:S12]  /*8980*/  UISETP.NE.AND UP0, UPT, UR36, URZ, UPT ;  /* 0x000000ff2400728c */ /* 0x000fd8000bf05270 */
[----:B------:R-:W3:Y:S02]  /*8990*/  LDTM.x2 R22, tmem[UR4] ;  /* 0x00000004001679ee */ /* 0x000ee400080c0000 */
[----:B---3--:R-:W-:Y:S05]  /*89a0*/  BRA.U !UP0, `(.L_x_203) ;  /* 0x0000000108047547 */ /* 0x008fea000b800000 */
[----:B------:R-:W-:Y:S05]  /*89b0*/  BPT.TRAP 0x1 ;  /* 0x000000040000795c */ /* 0x000fea0000300000 */
.L_x_203:
[----:B------:R-:W-:Y:S01]  /*89c0*/  PRMT R35, R28, 0x654, R35 ;  /* 0x000006541c237816 */ /* 0x000fe20000000023 */
[----:B------:R-:W-:-:S03]  /*89d0*/  UISETP.NE.AND UP0, UPT, UR38, URZ, UPT ;  /* 0x000000ff2600728c */ /* 0x000fc6000bf05270 */
[----:B------:R3:W-:Y:S06]  /*89e0*/  SYNCS.ARRIVE.TRANS64.RED.A1T0 RZ, [R35+URZ], RZ ;  /* 0x000000ff23ff79a7 */ /* 0x0007ec00081004ff */
[----:B------:R-:W-:Y:S05]  /*89f0*/  BRA.U UP0, `(.L_x_204) ;  /* 0x0000000100047547 */ /* 0x000fea000b800000 */
[----:B------:R-:W-:Y:S05]  /*8a00*/  BPT.TRAP 0x1 ;  /* 0x000000040000795c */ /* 0x000fea0000300000 */
.L_x_204:
[----:B------:R-:W-:-:S04]  /*8a10*/  SHF.L.U32 R41, R41, 0x1f, RZ ;  /* 0x0000001f29297819 */ /* 0x000fc800000006ff */
[----:B------:R-:W4:Y:S02]  /*8a20*/  SYNCS.PHASECHK.TRANS64.TRYWAIT P0, [R26+URZ+0x5098], R41 ;  /* 0x005098291a0075a7 */ /* 0x000f2400080011ff */
[----:B----4-:R-:W-:Y:S05]  /*8a30*/  @!P0 BRA `(.L_x_205) ;  /* 0x0000008400288947 */ /* 0x010fea0003800000 */
.L_x_373:
[----:B------:R-:W-:-:S09]  /*8a40*/  UISETP.NE.AND UP0, UPT, UR38, URZ, UPT ;  /* 0x000000ff2600728c */ /* 0x000fd2000bf05270 */
[----:B------:R-:W-:Y:S05]  /*8a50*/  BRA.U UP0, `(.L_x_206) ;  /* 0x0000000100047547 */ /* 0x000fea000b800000 */
[----:B------:R-:W-:Y:S05]  /*8a60*/  BPT.TRAP 0x1 ;  /* 0x000000040000795c */ /* 0x000fea0000300000 */
.L_x_206:
[----:B------:R-:W-:Y:S02]  /*8a70*/  IMAD.MOV.U32 R3, RZ, RZ, 0x1 ;  /* 0x00000001ff037424 */ /* 0x000fe400078e00ff */
[----:B------:R-:W-:-:S03]  /*8a80*/  VIADD R0, R42, 0x180 ;  /* 0x000001802a007836 */ /* 0x000fc60000000000 */
[----:B------:R-:W-:Y:S02]  /*8a90*/  SHF.L.U32 R3, R3, 0x1f, RZ ;  /* 0x0000001f03037819 */ /* 0x000fe400000006ff */
[----:B------:R-:W-:Y:S02]  /*8aa0*/  SHF.R.U32.HI R0, RZ, 0x15, R0 ;  /* 0x00000015ff007819 */ /* 0x000fe40000011600 */
[----:B------:R-:W5:Y:S02]  /*8ab0*/  SYNCS.PHASECHK.TRANS64.TRYWAIT P1, [R26+URZ+0x50c8], R3 ;  /* 0x0050c8031a0075a7 */ /* 0x000f6400080211ff */
[----:B------:R-:W-:Y:S01]  /*8ac0*/  ISETP.NE.AND P0, PT, R33, R0, PT ;  /* 0x000000002100720c */ /* 0x000fe20003f05270 */
[----:B-----5:R-:W-:-:S12]  /*8ad0*/  @!P1 BRA `(.L_x_207) ;  /* 0x0000008400149947 */ /* 0x020fd80003800000 */
.L_x_374:
[----:B------:R-:W-:Y:S05]  /*8ae0*/  @!P0 BRA `(.L_x_208) ;  /* 0x0000000000408947 */ /* 0x000fea0003800000 */
[----:B------:R-:W-:Y:S01]  /*8af0*/  MOV R2, 0x8 ;  /* 0x0000000800027802 */ /* 0x000fe20000000f00 */
[----:B------:R-:W5:Y:S01]  /*8b00*/  LDCU.64 UR8, c[0x4][0xb0] ;  /* 0x01001600ff0877ac */ /* 0x000f620008000a00 */
[----:B------:R-:W-:Y:S02]  /*8b10*/  HFMA2 R12, -RZ, RZ, 0, 5.9604644775390625e-08 ;  /* 0x00000001ff0c7431 */ /* 0x000fe400000001ff */
[----:B------:R-:W-:Y:S01]  /*8b20*/  IMAD.MOV.U32 R8, RZ, RZ, 0x192 ;  /* 0x00000192ff087424 */ /* 0x000fe200078e00ff */
[----:B------:R-:W1:Y:S01]  /*8b30*/  LDCU.64 UR6, c[0x4][0xb8] ;  /* 0x01001700ff0677ac */ /* 0x000e620008000a00 */
[----:B------:R-:W2:Y:S01]  /*8b40*/  LDC.64 R2, c[0x4][R2] ;  /* 0x0100000002027b82 */ /* 0x000ea20000000a00 */
[----:B------:R-:W-:Y:S01]  /*8b50*/  IMAD.MOV.U32 R13, RZ, RZ, RZ ;  /* 0x000000ffff0d7224 */ /* 0x000fe200078e00ff */
[----:B------:R-:W3:Y:S01]  /*8b60*/  LDCU.64 UR4, c[0x4][0x40] ;  /* 0x01000800ff0477ac */ /* 0x000ee20008000a00 */
[----:B-----5:R-:W-:Y:S01]  /*8b70*/  IMAD.U32 R4, RZ, RZ, UR8 ;  /* 0x00000008ff047e24 */ /* 0x020fe2000f8e00ff */
[----:B------:R-:W-:Y:S01]  /*8b80*/  MOV R5, UR9 ;  /* 0x0000000900057c02 */ /* 0x000fe20008000f00 */
[----:B-1----:R-:W-:Y:S01]  /*8b90*/  IMAD.U32 R6, RZ, RZ, UR6 ;  /* 0x00000006ff067e24 */ /* 0x002fe2000f8e00ff */
[----:B------:R-:W-:Y:S01]  /*8ba0*/  MOV R7, UR7 ;  /* 0x0000000700077c02 */ /* 0x000fe20008000f00 */
[----:B---3--:R-:W-:Y:S01]  /*8bb0*/  IMAD.U32 R10, RZ, RZ, UR4 ;  /* 0x00000004ff0a7e24 */ /* 0x008fe2000f8e00ff */
[----:B------:R-:W-:-:S02]  /*8bc0*/  MOV R11, UR5 ;  /* 0x00000005000b7c02 */ /* 0x000fc40008000f00 */
[----:B------:R-:W-:-:S07]  /*8bd0*/  LEPC R20, `(.L_x_208) ;  /* 0x000000001014794e */ /* 0x000fce0000000000 */
[----:B--2-4-:R-:W-:Y:S05]  /*8be0*/  CALL.ABS.NOINC R2 ;  /* 0x0000000002007343 */ /* 0x014fea0003c00000 */
.L_x_208:
[----:B------:R-:W5:Y:S01]  /*8bf0*/  LDCU.64 UR4, c[0x0][0x880] ;  /* 0x00011000ff0477ac */ /* 0x000f620008000a00 */
[----:B------:R-:W1:Y:S01]  /*8c00*/  MUFU.RCP R3, R22 ;  /* 0x0000001600037308 */ /* 0x000e620000001000 */
[----:B-----5:R-:W-:Y:S01]  /*8c10*/  ISETP.NE.U32.AND P1, PT, RZ, UR4, PT ;  /* 0x00000004ff007c0c */ /* 0x020fe2000bf25070 */
[----:B-1----:R-:W-:-:S03]  /*8c20*/  FFMA R0, -R22, R3, 1 ;  /* 0x3f80000016007423 */ /* 0x002fc60000000103 */
[----:B------:R-:W-:Y:S01]  /*8c30*/  ISETP.NE.AND.EX P1, PT, RZ, UR5, PT, P1 ;  /* 0x00000005ff007c0c */ /* 0x000fe2000bf25310 */
[----:B------:R-:W-:Y:S05]  /*8c40*/  WARPSYNC.ALL ;  /* 0x0000000000007948 */ /* 0x000fea0003800000 */
[----:B------:R-:W1:Y:S01]  /*8c50*/  LDCU UR5, c[0x0][0x708] ;  /* 0x0000e100ff0577ac */ /* 0x000e620008000800 */
[----:B------:R-:W-:Y:S01]  /*8c60*/  FFMA R0, R3, R0, R3 ;  /* 0x0000000003007223 */ /* 0x000fe20000000003 */
[----:B------:R-:W-:Y:S01]  /*8c70*/  R2UR UR4, R42 ;  /* 0x000000002a0472ca */ /* 0x000fe200000e0000 */
[----:B------:R-:W-:-:S12]  /*8c80*/  BSSY.RECONVERGENT B2, `(.L_x_209) ;  /* 0x000000a000027945 */ /* 0x000fd80003800200 */
[----:B------:R-:W2:Y:S01]  /*8c90*/  LDTM.x16 R4, tmem[UR4+0x180] ;  /* 0x00018004000479ee */ /* 0x000ea20008240000 */
[----:B-1----:R-:W-:Y:S01]  /*8ca0*/  MOV R3, UR5 ;  /* 0x0000000500037c02 */ /* 0x002fe20008000f00 */
[----:B------:R-:W-:-:S03]  /*8cb0*/  FFMA R21, R0, UR5, RZ ;  /* 0x0000000500157c23 */ /* 0x000fc600080000ff */
[----:B------:R-:W1:Y:S01]  /*8cc0*/  FCHK P0, R3, R22 ;  /* 0x0000001603007302 */ /* 0x000e620000000000 */
[----:B------:R-:W-:-:S04]  /*8cd0*/  FFMA R2, -R22, R21, UR5 ;  /* 0x0000000516027e23 */ /* 0x000fc80008000115 */
[----:B------:R-:W-:Y:S01]  /*8ce0*/  FFMA R0, R0, R2, R21 ;  /* 0x0000000200007223 */ /* 0x000fe20000000015 */
[----:B-12---:R-:W-:Y:S05]  /*8cf0*/  @!P0 BRA `(.L_x_210) ;  /* 0x0000000000088947 */ /* 0x006fea0003800000 */
[----:B------:R-:W-:Y:S02]  /*8d00*/  MOV R20, 0x8d20 ;  /* 0x00008d2000147802 */ /* 0x000fe40000000f00 */
[----:B---34-:R-:W-:Y:S05]  /*8d10*/  CALL.REL.NOINC `($__internal_3_$__cuda_sm3x_div_rn_noftz_f32_slowpath) ;  /* 0x0000008800cc7944 */ /* 0x018fea0003c00000 */
.L_x_210:
[----:B------:R-:W-:Y:S05]  /*8d20*/  BSYNC.RECONVERGENT B2 ;  /* 0x0000000000027941 */ /* 0x000fea0003800200 */
.L_x_209:
[C---:B------:R-:W-:Y:S02]  /*8d30*/  FMUL2 R4, R0.reuse.F32, R4.F32x2.HI_LO ;  /* 0x000000040004724a */ /* 0x040fe40000040000 */
        /* <DEDUP_REMOVED lines=11> */
[----:B------:R-:W-:Y:S01]  /*8df0*/  FMUL2 R18, R0.F32, R18.F32x2.HI_LO ;  /* 0x000000120012724a */ /* 0x000fe20000040000 */
[----:B------:R-:W-:-:S02]  /*8e00*/  IADD3 R0, P2, PT, R29, 0x1000, RZ ;  /* 0x000010001d007810 */ /* 0x000fc40007f5e0ff */
[----:B------:R-:W-:Y:S02]  /*8e10*/  IADD3 R29, P0, PT, R29, 0x1010, RZ ;  /* 0x000010101d1d7810 */ /* 0x000fe40007f1e0ff */
[----:B------:R-:W-:Y:S01]  /*8e20*/  F2FP.F16.F32.PACK_AB R5, R15, R14 ;  /* 0x0000000e0f05723e */ /* 0x000fe200000000ff */
[--C-:B------:R-:W-:Y:S01]  /*8e30*/  IMAD.X R33, RZ, RZ, R31.reuse, P2 ;  /* 0x000000ffff217224 */ /* 0x100fe200010e061f */
[----:B------:R-:W-:Y:S01]  /*8e40*/  F2FP.F16.F32.PACK_AB R6, R17, R16 ;  /* 0x000000101106723e */ /* 0x000fe200000000ff */
[----:B------:R-:W-:Y:S01]  /*8e50*/  IMAD.X R31, RZ, RZ, R31, P0 ;  /* 0x000000ffff1f7224 */ /* 0x000fe200000e061f */
[----:B------:R-:W-:Y:S02]  /*8e60*/  F2FP.F16.F32.PACK_AB R7, R19, R18 ;  /* 0x000000121307723e */ /* 0x000fe400000000ff */
[----:B------:R-:W-:Y:S02]  /*8e70*/  SHF.R.U64 R3, R0, 0x3, R33 ;  /* 0x0000000300037819 */ /* 0x000fe40000001221 */
[----:B------:R-:W-:-:S02]  /*8e80*/  SHF.R.U64 R2, R29, 0x3, R31 ;  /* 0x000000031d027819 */ /* 0x000fc4000000121f */
[----:B------:R-:W-:Y:S02]  /*8e90*/  LOP3.LUT R32, R0, 0x10, R3, 0x78, !PT ;  /* 0x0000001000207812 */ /* 0x000fe400078e7803 */
[----:B------:R-:W-:-:S03]  /*8ea0*/  LOP3.LUT R30, R29, 0x10, R2, 0x78, !PT ;  /* 0x000000101d1e7812 */ /* 0x000fc600078e7802 */
[----:B------:R1:W-:Y:S04]  /*8eb0*/  ST.E.128 desc[UR42][R32.64], R8 ;  /* 0x0000000820007985 */ /* 0x0003e8000c101d2a */
[----:B------:R1:W-:Y:S01]  /*8ec0*/  ST.E.128 desc[UR42][R30.64], R4 ;  /* 0x000000041e007985 */ /* 0x0003e2000c101d2a */
[----:B------:R-:W-:Y:S01]  /*8ed0*/  @!PT LDS RZ, [RZ] ;  /* 0x00000000fffff984 */ /* 0x000fe20000000800 */
[----:B------:R-:W-:Y:S01]  /*8ee0*/  @!PT LDS RZ, [RZ] ;  /* 0x00000000fffff984 */ /* 0x000fe20000000800 */
[----:B------:R-:W-:Y:S01]  /*8ef0*/  @!PT LDS RZ, [RZ] ;  /* 0x00000000fffff984 */ /* 0x000fe20000000800 */
[----:B------:R-:W-:Y:S01]  /*8f00*/  @!PT LDS RZ, [RZ] ;  /* 0x00000000fffff984 */ /* 0x000fe20000000800 */
[----:B------:R2:W-:Y:S06]  /*8f10*/  MEMBAR.ALL.CTA ;  /* 0x0000000000007992 */ /* 0x0005ec0000008000 */
[----:B--2---:R-:W2:Y:S01]  /*8f20*/  FENCE.VIEW.ASYNC.S ;  /* 0x00000000000073c6 */ /* 0x004ea20000000000 */
[----:B------:R-:W-:Y:S05]  /*8f30*/  @!P1 BRA `(.L_x_211) ;  /* 0x0000000400009947 */ /* 0x000fea0003800000 */
[----:B------:R-:W-:Y:S01]  /*8f40*/  FSETP.GEU.AND P0, PT, R22, 1.175494350822287508e-38, PT ;  /* 0x008000001600780b */ /* 0x000fe20003f0e000 */
[----:B------:R-:W5:Y:S01]  /*8f50*/  LDCU UR4, c[0x0][0x380] ;  /* 0x00007000ff0477ac */ /* 0x000f620008000800 */
[----:B------:R-:W-:Y:S01]  /*8f60*/  MOV R0, 0x3e055027 ;  /* 0x3e05502700007802 */ /* 0x000fe20000000f00 */
[----:B------:R-:W-:Y:S01]  /*8f70*/  BSSY.RECONVERGENT B0, `(.L_x_211) ;  /* 0x000003c000007945 */ /* 0x000fe20003800200 */
[----:B-1----:R-:W-:Y:S01]  /*8f80*/  FSEL R5, RZ, -23, P0 ;  /* 0xc1b80000ff057808 */ /* 0x002fe20000000000 */
[----:B------:R-:W1:Y:S01]  /*8f90*/  LDCU UR5, c[0x0][0x700] ;  /* 0x0000e000ff0577ac */ /* 0x000e620008000800 */
[----:B------:R-:W-:-:S07]  /*8fa0*/  LEA R27, R27, R40, 0x8 ;  /* 0x000000281b1b7211 */ /* 0x000fce00078e40ff */
        /* <DEDUP_REMOVED lines=22> */
[----:B------:R-:W-:-:S04]  /*9110*/  IADD3 R3, PT, PT, R27, 0x80, RZ ;  /* 0x000000801b037810 */ /* 0x000fc80007ffe0ff */
[----:B-----5:R-:W-:Y:S02]  /*9120*/  ISETP.GE.AND P0, PT, R3, UR4, PT ;  /* 0x0000000403007c0c */ /* 0x020fe4000bf06270 */
[----:B------:R-:W-:-:S05]  /*9130*/  FSEL R2, R2, -INF , P1 ;  /* 0xff80000002027808 */ /* 0x000fca0000800000 */
[----:B-1----:R-:W-:-:S06]  /*9140*/  FFMA R23, R23, UR5, R2 ;  /* 0x0000000517177c23 */ /* 0x002fcc0008000002 */
[----:B------:R-:W-:Y:S05]  /*9150*/  @P0 BRA `(.L_x_212) ;  /* 0x0000000000740947 */ /* 0x000fea0003800000 */
[----:B------:R-:W1:Y:S01]  /*9160*/  LDCU UR7, c[0x0][0x38c] ;  /* 0x00007180ff0777ac */ /* 0x000e620008000800 */
[----:B------:R-:W5:Y:S01]  /*9170*/  LDCU UR6, c[0x0][0x890] ;  /* 0x00011200ff0677ac */ /* 0x000f620008000800 */
[----:B------:R-:W2:Y:S01]  /*9180*/  LDCU.64 UR4, c[0x0][0x888] ;  /* 0x00011100ff0477ac */ /* 0x000ea20008000a00 */
[----:B-1----:R-:W1:Y:S01]  /*9190*/  I2F.U32.RP R6, UR7 ;  /* 0x0000000700067d06 */ /* 0x002e620008209000 */
[----:B------:R-:W-:Y:S01]  /*91a0*/  ISETP.NE.U32.AND P0, PT, RZ, UR7, PT ;  /* 0x00000007ff007c0c */ /* 0x000fe2000bf05070 */
[----:B-----5:R-:W-:-:S06]  /*91b0*/  IMAD R3, R24, UR6, R3 ;  /* 0x0000000618037c24 */ /* 0x020fcc000f8e0203 */
[----:B-1----:R-:W1:Y:S02]  /*91c0*/  MUFU.RCP R4, R6 ;  /* 0x0000000600047308 */ /* 0x002e640000001000 */
[----:B-1----:R-:W-:-:S06]  /*91d0*/  IADD3 R4, PT, PT, R4, 0xffffffe, RZ ;  /* 0x0ffffffe04047810 */ /* 0x002fcc0007ffe0ff */
[----:B------:R1:W5:Y:S02]  /*91e0*/  F2I.FTZ.U32.TRUNC.NTZ R5, R4 ;  /* 0x0000000400057305 */ /* 0x000364000021f000 */
[----:B-1----:R-:W-:Y:S01]  /*91f0*/  HFMA2 R4, -RZ, RZ, 0, 0 ;  /* 0x00000000ff047431 */ /* 0x002fe200000001ff */
[----:B-----5:R-:W-:-:S05]  /*9200*/  IADD3 R0, PT, PT, RZ, -R5, RZ ;  /* 0x80000005ff007210 */ /* 0x020fca0007ffe0ff */
[----:B------:R-:W-:-:S04]  /*9210*/  IMAD R7, R0, UR7, RZ ;  /* 0x0000000700077c24 */ /* 0x000fc8000f8e02ff */
[----:B------:R-:W-:Y:S02]  /*9220*/  IMAD.HI.U32 R0, R5, R7, R4 ;  /* 0x0000000705007227 */ /* 0x000fe400078e0004 */
[----:B------:R-:W1:Y:S04]  /*9230*/  LDC.64 R4, c[0x0][0x880] ;  /* 0x00022000ff047b82 */ /* 0x000e680000000a00 */
        /* <DEDUP_REMOVED lines=10> */
[----:B--2---:R-:W-:-:S04]  /*92e0*/  IMAD R3, R0, UR5, R3 ;  /* 0x0000000500037c24 */ /* 0x004fc8000f8e0203 */
[----:B------:R-:W-:-:S04]  /*92f0*/  IMAD R2, R2, UR7, R25 ;  /* 0x0000000702027c24 */ /* 0x000fc8000f8e0219 */
[----:B------:R-:W-:-:S04]  /*9300*/  IMAD R3, R2, UR4, R3 ;  /* 0x0000000402037c24 */ /* 0x000fc8000f8e0203 */
[----:B-1----:R-:W-:-:S05]  /*9310*/  IMAD.WIDE.U32 R4, R3, 0x4, R4 ;  /* 0x0000000403047825 */ /* 0x002fca00078e0004 */
[----:B------:R1:W-:Y:S02]  /*9320*/  STG.E desc[UR42][R4.64], R23 ;  /* 0x0000001704007986 */ /* 0x0003e4000c10192a */
.L_x_212:
[----:B------:R-:W-:Y:S05]  /*9330*/  BSYNC.RECONVERGENT B0 ;  /* 0x0000000000007941 */ /* 0x000fea0003800200 */
.L_x_211:
[----:B------:R-:W-:Y:S01]  /*9340*/  UISETP.NE.AND UP0, UPT, UR38, URZ, UPT ;  /* 0x000000ff2600728c */ /* 0x000fe2000bf05270 */
[----:B------:R-:W-:-:S08]  /*9350*/  NOP ;  /* 0x0000000000007918 */ /* 0x000fd00000000000 */
[----:B------:R-:W-:Y:S05]  /*9360*/  BRA.U UP0, `(.L_x_213) ;  /* 0x0000000100087547 */ /* 0x000fea000b800000 */
[----:B------:R-:W-:Y:S05]  /*9370*/  BPT.TRAP 0x1 ;  /* 0x000000040000795c */ /* 0x000fea0000300000 */
[----:B------:R-:W-:Y:S05]  /*9380*/  BPT.TRAP 0x1 ;  /* 0x000000040000795c */ /* 0x000fea0000300000 */
.L_x_213:
[----:B------:R-:W-:Y:S01]  /*9390*/  IADD3 R3, PT, PT, R26, 0x50a8, RZ ;  /* 0x000050a81a037810 */ /* 0x000fe20007ffe0ff */
[----:B------:R-:W-:-:S03]  /*93a0*/  UISETP.NE.AND UP0, UPT, UR38, URZ, UPT ;  /* 0x000000ff2600728c */ /* 0x000fc6000bf05270 */
[----:B------:R-:W-:-:S04]  /*93b0*/  PRMT R3, R28, 0x654, R3 ;  /* 0x000006541c037816 */ /* 0x000fc80000000003 */
[----:B--2---:R2:W-:Y:S02]  /*93c0*/  SYNCS.ARRIVE.TRANS64.RED.A1T0 RZ, [R3+URZ], RZ ;  /* 0x000000ff03ff79a7 */ /* 0x0045e400081004ff */
[----:B------:R-:W-:Y:S05]  /*93d0*/  BRA.U UP0, `(.L_x_214) ;  /* 0x0000000100047547 */ /* 0x000fea000b800000 */
[----:B------:R-:W-:Y:S05]  /*93e0*/  BPT.TRAP 0x1 ;  /* 0x000000040000795c */ /* 0x000fea0000300000 */
.L_x_214:
[----:B------:R-:W-:Y:S01]  /*93f0*/  SYNCS.ARRIVE.TRANS64.A1T0 RZ, [R26+URZ+0x50b8], RZ ;  /* 0x0050b8ff1aff79a7 */ /* 0x000fe200081000ff */
[----:B------:R-:W-:Y:S05]  /*9400*/  EXIT ;  /* 0x000000000000794d */ /* 0x000fea0003800000 */
.L_x_27:
[----:B------:R-:W-:-:S08]  /*9410*/  NOP ;  /* 0x0000000000007918 */ /* 0x000fd00000000000 */
[----:B------:R-:W1:Y:S02]  /*9420*/  USETMAXREG.TRY_ALLOC.CTAPOOL UP0, 0xc0 ;  /* 0x000000c0000079c8 */ /* 0x000e640008000600 */
[----:B-1----:R-:W-:Y:S05]  /*9430*/  BRA.U !UP0, `(.L_x_27) ;  /* 0xfffffffd08f47547 */ /* 0x002fea000b83ffff */
[----:B------:R-:W1:Y:S01]  /*9440*/  S2UR UR8, SR_CTAID.X ;  /* 0x00000000000879c3 */ /* 0x000e620000002500 */
[----:B------:R-:W2:Y:S02]  /*9450*/  LDCU.64 UR4, c[0x0][0x380] ;  /* 0x00007000ff0477ac */ /* 0x000ea40008000a00 */
[----:B--2---:R-:W-:Y:S02]  /*9460*/  UISETP.NE.AND UP0, UPT, UR5, URZ, UPT ;  /* 0x000000ff0500728c */ /* 0x004fe4000bf05270 */
[----:B-1----:R-:W-:-:S04]  /*9470*/  USHF.L.U32 UR8, UR8, 0x8, URZ ;  /* 0x0000000808087899 */ /* 0x002fc800080006ff */
[----:B------:R-:W-:-:S06]  /*9480*/  UISETP.GE.U32.OR UP0, UPT, UR8, UR4, !UP0 ;  /* 0x000000040800728c */ /* 0x000fcc000c706470 */
[----:B------:R-:W-:-:S13]  /*9490*/  PLOP3.LUT P0, PT, PT, PT, UP0, 0x80, 0x8 ;  /* 0x000000000008781c */ /* 0x000fda0003f0f008 */
[----:B------:R-:W-:Y:S05]  /*94a0*/  @P0 EXIT ;  /* 0x000000000000094d */ /* 0x000fea0003800000 */
[----:B------:R-:W-:-:S04]  /*94b0*/  UISETP.NE.AND UP0, UPT, UR50, URZ, UPT ;  /* 0x000000ff3200728c */ /* 0x000fc8000bf05270 */
[----:B------:R-:W-:-:S04]  /*94c0*/  USEL UR40, UR7, UR6, UP0 ;  /* 0x0000000607287287 */ /* 0x000fc80008000000 */
[----:B------:R-:W-:-:S04]  /*94d0*/  ULOP3.LUT UR40, UR40, 0x1, URZ, 0xc0, !UPT ;  /* 0x0000000128287892 */ /* 0x000fc8000f8ec0ff */
[----:B------:R-:W-:-:S09]  /*94e0*/  UISETP.NE.U32.AND UP0, UPT, UR40, 0x1, UPT ;  /* 0x000000012800788c */ /* 0x000fd2000bf05070 */
[----:B------:R-:W-:Y:S05]  /*94f0*/  BRA.U !UP0, `(.L_x_215) ;  /* 0x0000000108047547 */ /* 0x000fea000b800000 */
[----:B------:R-:W-:Y:S05]  /*9500*/  BPT.TRAP 0x1 ;  /* 0x000000040000795c */ /* 0x000fea0000300000 */
.L_x_215:
[----:B------:R-:W1:Y:S01]  /*9510*/  S2UR UR46, SR_CgaCtaId ;  /* 0x00000000002e79c3 */ /* 0x000e620000008800 */
[----:B------:R-:W-:Y:S01]  /*9520*/  UISETP.NE.AND UP0, UPT, UR50, URZ, UPT ;  /* 0x000000ff3200728c */ /* 0x000fe2000bf05270 */
[----:B------:R-:W-:Y:S01]  /*9530*/  MOV R3, 0x1 ;  /* 0x0000000100037802 */ /* 0x000fe20000000f00 */
[----:B------:R-:W-:-:S03]  /*9540*/  UMOV UR4, 0x400 ;  /* 0x0000040000047882 */ /* 0x000fc60000000000 */
[----:B------:R-:W-:Y:S01]  /*9550*/  SHF.L.U32 R3, R3, 0x1f, RZ ;  /* 0x0000001f03037819 */ /* 0x000fe200000006ff */
[----:B-1----:R-:W-:-:S04]  /*9560*/  ULEA UR46, UR46, UR4, 0x18 ;  /* 0x000000042e2e7291 */ /* 0x002fc8000f8ec0ff */
[----:B------:R-:W-:Y:S02]  /*9570*/  UIADD3 UR4, UPT, UPT, UR46, 0x5078, URZ ;  /* 0x000050782e047890 */ /* 0x000fe4000fffe0ff */
[----:B------:R-:W-:-:S09]  /*9580*/  @!UP0 UIADD3 UR4, UPT, UPT, UR46, 0x5088, URZ ;  /* 0x000050882e048890 */ /* 0x000fd2000fffe0ff */
[----:B------:R-:W1:Y:S02]  /*9590*/  SYNCS.PHASECHK.TRANS64.TRYWAIT P0, [UR4], R3 ;  /* 0x00000003ff0075a7 */ /* 0x000e640008001104 */
[----:B-1----:R-:W-:Y:S05]  /*95a0*/  @!P0 BRA `(.L_x_216) ;  /* 0x0000007800748947 */ /* 0x002fea0003800000 */
.L_x_376:
[----:B------:R-:W-:Y:S01]  /*95b0*/  UISETP.GE.AND UP0, UPT, UR5, 0x1, UPT ;  /* 0x000000010500788c */ /* 0x000fe2000bf06270 */
[----:B------:R-:W-:Y:S01]  /*95c0*/  UMOV UR48, 0x1 ;  /* 0x0000000100307882 */ /* 0x000fe20000000000 */
[----:B------:R-:W-:-:S07]  /*95d0*/  UMOV UR47, 0x1 ;  /* 0x00000001002f7882 */ /* 0x000fce0000000000 */
[----:B------:R-:W-:Y:S05]  /*95e0*/  BRA.U !UP0, `(.L_x_217) ;  /* 0x0000004508a07547 */ /* 0x000fea000b800000 */
[----:B------:R-:W-:Y:S01]  /*95f0*/  UIADD3 UR5, UPT, UPT, UR5, 0x7f, URZ ;  /* 0x0000007f05057890 */ /* 0x000fe2000fffe0ff */
[----:B------:R-:W-:Y:S01]  /*9600*/  HFMA2 R16, -RZ, RZ, 0, 0 ;  /* 0x00000000ff107431 */ /* 0x000fe200000001ff */
[----:B------:R-:W-:Y:S01]  /*9610*/  UIADD3 UR39, UPT, UPT, UR46, 0x50d0, URZ ;  /* 0x000050d02e277890 */ /* 0x000fe2000fffe0ff */
[----:B------:R-:W-:Y:S01]  /*9620*/  MOV R156, 0xff800000 ;  /* 0xff800000009c7802 */ /* 0x000fe20000000f00 */
[----:B------:R-:W-:Y:S02]  /*9630*/  USHF.R.S32.HI UR45, URZ, 0x1f, UR5 ;  /* 0x0000001fff2d7899 */ /* 0x000fe40008011405 */
[----:B------:R-:W-:Y:S02]  /*9640*/  UIADD3 UR46, UPT, UPT, UR46, 0x50d8, URZ ;  /* 0x000050d82e2e7890 */ /* 0x000fe4000fffe0ff */
[----:B------:R-:W-:Y:S02]  /*9650*/  ULEA.HI UR45, UR45, UR5, URZ, 0x7 ;  /* 0x000000052d2d7291 */ /* 0x000fe4000f8f38ff */
[----:B------:R-:W-:Y:S01]  /*9660*/  @!UP4 UIADD3 UR46, UPT, UPT, UR39, URZ, URZ ;  /* 0x000000ff272ec290 */ /* 0x000fe2000fffe0ff */
[----:B------:R-:W2:Y:S01]  /*9670*/  LDCU UR36, c[0x0][0x704] ;  /* 0x0000e080ff2477ac */ /* 0x000ea20008000800 */
[----:B------:R-:W-:-:S02]  /*9680*/  ULEA UR39, UR49, UR39, 0x3 ;  /* 0x0000002731277291 */ /* 0x000fc4000f8e18ff */
[----:B------:R-:W-:Y:S01]  /*9690*/  ULEA.HI.SX32 UR45, UR45, 0xffffffff, 0x19 ;  /* 0xffffffff2d2d7891 */ /* 0x000fe2000f8fcaff */
[----:B------:R-:W-:Y:S01]  /*96a0*/  UMOV UR44, URZ ;  /* 0x000000ff002c7c82 */ /* 0x000fe20008000000 */
[----:B------:R-:W-:Y:S01]  /*96b0*/  UMOV UR47, 0x1 ;  /* 0x00000001002f7882 */ /* 0x000fe20000000000 */
[----:B------:R-:W-:Y:S01]  /*96c0*/  UMOV UR48, 0x1 ;  /* 0x0000000100307882 */ /* 0x000fe20000000000 */
[----:B------:R-:W-:-:S08]  /*96d0*/  UMOV UR43, URZ ;  /* 0x000000ff002b7c82 */ /* 0x000fd00008000000 */
.L_x_238:
[----:B------:R-:W3:Y:S01]  /*96e0*/  S2R R2, SR_TID.X ;  /* 0x0000000000027919 */ /* 0x000ee20000002100 */
[----:B------:R-:W-:Y:S01]  /*96f0*/  UISETP.NE.AND UP0, UPT, UR50, URZ, UPT ;  /* 0x000000ff3200728c */ /* 0x000fe2000bf05270 */
[----:B------:R-:W-:-:S03]  /*9700*/  UMOV UR4, 0x20 ;  /* 0x0000002000047882 */ /* 0x000fc60000000000 */
[----:B------:R-:W-:Y:S02]  /*9710*/  USEL UR4, UR4, 0xa0, UP0 ;  /* 0x000000a004047887 */ /* 0x000fe40008000000 */
[----:B------:R-:W-:Y:S01]  /*9720*/  USEL UR5, UR42, UR41, UP0 ;  /* 0x000000292a057287 */ /* 0x000fe20008000000 */
[----:B---3--:R-:W-:-:S05]  /*9730*/  IMAD.U32 R18, R2, 0x10000, RZ ;  /* 0x0001000002127824 */ /* 0x008fca00078e00ff */
[----:B------:R-:W-:-:S05]  /*9740*/  LOP3.LUT R18, R18, 0x600000, RZ, 0xc0, !PT ;  /* 0x0060000012127812 */ /* 0x000fca00078ec0ff */
[----:B-1----:R-:W-:Y:S01]  /*9750*/  VIADD R0, R18, UR4 ;  /* 0x0000000412007c36 */ /* 0x002fe20008000000 */
[----:B------:R-:W-:Y:S02]  /*9760*/  USEL UR4, UR43, UR44, UP0 ;  /* 0x0000002c2b047287 */ /* 0x000fe40008000000 */
[----:B------:R-:W-:-:S03]  /*9770*/  UISETP.GT.U32.AND UP0, UPT, UR5, 0x1, UPT ;  /* 0x000000010500788c */ /* 0x000fc6000bf04070 */
[----:B------:R-:W1:Y:S02]  /*9780*/  SHFL.IDX PT, R0, R0, RZ, 0x1f ;  /* 0x00001fff00007589 */ /* 0x000e6400000e0000 */
[----:B-1----:R-:W-:-:S04]  /*9790*/  R2UR UR38, R0 ;  /* 0x00000000002672ca */ /* 0x002fc800000e0000 */
[----:B--2---:R-:W-:Y:S11]  /*97a0*/  BRA.U UP0, `(.L_x_218) ;  /* 0x0000000100047547 */ /* 0x004ff6000b800000 */
[----:B--2---:R-:W-:Y:S05]  /*97b0*/  BPT.TRAP 0x1 ;  /* 0x000000040000795c */ /* 0x004fea0000300000 */
.L_x_218:
[----:B------:R-:W1:Y:S01]  /*97c0*/  S2UR UR37, SR_CgaCtaId ;  /* 0x00000000002579c3 */ /* 0x000e620000008800 */
[----:B------:R-:W-:Y:S01]  /*97d0*/  UISETP.NE.AND UP0, UPT, UR50, URZ, UPT ;  /* 0x000000ff3200728c */ /* 0x000fe2000bf05270 */
[----:B------:R-:W-:Y:S01]  /*97e0*/  IMAD.U32 R3, RZ, RZ, UR4 ;  /* 0x00000004ff037e24 */ /* 0x000fe2000f8e00ff */
[----:B------:R-:W-:Y:S01]  /*97f0*/  UMOV UR5, 0x400 ;  /* 0x0000040000057882 */ /* 0x000fe20000000000 */
[----:B------:R-:W-:Y:S01]  /*9800*/  SHF.R.U32.HI R2, RZ, 0x5, R2 ;  /* 0x00000005ff027819 */ /* 0x000fe20000011602 */
[----:B------:R-:W-:Y:S01]  /*9810*/  USEL UR4, URZ, 0x80, UP0 ;  /* 0x00000080ff047887 */ /* 0x000fe20008000000 */
[----:B------:R-:W-:Y:S02]  /*9820*/  SHF.R.U32.HI R22, RZ, 0x15, R18 ;  /* 0x00000015ff167819 */ /* 0x000fe40000011612 */
[----:B------:R-:W-:Y:S02]  /*9830*/  SHF.L.U32 R3, R3, 0x1f, RZ ;  /* 0x0000001f03037819 */ /* 0x000fe400000006ff */
[----:B------:R-:W-:-:S02]  /*9840*/  LOP3.LUT R19, R2, 0x3, RZ, 0xc0, !PT ;  /* 0x0000000302137812 */ /* 0x000fc400078ec0ff */
[----:B------:R-:W-:Y:S02]  /*9850*/  LOP3.LUT R18, R18, UR4, RZ, 0xfc, !PT ;  /* 0x0000000412127c12 */ /* 0x000fe4000f8efcff */
[----:B------:R-:W-:Y:S01]  /*9860*/  ISETP.NE.AND P0, PT, R19, R22, PT ;  /* 0x000000161300720c */ /* 0x000fe20003f05270 */
[----:B-1----:R-:W-:-:S04]  /*9870*/  ULEA UR37, UR37, UR5, 0x18 ;  /* 0x0000000525257291 */ /* 0x002fc8000f8ec0ff */
[----:B------:R-:W-:Y:S02]  /*9880*/  UIADD3 UR5, UPT, UPT, UR37, 0x5060, URZ ;  /* 0x0000506025057890 */ /* 0x000fe4000fffe0ff */
[----:B------:R-:W-:-:S09]  /*9890*/  @UP0 UIADD3 UR5, UPT, UPT, UR37, 0x5050, URZ ;  /* 0x0000505025050890 */ /* 0x000fd2000fffe0ff */
[----:B------:R-:W1:Y:S02]  /*98a0*/  SYNCS.PHASECHK.TRANS64.TRYWAIT P1, [UR5], R3 ;  /* 0x00000003ff0075a7 */ /* 0x000e640008021105 */
[----:B-1----:R-:W-:Y:S05]  /*98b0*/  @!P1 BRA `(.L_x_219) ;  /* 0x0000007400c89947 */ /* 0x002fea0003800000 */
.L_x_378:
        /* <DEDUP_REMOVED lines=17> */
.L_x_220:
[C---:B-1----:R-:W-:Y:S01]  /*99d0*/  VIADD R0, R18.reuse, 0x20 ;  /* 0x0000002012007836 */ /* 0x042fe20000000000 */
[----:B------:R-:W-:Y:S05]  /*99e0*/  WARPSYNC.ALL ;  /* 0x0000000000007948 */ /* 0x000fea0003800000 */
[----:B------:R-:W-:Y:S02]  /*99f0*/  SHF.R.U32.HI R0, RZ, 0x15, R0 ;  /* 0x00000015ff007819 */ /* 0x000fe40000011600 */
[----:B------:R-:W-:Y:S02]  /*9a00*/  R2UR UR4, R18 ;  /* 0x00000000120472ca */ /* 0x000fe400000e0000 */
[----:B------:R-:W-:-:S11]  /*9a10*/  ISETP.NE.AND P0, PT, R19, R0, PT ;  /* 0x000000001300720c */ /* 0x000fd60003f05270 */
[----:B------:R-:W1:Y:S02]  /*9a20*/  LDTM.x32 R124, tmem[UR4] ;  /* 0x00000004007c79ee */ /* 0x000e6400082c0000 */
[----:B-1----:R-:W-:Y:S05]  /*9a30*/  @!P0 BRA `(.L_x_221) ;  /* 0x0000000000408947 */ /* 0x002fea0003800000 */
[----:B------:R-:W-:Y:S01]  /*9a40*/  MOV R14, 0x8 ;  /* 0x00000008000e7802 */ /* 0x000fe20000000f00 */
[----:B------:R-:W1:Y:S01]  /*9a50*/  LDCU.64 UR8, c[0x4][0xb0] ;  /* 0x01001600ff0877ac */ /* 0x000e620008000a00 */
[----:B------:R-:W-:Y:S02]  /*9a60*/  HFMA2 R12, -RZ, RZ, 0, 5.9604644775390625e-08 ;  /* 0x00000001ff0c7431 */ /* 0x000fe400000001ff */
[----:B------:R-:W-:Y:S01]  /*9a70*/  IMAD.MOV.U32 R8, RZ, RZ, 0x192 ;  /* 0x00000192ff087424 */ /* 0x000fe200078e00ff */
[----:B------:R-:W3:Y:S01]  /*9a80*/  LDCU.64 UR6, c[0x4][0xb8] ;  /* 0x01001700ff0677ac */ /* 0x000ee20008000a00 */
[----:B------:R-:W4:Y:S01]  /*9a90*/  LDC.64 R14, c[0x4][R14] ;  /* 0x010000000e0e7b82 */ /* 0x000f220000000a00 */
[----:B------:R-:W-:Y:S01]  /*9aa0*/  IMAD.MOV.U32 R13, RZ, RZ, RZ ;  /* 0x000000ffff0d7224 */ /* 0x000fe200078e00ff */
[----:B------:R-:W5:Y:S01]  /*9ab0*/  LDCU.64 UR4, c[0x4][0x10] ;  /* 0x01000200ff0477ac */ /* 0x000f620008000a00 */
[----:B-1----:R-:W-:Y:S01]  /*9ac0*/  IMAD.U32 R4, RZ, RZ, UR8 ;  /* 0x00000008ff047e24 */ /* 0x002fe2000f8e00ff */
[----:B------:R-:W-:Y:S01]  /*9ad0*/  MOV R5, UR9 ;  /* 0x0000000900057c02 */ /* 0x000fe20008000f00 */
[----:B---3--:R-:W-:Y:S01]  /*9ae0*/  IMAD.U32 R6, RZ, RZ, UR6 ;  /* 0x00000006ff067e24 */ /* 0x008fe2000f8e00ff */
[----:B------:R-:W-:Y:S01]  /*9af0*/  MOV R7, UR7 ;  /* 0x0000000700077c02 */ /* 0x000fe20008000f00 */
[----:B-----5:R-:W-:Y:S01]  /*9b00*/  IMAD.U32 R10, RZ, RZ, UR4 ;  /* 0x00000004ff0a7e24 */ /* 0x020fe2000f8e00ff */
[----:B------:R-:W-:-:S02]  /*9b10*/  MOV R11, UR5 ;  /* 0x00000005000b7c02 */ /* 0x000fc40008000f00 */
[----:B------:R-:W-:-:S07]  /*9b20*/  LEPC R20, `(.L_x_221) ;  /* 0x000000001014794e */ /* 0x000fce0000000000 */
[----:B--2-4-:R-:W-:Y:S05]  /*9b30*/  CALL.ABS.NOINC R14 ;  /* 0x000000000e007343 */ /* 0x014fea0003c00000 */
.L_x_221:
[C---:B------:R-:W-:Y:S01]  /*9b40*/  VIADD R0, R18.reuse, 0x40 ;  /* 0x0000004012007836 */ /* 0x040fe20000000000 */
[----:B------:R-:W-:Y:S05]  /*9b50*/  WARPSYNC.ALL ;  /* 0x0000000000007948 */ /* 0x000fea0003800000 */
[----:B------:R-:W-:Y:S02]  /*9b60*/  SHF.R.U32.HI R0, RZ, 0x15, R0 ;  /* 0x00000015ff007819 */ /* 0x000fe40000011600 */
[----:B------:R-:W-:Y:S02]  /*9b70*/  R2UR UR4, R18 ;  /* 0x00000000120472ca */ /* 0x000fe400000e0000 */
[----:B------:R-:W-:-:S11]  /*9b80*/  ISETP.NE.AND P0, PT, R19, R0, PT ;  /* 0x000000001300720c */ /* 0x000fd60003f05270 */
[----:B------:R-:W1:Y:S02]  /*9b90*/  LDTM.x32 R92, tmem[UR4+0x20] ;  /* 0x00002004005c79ee */ /* 0x000e6400082c0000 */
        /* <DEDUP_REMOVED lines=17> */
.L_x_222:
        /* <DEDUP_REMOVED lines=23> */
.L_x_223:
[C---:B------:R-:W-:Y:S01]  /*9e20*/  FMNMX3 R3, R156.reuse, R124, R128, !PT ;  /* 0x0000007c9c037276 */ /* 0x040fe20007800080 */
[----:B------:R-:W-:Y:S05]  /*9e30*/  WARPSYNC.ALL ;  /* 0x0000000000007948 */ /* 0x000fea0003800000 */
[C---:B------:R-:W-:Y:S02]  /*9e40*/  FMNMX3 R0, R156.reuse, R125, R129, !PT ;  /* 0x0000007d9c007276 */ /* 0x040fe40007800081 */
[----:B------:R-:W-:Y:S02]  /*9e50*/  FMNMX3 R5, R156, R126, R130, !PT ;  /* 0x0000007e9c057276 */ /* 0x000fe40007800082 */
[----:B------:R-:W-:-:S02]  /*9e60*/  FMNMX3 R3, R3, R132, R136, !PT ;  /* 0x0000008403037276 */ /* 0x000fc40007800088 */
[----:B------:R-:W-:Y:S02]  /*9e70*/  FMNMX3 R0, R0, R133, R137, !PT ;  /* 0x0000008500007276 */ /* 0x000fe40007800089 */
[----:B------:R-:W-:Y:S02]  /*9e80*/  FMNMX3 R6, R156, R127, R131, !PT ;  /* 0x0000007f9c067276 */ /* 0x000fe40007800083 */
[----:B------:R-:W-:Y:S02]  /*9e90*/  FMNMX3 R5, R5, R134, R138, !PT ;  /* 0x0000008605057276 */ /* 0x000fe4000780008a */
[----:B------:R-:W-:Y:S02]  /*9ea0*/  FMNMX3 R3, R3, R140, R144, !PT ;  /* 0x0000008c03037276 */ /* 0x000fe40007800090 */
[----:B------:R-:W-:Y:S02]  /*9eb0*/  FMNMX3 R0, R0, R141, R145, !PT ;  /* 0x0000008d00007276 */ /* 0x000fe40007800091 */
[----:B------:R-:W-:-:S02]  /*9ec0*/  FMNMX3 R6, R6, R135, R139, !PT ;  /* 0x0000008706067276 */ /* 0x000fc4000780008b */
[----:B------:R-:W-:Y:S02]  /*9ed0*/  FMNMX3 R5, R5, R142, R146, !PT ;  /* 0x0000008e05057276 */ /* 0x000fe40007800092 */
[----:B------:R-:W-:Y:S02]  /*9ee0*/  R2UR UR4, R18 ;  /* 0x00000000120472ca */ /* 0x000fe400000e0000 */
[----:B------:R-:W-:Y:S02]  /*9ef0*/  FMNMX3 R3, R3, R148, R152, !PT ;  /* 0x0000009403037276 */ /* 0x000fe40007800098 */
[----:B------:R-:W-:Y:S02]  /*9f00*/  FMNMX3 R0, R0, R149, R153, !PT ;  /* 0x0000009500007276 */ /* 0x000fe40007800099 */
[----:B------:R-:W-:Y:S02]  /*9f10*/  FMNMX3 R6, R6, R143, R147, !PT ;  /* 0x0000008f06067276 */ /* 0x000fe40007800093 */
[----:B------:R-:W-:-:S02]  /*9f20*/  FMNMX3 R5, R5, R150, R154, !PT ;  /* 0x0000009605057276 */ /* 0x000fc4000780009a */
[----:B------:R-:W-:Y:S02]  /*9f30*/  FMNMX3 R3, R3, R92, R96, !PT ;  /* 0x0000005c03037276 */ /* 0x000fe40007800060 */
[----:B------:R-:W-:Y:S01]  /*9f40*/  FMNMX3 R0, R0, R93, R97, !PT ;  /* 0x0000005d00007276 */ /* 0x000fe20007800061 */
[----:B------:R-:W1:Y:S01]  /*9f50*/  LDTM.x32 R60, tmem[UR4+0x60] ;  /* 0x00006004003c79ee */ /* 0x000e6200082c0000 */
[----:B------:R-:W-:Y:S02]  /*9f60*/  FMNMX3 R6, R6, R151, R155, !PT ;  /* 0x0000009706067276 */ /* 0x000fe4000780009b */
[----:B------:R-:W-:Y:S02]  /*9f70*/  FMNMX3 R5, R5, R94, R98, !PT ;  /* 0x0000005e05057276 */ /* 0x000fe40007800062 */
        /* <DEDUP_REMOVED lines=28> */
[----:B-1----:R-:W-:Y:S02]  /*a140*/  FMNMX3 R3, R3, R60, R64, !PT ;  /* 0x0000003c03037276 */ /* 0x002fe40007800040 */
        /* <DEDUP_REMOVED lines=15> */
[----:B------:R-:W-:Y:S02]  /*a240*/  ISETP.NE.AND P0, PT, R19, R22, PT ;  /* 0x000000161300720c */ /* 0x000fe40003f05270 */
[----:B------:R-:W-:Y:S02]  /*a250*/  FMNMX3 R17, R6, R87, R91, !PT ;  /* 0x0000005706117276 */ /* 0x000fe4000780005b */
[----:B------:R-:W-:-:S04]  /*a260*/  FMNMX3 R0, R4, R3, R0, !PT ;  /* 0x0000000304007276 */ /* 0x000fc80007800000 */
[----:B------:R-:W-:-:S04]  /*a270*/  FMNMX R17, R17, R0, !PT ;  /* 0x0000000011117209 */ /* 0x000fc80007800000 */
[----:B------:R-:W-:-:S04]  /*a280*/  FSETP.NEU.AND P1, PT, R17, -INF , PT ;  /* 0xff8000001100780b */ /* 0x000fc80003f2d000 */
[----:B------:R-:W-:Y:S01]  /*a290*/  FSEL R157, R17, RZ, P1 ;  /* 0x000000ff119d7208 */ /* 0x000fe20000800000 */
[----:B------:R-:W-:Y:S08]  /*a2a0*/  @!P0 BRA `(.L_x_224) ;  /* 0x0000000000408947 */ /* 0x000ff00003800000 */
        /* <DEDUP_REMOVED lines=16> */
.L_x_224:
[----:B------:R-:W-:Y:S05]  /*a3b0*/  WARPSYNC.ALL ;  /* 0x0000000000007948 */ /* 0x000fea0003800000 */
[----:B------:R-:W-:Y:S02]  /*a3c0*/  R2UR UR4, R18 ;  /* 0x00000000120472ca */ /* 0x000fe400000e0000 */
[----:B------:R-:W-:-:S11]  /*a3d0*/  ISETP.NE.AND P0, PT, RZ, UR40, PT ;  /* 0x00000028ff007c0c */ /* 0x000fd6000bf05270 */
[----:B------:R1:W-:Y:S02]  /*a3e0*/  STTM.x2 tmem[UR4], R156 ;  /* 0x0000009c000079ed */ /* 0x0003e400080c0004 */
[----:B------:R-:W-:Y:S05]  /*a3f0*/  @P0 BRA `(.L_x_225) ;  /* 0x0000000000040947 */ /* 0x000fea0003800000 */
[----:B--2---:R-:W-:Y:S05]  /*a400*/  BPT.TRAP 0x1 ;  /* 0x000000040000795c */ /* 0x004fea0000300000 */
.L_x_225:
[----:B------:R-:W-:Y:S01]  /*a410*/  UISETP.NE.AND UP0, UPT, UR50, URZ, UPT ;  /* 0x000000ff3200728c */ /* 0x000fe2000bf05270 */
[----:B------:R-:W-:Y:S01]  /*a420*/  MOV R3, UR49 ;  /* 0x0000003100037c02 */ /* 0x000fe20008000f00 */
[----:B------:R-:W-:Y:S01]  /*a430*/  UIADD3 UR4, UPT, UPT, UR37, 0x5080, URZ ;  /* 0x0000508025047890 */ /* 0x000fe2000fffe0ff */
[----:B------:R-:W-:Y:S02]  /*a440*/  FSETP.NEU.AND P0, PT, R17, -INF , PT ;  /* 0xff8000001100780b */ /* 0x000fe40003f0d000 */
[----:B------:R-:W-:Y:S02]  /*a450*/  SHF.L.U32 R3, R3, 0x1f, RZ ;  /* 0x0000001f03037819 */ /* 0x000fe400000006ff */
[----:B------:R-:W-:-:S04]  /*a460*/  FSEL R0, R17, RZ, P0 ;  /* 0x000000ff11007208 */ /* 0x000fc80000000000 */
[----:B------:R-:W-:Y:S01]  /*a470*/  @UP0 UIADD3 UR4, UPT, UPT, UR37, 0x5070, URZ ;  /* 0x0000507025040890 */ /* 0x000fe2000fffe0ff */
[----:B--2---:R-:W-:Y:S01]  /*a480*/  FMUL R0, R0, -UR36 ;  /* 0x8000002400007c20 */ /* 0x004fe20008400000 */
[----:B------:R-:W-:-:S03]  /*a490*/  USEL UR37, UR48, UR47, UP0 ;  /* 0x0000002f30257287 */ /* 0x000fc60008000000 */
[--C-:B------:R-:W-:Y:S01]  /*a4a0*/  FFMA2 R18, R124.F32x2.HI_LO, UR36.F32, R0.reuse.F32 ;  /* 0x000000247c127c49 */ /* 0x100fe20009200000 */
[----:B------:R-:W-:Y:S01]  /*a4b0*/  ULOP3.LUT UR37, UR37, 0x1, URZ, 0x3c, !UPT ;  /* 0x0000000125257892 */ /* 0x000fe2000f8e3cff */
[--C-:B------:R-:W-:Y:S02]  /*a4c0*/  FFMA2 R22, R126.F32x2.HI_LO, UR36.F32, R0.reuse.F32 ;  /* 0x000000247e167c49 */ /* 0x100fe40009200000 */
[----:B------:R-:W-:Y:S01]  /*a4d0*/  SYNCS.ARRIVE.TRANS64.A1T0 RZ, [UR4], RZ ;  /* 0x000000ffffff79a7 */ /* 0x000fe20008100004 */
[----:B------:R-:W-:Y:S01]  /*a4e0*/  FSETP.GEU.AND P4, PT, R18, -126, PT ;  /* 0xc2fc00001200780b */ /* 0x000fe20003f8e000 */
[--C-:B------:R-:W-:Y:S01]  /*a4f0*/  FFMA2 R124, R128.F32x2.HI_LO, UR36.F32, R0.reuse.F32 ;  /* 0x00000024807c7c49 */ /* 0x100fe20009200000 */
[----:B------:R-:W-:Y:S01]  /*a500*/  FSETP.GEU.AND P3, PT, R19, -126, PT ;  /* 0xc2fc00001300780b */ /* 0x000fe20003f6e000 */
[----:B------:R-:W-:Y:S01]  /*a510*/  FFMA2 R126, R130.F32x2.HI_LO, UR36.F32, R0.F32 ;  /* 0x00000024827e7c49 */ /* 0x000fe20009200000 */
[----:B------:R-:W-:Y:S02]  /*a520*/  FSETP.GEU.AND P2, PT, R22, -126, PT ;  /* 0xc2fc00001600780b */ /* 0x000fe40003f4e000 */
[----:B------:R-:W-:Y:S01]  /*a530*/  FSETP.GEU.AND P1, PT, R23, -126, PT ;  /* 0xc2fc00001700780b */ /* 0x000fe20003f2e000 */
[----:B------:R-:W2:Y:S01]  /*a540*/  SYNCS.PHASECHK.TRANS64.TRYWAIT P5, [UR46], R3 ;  /* 0x00000003ff0075a7 */ /* 0x000ea200080a112e */
[----:B------:R-:W-:-:S02]  /*a550*/  FSETP.GEU.AND P0, PT, R124, -126, PT ;  /* 0xc2fc00007c00780b */ /* 0x000fc40003f0e000 */
[----:B------:R-:W-:-:S03]  /*a560*/  FSETP.GEU.AND P6, PT, R125, -126, PT ;  /* 0xc2fc00007d00780b */ /* 0x000fc60003fce000 */
[----:B------:R-:W-:Y:S02]  /*a570*/  @!P4 FMUL R18, R18, 0.5 ;  /* 0x3f0000001212c820 */ /* 0x000fe40000400000 */
[----:B------:R-:W-:Y:S02]  /*a580*/  @!P3 FMUL R19, R19, 0.5 ;  /* 0x3f0000001313b820 */ /* 0x000fe40000400000 */
[----:B------:R-:W-:Y:S02]  /*a590*/  @!P2 FMUL R22, R22, 0.5 ;  /* 0x3f0000001616a820 */ /* 0x000fe40000400000 */
[----:B------:R-:W-:Y:S01]  /*a5a0*/  @!P1 FMUL R23, R23, 0.5 ;  /* 0x3f00000017179820 */ /* 0x000fe20000400000 */
[----:B------:R-:W3:Y:S08]  /*a5b0*/  MUFU.EX2 R18, R18 ;  /* 0x0000001200127308 */ /* 0x000ef00000000800 */
[----:B------:R-:W4:Y:S08]  /*a5c0*/  MUFU.EX2 R19, R19 ;  /* 0x0000001300137308 */ /* 0x000f300000000800 */
[----:B------:R-:W1:Y:S08]  /*a5d0*/  MUFU.EX2 R22, R22 ;  /* 0x0000001600167308 */ /* 0x000e700000000800 */
[----:B------:R-:W1:Y:S02]  /*a5e0*/  MUFU.EX2 R23, R23 ;  /* 0x0000001700177308 */ /* 0x000e640000000800 */
[----:B-1234-:R-:W-:Y:S05]  /*a5f0*/  @!P5 BRA `(.L_x_226) ;  /* 0x000000680090d947 */ /* 0x01efea0003800000 */
.L_x_379:
[----:B------:R-:W-:Y:S01]  /*a600*/  @!P0 FMUL R124, R124, 0.5 ;  /* 0x3f0000007c7c8820 */ /* 0x000fe20000400000 */
[--C-:B------:R-:W-:Y:S01]  /*a610*/  FFMA2 R128, R132.F32x2.HI_LO, UR36.F32, R0.reuse.F32 ;  /* 0x0000002484807c49 */ /* 0x100fe20009200000 */
[----:B------:R-:W-:Y:S01]  /*a620*/  FSETP.GEU.AND P5, PT, R126, -126, PT ;  /* 0xc2fc00007e00780b */ /* 0x000fe20003fae000 */
[----:B------:R-:W-:Y:S01]  /*a630*/  @!P4 FMUL R18, R18, R18 ;  /* 0x000000121212c220 */ /* 0x000fe20000400000 */
[--C-:B------:R-:W-:Y:S01]  /*a640*/  FFMA2 R130, R134.F32x2.HI_LO, UR36.F32, R0.reuse.F32 ;  /* 0x0000002486827c49 */ /* 0x100fe20009200000 */
[----:B------:R-:W-:Y:S01]  /*a650*/  FSETP.GEU.AND P4, PT, R127, -126, PT ;  /* 0xc2fc00007f00780b */ /* 0x000fe20003f8e000 */
[----:B------:R-:W2:Y:S01]  /*a660*/  MUFU.EX2 R124, R124 ;  /* 0x0000007c007c7308 */ /* 0x000ea20000000800 */
[----:B------:R-:W-:Y:S01]  /*a670*/  @!P3 FMUL R19, R19, R19 ;  /* 0x000000131313b220 */ /* 0x000fe20000400000 */
[----:B------:R-:W-:Y:S01]  /*a680*/  FSETP.GEU.AND P3, PT, R128, -126, PT ;  /* 0xc2fc00008000780b */ /* 0x000fe20003f6e000 */
[----:B------:R-:W-:Y:S01]  /*a690*/  @!P2 FMUL R22, R22, R22 ;  /* 0x000000161616a220 */ /* 0x000fe20000400000 */
[----:B------:R-:W-:Y:S01]  /*a6a0*/  @!P1 FMUL R23, R23, R23 ;  /* 0x0000001717179220 */ /* 0x000fe20000400000 */
[----:B------:R-:W-:Y:S01]  /*a6b0*/  FSETP.GEU.AND P2, PT, R129, -126, PT ;  /* 0xc2fc00008100780b */ /* 0x000fe20003f4e000 */
[----:B------:R-:W-:Y:S01]  /*a6c0*/  @!P6 FMUL R125, R125, 0.5 ;  /* 0x3f0000007d7de820 */ /* 0x000fe20000400000 */
[----:B------:R-:W-:Y:S01]  /*a6d0*/  FSETP.GEU.AND P1, PT, R130, -126, PT ;  /* 0xc2fc00008200780b */ /* 0x000fe20003f2e000 */
[--C-:B------:R-:W-:Y:S01]  /*a6e0*/  FFMA2 R132, R136.F32x2.HI_LO, UR36.F32, R0.reuse.F32 ;  /* 0x0000002488847c49 */ /* 0x100fe20009200000 */
[----:B------:R-:W-:Y:S01]  /*a6f0*/  USHF.R.U32.HI UR4, URZ, 0x15, UR38 ;  /* 0x00000015ff047899 */ /* 0x000fe20008011626 */
[----:B------:R-:W-:Y:S01]  /*a700*/  @!P5 FMUL R126, R126, 0.5 ;  /* 0x3f0000007e7ed820 */ /* 0x000fe20000400000 */
[--C-:B------:R-:W-:Y:S01]  /*a710*/  FFMA2 R134, R138.F32x2.HI_LO, UR36.F32, R0.reuse.F32 ;  /* 0x000000248a867c49 */ /* 0x100fe20009200000 */
[----:B------:R-:W3:Y:S01]  /*a720*/  MUFU.EX2 R125, R125 ;  /* 0x0000007d007d7308 */ /* 0x000ee20000000800 */
[----:B------:R-:W-:Y:S01]  /*a730*/  @!P4 FMUL R127, R127, 0.5 ;  /* 0x3f0000007f7fc820 */ /* 0x000fe20000400000 */
[--C-:B------:R-:W-:Y:S01]  /*a740*/  FFMA2 R136, R140.F32x2.HI_LO, UR36.F32, R0.reuse.F32 ;  /* 0x000000248c887c49 */ /* 0x100fe20009200000 */
[----:B-1----:R-:W-:Y:S01]  /*a750*/  MOV R3, UR4 ;  /* 0x0000000400037c02 */ /* 0x002fe20008000f00 */
[----:B------:R-:W-:Y:S01]  /*a760*/  @!P3 FMUL R128, R128, 0.5 ;  /* 0x3f0000008080b820 */ /* 0x000fe20000400000 */
[----:B--2---:R-:W-:Y:S01]  /*a770*/  @!P0 FMUL R124, R124, R124 ;  /* 0x0000007c7c7c8220 */ /* 0x004fe20000400000 */
[----:B------:R-:W-:Y:S01]  /*a780*/  FSETP.GEU.AND P0, PT, R131, -126, PT ;  /* 0xc2fc00008300780b */ /* 0x000fe20003f0e000 */
[----:B------:R-:W-:Y:S01]  /*a790*/  @!P2 FMUL R129, R129, 0.5 ;  /* 0x3f0000008181a820 */ /* 0x000fe20000400000 */
[----:B------:R-:W-:Y:S01]  /*a7a0*/  @!P1 FMUL R130, R130, 0.5 ;  /* 0x3f00000082829820 */ /* 0x000fe20000400000 */
[----:B------:R-:W1:Y:S01]  /*a7b0*/  MUFU.EX2 R126, R126 ;  /* 0x0000007e007e7308 */ /* 0x000e620000000800 */
[--C-:B------:R-:W-:Y:S01]  /*a7c0*/  FFMA2 R138, R142.F32x2.HI_LO, UR36.F32, R0.reuse.F32 ;  /* 0x000000248e8a7c49 */ /* 0x100fe20009200000 */
[----:B------:R-:W-:Y:S01]  /*a7d0*/  UISETP.NE.AND UP0, UPT, UR50, URZ, UPT ;  /* 0x000000ff3200728c */ /* 0x000fe2000bf05270 */
[--C-:B------:R-:W-:Y:S01]  /*a7e0*/  FFMA2 R140, R144.F32x2.HI_LO, UR36.F32, R0.reuse.F32 ;  /* 0x00000024908c7c49 */ /* 0x100fe20009200000 */
[----:B------:R-:W-:Y:S01]  /*a7f0*/  SYNCS.ARRIVE.TRANS64.A1T0 RZ, [UR39], RZ ;  /* 0x000000ffffff79a7 */ /* 0x000fe20008100027 */
[--C-:B------:R-:W-:Y:S01]  /*a800*/  FFMA2 R142, R146.F32x2.HI_LO, UR36.F32, R0.reuse.F32 ;  /* 0x00000024928e7c49 */ /* 0x100fe20009200000 */
[----:B------:R-:W-:Y:S01]  /*a810*/  USEL UR48, UR37, UR48, UP0 ;  /* 0x0000003025307287 */ /* 0x000fe20008000000 */
[--C-:B------:R-:W-:Y:S01]  /*a820*/  FFMA2 R144, R148.F32x2.HI_LO, UR36.F32, R0.reuse.F32 ;  /* 0x0000002494907c49 */ /* 0x100fe20009200000 */
[----:B------:R-:W2:Y:S01]  /*a830*/  MUFU.EX2 R127, R127 ;  /* 0x0000007f007f7308 */ /* 0x000ea20000000800 */
[----:B---3--:R-:W-:Y:S01]  /*a840*/  @!P6 FMUL R125, R125, R125 ;  /* 0x0000007d7d7de220 */ /* 0x008fe20000400000 */
[----:B------:R-:W-:Y:S01]  /*a850*/  @!P0 FMUL R131, R131, 0.5 ;  /* 0x3f00000083838820 */ /* 0x000fe20000400000 */
[----:B------:R-:W-:Y:S01]  /*a860*/  FSETP.GEU.AND P6, PT, R132, -126, PT ;  /* 0xc2fc00008400780b */ /* 0x000fe20003fce000 */
[--C-:B------:R-:W-:Y:S01]  /*a870*/  FFMA2 R146, R150.F32x2.HI_LO, UR36.F32, R0.reuse.F32 ;  /* 0x0000002496927c49 */ /* 0x100fe20009200000 */
[----:B------:R-:W-:Y:S01]  /*a880*/  USEL UR47, UR47, UR37, UP0 ;  /* 0x000000252f2f7287 */ /* 0x000fe20008000000 */
[--C-:B------:R-:W-:Y:S01]  /*a890*/  FFMA2 R148, R152.F32x2.HI_LO, UR36.F32, R0.reuse.F32 ;  /* 0x0000002498947c49 */ /* 0x100fe20009200000 */
[----:B------:R-:W-:Y:S01]  /*a8a0*/  F2FP.F16.F32.PACK_AB R56, R19, R18 ;  /* 0x000000121338723e */ /* 0x000fe200000000ff */
[----:B------:R-:W3:Y:S01]  /*a8b0*/  MUFU.EX2 R128, R128 ;  /* 0x0000008000807308 */ /* 0x000ee20000000800 */
[----:B-1----:R-:W-:Y:S01]  /*a8c0*/  @!P5 FMUL R126, R126, R126 ;  /* 0x0000007e7e7ed220 */ /* 0x002fe20000400000 */
[----:B------:R-:W-:Y:S01]  /*a8d0*/  FSETP.GEU.AND P5, PT, R133, -126, PT ;  /* 0xc2fc00008500780b */ /* 0x000fe20003fae000 */
[--C-:B------:R-:W-:Y:S01]  /*a8e0*/  FFMA2 R154, R154.F32x2.HI_LO, UR36.F32, R0.reuse.F32 ;  /* 0x000000249a9a7c49 */ /* 0x100fe20009200000 */
[----:B------:R-:W-:Y:S01]  /*a8f0*/  F2FP.F16.F32.PACK_AB R57, R23, R22 ;  /* 0x000000161739723e */ /* 0x000fe200000000ff */
[--C-:B------:R-:W-:Y:S01]  /*a900*/  FFMA2 R8, R92.F32x2.HI_LO, UR36.F32, R0.reuse.F32 ;  /* 0x000000245c087c49 */ /* 0x100fe20009200000 */
[----:B------:R-:W-:Y:S01]  /*a910*/  F2FP.F16.F32.PACK_AB R58, R125, R124 ;  /* 0x0000007c7d3a723e */ /* 0x000fe200000000ff */
[--C-:B------:R-:W-:Y:S01]  /*a920*/  FFMA2 R6, R94.F32x2.HI_LO, UR36.F32, R0.reuse.F32 ;  /* 0x000000245e067c49 */ /* 0x100fe20009200000 */
[----:B------:R-:W1:Y:S01]  /*a930*/  MUFU.EX2 R129, R129 ;  /* 0x0000008100817308 */ /* 0x000e620000000800 */
[----:B--2---:R-:W-:Y:S01]  /*a940*/  @!P4 FMUL R127, R127, R127 ;  /* 0x0000007f7f7fc220 */ /* 0x004fe20000400000 */
[----:B------:R-:W-:Y:S01]  /*a950*/  FSETP.GEU.AND P4, PT, R134, -126, PT ;  /* 0xc2fc00008600780b */ /* 0x000fe20003f8e000 */
[----:B------:R-:W-:Y:S01]  /*a960*/  @!P6 FMUL R132, R132, 0.5 ;  /* 0x3f0000008484e820 */ /* 0x000fe20000400000 */
[----:B------:R-:W-:-:S02]  /*a970*/  FFMA2 R4, R96.F32x2.HI_LO, UR36.F32, R0.F32 ;  /* 0x0000002460047c49 */ /* 0x000fc40009200000 */
[--C-:B------:R-:W-:Y:S01]  /*a980*/  FFMA2 R10, R98.F32x2.HI_LO, UR36.F32, R0.reuse.F32 ;  /* 0x00000024620a7c49 */ /* 0x100fe20009200000 */
[----:B------:R-:W-:Y:S01]  /*a990*/  F2FP.F16.F32.PACK_AB R59, R127, R126 ;  /* 0x0000007e7f3b723e */ /* 0x000fe200000000ff */
[----:B------:R-:W2:Y:S01]  /*a9a0*/  MUFU.EX2 R130, R130 ;  /* 0x0000008200827308 */ /* 0x000ea20000000800 */
[----:B---3--:R-:W-:Y:S01]  /*a9b0*/  @!P3 FMUL R128, R128, R128 ;  /* 0x000000808080b220 */ /* 0x008fe20000400000 */
[----:B------:R-:W-:Y:S01]  /*a9c0*/  FSETP.GEU.AND P3, PT, R135, -126, PT ;  /* 0xc2fc00008700780b */ /* 0x000fe20003f6e000 */
[----:B------:R-:W-:Y:S01]  /*a9d0*/  @!P5 FMUL R133, R133, 0.5 ;  /* 0x3f0000008585d820 */ /* 0x000fe20000400000 */
[--C-:B------:R-:W-:Y:S02]  /*a9e0*/  FFMA2 R150, R122.F32x2.HI_LO, UR36.F32, R0.reuse.F32 ;  /* 0x000000247a967c49 */ /* 0x100fe40009200000 */
[--C-:B------:R-:W-:Y:S02]  /*a9f0*/  FFMA2 R24, R24.F32x2.HI_LO, UR36.F32, R0.reuse.F32 ;  /* 0x0000002418187c49 */ /* 0x100fe40009200000 */
[----:B------:R-:W3:Y:S01]  /*aa00*/  MUFU.EX2 R131, R131 ;  /* 0x0000008300837308 */ /* 0x000ee20000000800 */
[----:B-1----:R-:W-:Y:S01]  /*aa10*/  @!P2 FMUL R129, R129, R129 ;  /* 0x000000818181a220 */ /* 0x002fe20000400000 */
[----:B------:R-:W-:Y:S01]  /*aa20*/  FSETP.GEU.AND P2, PT, R136, -126, PT ;  /* 0xc2fc00008800780b */ /* 0x000fe20003f4e000 */
[----:B------:R-:W-:Y:S01]  /*aa30*/  @!P4 FMUL R134, R134, 0.5 ;  /* 0x3f0000008686c820 */ /* 0x000fe20000400000 */
[----:B------:R-:W-:-:S02]  /*aa40*/  FFMA2 R26, R26.F32x2.HI_LO, UR36.F32, R0.F32 ;  /* 0x000000241a1a7c49 */ /* 0x000fc40009200000 */
[--C-:B------:R-:W-:Y:S02]  /*aa50*/  FFMA2 R28, R28.F32x2.HI_LO, UR36.F32, R0.reuse.F32 ;  /* 0x000000241c1c7c49 */ /* 0x100fe40009200000 */
[----:B------:R-:W-:Y:S01]  /*aa60*/  @!P3 FMUL R135, R135, 0.5 ;  /* 0x3f0000008787b820 */ /* 0x000fe20000400000 */
[----:B--2---:R-:W-:Y:S01]  /*aa70*/  @!P1 FMUL R130, R130, R130 ;  /* 0x0000008282829220 */ /* 0x004fe20000400000 */
[----:B------:R-:W-:Y:S01]  /*aa80*/  FSETP.GEU.AND P1, PT, R137, -126, PT ;  /* 0xc2fc00008900780b */ /* 0x000fe20003f2e000 */
[----:B------:R-:W1:Y:S01]  /*aa90*/  MUFU.EX2 R132, R132 ;  /* 0x0000008400847308 */ /* 0x000e620000000800 */
[--C-:B------:R-:W-:Y:S02]  /*aaa0*/  FFMA2 R30, R30.F32x2.HI_LO, UR36.F32, R0.reuse.F32 ;  /* 0x000000241e1e7c49 */ /* 0x100fe40009200000 */
[--C-:B------:R-:W-:Y:S02]  /*aab0*/  FFMA2 R32, R32.F32x2.HI_LO, UR36.F32, R0.reuse.F32 ;  /* 0x0000002420207c49 */ /* 0x100fe40009200000 */
[----:B------:R-:W-:Y:S01]  /*aac0*/  @!P2 FMUL R136, R136, 0.5 ;  /* 0x3f0000008888a820 */ /* 0x000fe20000400000 */
[----:B---3--:R-:W-:Y:S01]  /*aad0*/  @!P0 FMUL R131, R131, R131 ;  /* 0x0000008383838220 */ /* 0x008fe20000400000 */
[----:B------:R-:W-:Y:S01]  /*aae0*/  FSETP.GEU.AND P0, PT, R138, -126, PT ;  /* 0xc2fc00008a00780b */ /* 0x000fe20003f0e000 */
[----:B------:R-:W2:Y:S01]  /*aaf0*/  MUFU.EX2 R133, R133 ;  /* 0x0000008500857308 */ /* 0x000ea20000000800 */
[----:B------:R-:W-:-:S02]  /*ab00*/  FFMA2 R34, R34.F32x2.HI_LO, UR36.F32, R0.F32 ;  /* 0x0000002422227c49 */ /* 0x000fc40009200000 */
[--C-:B------:R-:W-:Y:S02]  /*ab10*/  FFMA2 R36, R36.F32x2.HI_LO, UR36.F32, R0.reuse.F32 ;  /* 0x0000002424247c49 */ /* 0x100fe40009200000 */
[----:B------:R-:W-:Y:S01]  /*ab20*/  @!P1 FMUL R137, R137, 0.5 ;  /* 0x3f00000089899820 */ /* 0x000fe20000400000 */
[--C-:B------:R-:W-:Y:S02]  /*ab30*/  FFMA2 R38, R38.F32x2.HI_LO, UR36.F32, R0.reuse.F32 ;  /* 0x0000002426267c49 */ /* 0x100fe40009200000 */
[----:B------:R-:W3:Y:S01]  /*ab40*/  MUFU.EX2 R134, R134 ;  /* 0x0000008600867308 */ /* 0x000ee20000000800 */
[----:B-1----:R-:W-:Y:S01]  /*ab50*/  @!P6 FMUL R132, R132, R132 ;  /* 0x000000848484e220 */ /* 0x002fe20000400000 */
[----:B------:R-:W-:Y:S01]  /*ab60*/  FSETP.GEU.AND P6, PT, R139, -126, PT ;  /* 0xc2fc00008b00780b */ /* 0x000fe20003fce000 */
[--C-:B------:R-:W-:Y:S02]  /*ab70*/  FFMA2 R40, R40.F32x2.HI_LO, UR36.F32, R0.reuse.F32 ;  /* 0x0000002428287c49 */ /* 0x100fe40009200000 */
[----:B------:R-:W-:Y:S01]  /*ab80*/  @!P0 FMUL R138, R138, 0.5 ;  /* 0x3f0000008a8a8820 */ /* 0x000fe20000400000 */
[----:B------:R-:W-:-:S02]  /*ab90*/  FFMA2 R42, R42.F32x2.HI_LO, UR36.F32, R0.F32 ;  /* 0x000000242a2a7c49 */ /* 0x000fc40009200000 */
[----:B------:R-:W1:Y:S01]  /*aba0*/  MUFU.EX2 R135, R135 ;  /* 0x0000008700877308 */ /* 0x000e620000000800 */
[----:B--2---:R-:W-:Y:S01]  /*abb0*/  @!P5 FMUL R133, R133, R133 ;  /* 0x000000858585d220 */ /* 0x004fe20000400000 */
[----:B------:R-:W-:Y:S01]  /*abc0*/  FSETP.GEU.AND P5, PT, R140, -126, PT ;  /* 0xc2fc00008c00780b */ /* 0x000fe20003fae000 */
[--C-:B------:R-:W-:Y:S02]  /*abd0*/  FFMA2 R44, R44.F32x2.HI_LO, UR36.F32, R0.reuse.F32 ;  /* 0x000000242c2c7c49 */ /* 0x100fe40009200000 */
[--C-:B------:R-:W-:Y:S02]  /*abe0*/  FFMA2 R46, R46.F32x2.HI_LO, UR36.F32, R0.reuse.F32 ;  /* 0x000000242e2e7c49 */ /* 0x100fe40009200000 */
[----:B------:R-:W-:Y:S01]  /*abf0*/  @!P6 FMUL R139, R139, 0.5 ;  /* 0x3f0000008b8be820 */ /* 0x000fe20000400000 */
[----:B------:R-:W2:Y:S01]  /*ac00*/  MUFU.EX2 R136, R136 ;  /* 0x0000008800887308 */ /* 0x000ea20000000800 */
[----:B---3--:R-:W-:Y:S01]  /*ac10*/  @!P4 FMUL R134, R134, R134 ;  /* 0x000000868686c220 */ /* 0x008fe20000400000 */
[----:B------:R-:W-:Y:S01]  /*ac20*/  FSETP.GEU.AND P4, PT, R141, -126, PT ;  /* 0xc2fc00008d00780b */ /* 0x000fe20003f8e000 */
[----:B------:R-:W-:-:S02]  /*ac30*/  FFMA2 R48, R48.F32x2.HI_LO, UR36.F32, R0.F32 ;  /* 0x0000002430307c49 */ /* 0x000fc40009200000 */
[--C-:B------:R-:W-:Y:S02]  /*ac40*/  FFMA2 R50, R50.F32x2.HI_LO, UR36.F32, R0.reuse.F32 ;  /* 0x0000002432327c49 */ /* 0x100fe40009200000 */
[----:B------:R-:W-:Y:S01]  /*ac50*/  @!P5 FMUL R140, R140, 0.5 ;  /* 0x3f0000008c8cd820 */ /* 0x000fe20000400000 */
[----:B------:R-:W3:Y:S01]  /*ac60*/  MUFU.EX2 R137, R137 ;  /* 0x0000008900897308 */ /* 0x000ee20000000800 */
[----:B-1----:R-:W-:Y:S01]  /*ac70*/  @!P3 FMUL R135, R135, R135 ;  /* 0x000000878787b220 */ /* 0x002fe20000400000 */
[----:B------:R-:W-:Y:S01]  /*ac80*/  FSETP.GEU.AND P3, PT, R142, -126, PT ;  /* 0xc2fc00008e00780b */ /* 0x000fe20003f6e000 */
[--C-:B------:R-:W-:Y:S02]  /*ac90*/  FFMA2 R52, R52.F32x2.HI_LO, UR36.F32, R0.reuse.F32 ;  /* 0x0000002434347c49 */ /* 0x100fe40009200000 */
[--C-:B------:R-:W-:Y:S02]  /*aca0*/  FFMA2 R54, R54.F32x2.HI_LO, UR36.F32, R0.reuse.F32 ;  /* 0x0000002436367c49 */ /* 0x100fe40009200000 */
[----:B------:R-:W-:Y:S01]  /*acb0*/  @!P4 FMUL R141, R141, 0.5 ;  /* 0x3f0000008d8dc820 */ /* 0x000fe20000400000 */
[----:B------:R-:W1:Y:S01]  /*acc0*/  MUFU.EX2 R138, R138 ;  /* 0x0000008a008a7308 */ /* 0x000e620000000800 */
[----:B--2---:R-:W-:Y:S01]  /*acd0*/  @!P2 FMUL R136, R136, R136 ;  /* 0x000000888888a220 */ /* 0x004fe20000400000 */
[----:B------:R-:W-:Y:S01]  /*ace0*/  FSETP.GEU.AND P2, PT, R143, -126, PT ;  /* 0xc2fc00008f00780b */ /* 0x000fe20003f4e000 */
[----:B------:R-:W-:-:S02]  /*acf0*/  FFMA2 R60, R60.F32x2.HI_LO, UR36.F32, R0.F32 ;  /* 0x000000243c3c7c49 */ /* 0x000fc40009200000 */
[--C-:B------:R-:W-:Y:S02]  /*ad00*/  FFMA2 R62, R62.F32x2.HI_LO, UR36.F32, R0.reuse.F32 ;  /* 0x000000243e3e7c49 */ /* 0x100fe40009200000 */
[----:B------:R-:W-:Y:S01]  /*ad10*/  @!P3 FMUL R142, R142, 0.5 ;  /* 0x3f0000008e8eb820 */ /* 0x000fe20000400000 */
[----:B------:R-:W2:Y:S01]  /*ad20*/  MUFU.EX2 R139, R139 ;  /* 0x0000008b008b7308 */ /* 0x000ea20000000800 */
[----:B---3--:R-:W-:Y:S01]  /*ad30*/  @!P1 FMUL R137, R137, R137 ;  /* 0x0000008989899220 */ /* 0x008fe20000400000 */
[----:B------:R-:W-:Y:S01]  /*ad40*/  FSETP.GEU.AND P1, PT, R144, -126, PT ;  /* 0xc2fc00009000780b */ /* 0x000fe20003f2e000 */
[--C-:B------:R-:W-:Y:S02]  /*ad50*/  FFMA2 R64, R64.F32x2.HI_LO, UR36.F32, R0.reuse.F32 ;  /* 0x0000002440407c49 */ /* 0x100fe40009200000 */
[--C-:B------:R-:W-:Y:S02]  /*ad60*/  FFMA2 R66, R66.F32x2.HI_LO, UR36.F32, R0.reuse.F32 ;  /* 0x0000002442427c49 */ /* 0x100fe40009200000 */
[----:B------:R-:W-:Y:S01]  /*ad70*/  @!P2 FMUL R143, R143, 0.5 ;  /* 0x3f0000008f8fa820 */ /* 0x000fe20000400000 */
[----:B------:R-:W3:Y:S01]  /*ad80*/  MUFU.EX2 R140, R140 ;  /* 0x0000008c008c7308 */ /* 0x000ee20000000800 */
[----:B-1----:R-:W-:Y:S01]  /*ad90*/  @!P0 FMUL R138, R138, R138 ;  /* 0x0000008a8a8a8220 */ /* 0x002fe20000400000 */
[----:B------:R-:W-:Y:S01]  /*ada0*/  FSETP.GEU.AND P0, PT, R145, -126, PT ;  /* 0xc2fc00009100780b */ /* 0x000fe20003f0e000 */
[----:B------:R-:W-:-:S02]  /*adb0*/  FFMA2 R68, R68.F32x2.HI_LO, UR36.F32, R0.F32 ;  /* 0x0000002444447c49 */ /* 0x000fc40009200000 */
[--C-:B------:R-:W-:Y:S02]  /*adc0*/  FFMA2 R70, R70.F32x2.HI_LO, UR36.F32, R0.reuse.F32 ;  /* 0x0000002446467c49 */ /* 0x100fe40009200000 */
[----:B------:R-:W-:Y:S01]  /*add0*/  @!P1 FMUL R144, R144, 0.5 ;  /* 0x3f00000090909820 */ /* 0x000fe20000400000 */
        /* <DEDUP_REMOVED lines=22> */
[----:B------:R-:W-:Y:S02]  /*af40*/  FFMA2 R86, R86.F32x2.HI_LO, UR36.F32, R0.F32 ;  /* 0x0000002456567c49 */ /* 0x000fe40009200000 */
[----:B------:R-:W-:Y:S01]  /*af50*/  @!P4 FMUL R148, R148, 0.5 ;  /* 0x3f0000009494c820 */ /* 0x000fe20000400000 */
[----:B------:R-:W2:Y:S01]  /*af60*/  MUFU.EX2 R145, R145 ;  /* 0x0000009100917308 */ /* 0x000ea20000000800 */
[----:B---3--:R-:W-:Y:S01]  /*af70*/  @!P2 FMUL R143, R143, R143 ;  /* 0x0000008f8f8fa220 */ /* 0x008fe20000400000 */
[----:B------:R-:W-:-:S05]  /*af80*/  FSETP.GEU.AND P2, PT, R154, -126, PT ;  /* 0xc2fc00009a00780b */ /* 0x000fca0003f4e000 */
[----:B------:R-:W-:Y:S01]  /*af90*/  @!P3 FMUL R149, R149, 0.5 ;  /* 0x3f0000009595b820 */ /* 0x000fe20000400000 */
[----:B------:R-:W3:Y:S01]  /*afa0*/  MUFU.EX2 R146, R146 ;  /* 0x0000009200927308 */ /* 0x000ee20000000800 */
[----:B-1----:R-:W-:Y:S01]  /*afb0*/  @!P1 FMUL R144, R144, R144 ;  /* 0x0000009090909220 */ /* 0x002fe20000400000 */
[----:B------:R-:W-:-:S05]  /*afc0*/  FSETP.GEU.AND P1, PT, R155, -126, PT ;  /* 0xc2fc00009b00780b */ /* 0x000fca0003f2e000 */
[----:B------:R-:W-:Y:S01]  /*afd0*/  @!P2 FMUL R154, R154, 0.5 ;  /* 0x3f0000009a9aa820 */ /* 0x000fe20000400000 */
[----:B------:R-:W1:Y:S01]  /*afe0*/  MUFU.EX2 R147, R147 ;  /* 0x0000009300937308 */ /* 0x000e620000000800 */
[----:B--2---:R-:W-:Y:S01]  /*aff0*/  @!P0 FMUL R145, R145, R145 ;  /* 0x0000009191918220 */ /* 0x004fe20000400000 */
[----:B------:R-:W-:-:S05]  /*b000*/  FSETP.GEU.AND P0, PT, R8, -126, PT ;  /* 0xc2fc00000800780b */ /* 0x000fca0003f0e000 */
        /* <DEDUP_REMOVED lines=21> */
[----:B------:R1:W4:Y:S01]  /*b160*/  MUFU.EX2 R95, R9 ;  /* 0x00000009005f7308 */ /* 0x0003220000000800 */
[----:B--2---:R-:W-:Y:S01]  /*b170*/  @!P1 FMUL R93, R93, R93 ;  /* 0x0000005d5d5d9220 */ /* 0x004fe20000400000 */
[----:B------:R-:W-:-:S05]  /*b180*/  FSETP.GEU.AND P1, PT, R10, -126, PT ;  /* 0xc2fc00000a00780b */ /* 0x000fca0003f2e000 */
[----:B------:R-:W-:Y:S01]  /*b190*/  @!P2 FMUL R5, R5, 0.5 ;  /* 0x3f0000000505a820 */ /* 0x000fe20000400000 */
[----:B------:R-:W2:Y:S01]  /*b1a0*/  MUFU.EX2 R96, R6 ;  /* 0x0000000600607308 */ /* 0x000ea20000000800 */
[----:B---3--:R-:W-:Y:S01]  /*b1b0*/  @!P0 FMUL R94, R94, R94 ;  /* 0x0000005e5e5e8220 */ /* 0x008fe20000400000 */
[----:B------:R-:W-:-:S05]  /*b1c0*/  FSETP.GEU.AND P0, PT, R11, -126, PT ;  /* 0xc2fc00000b00780b */ /* 0x000fca0003f0e000 */
[----:B------:R-:W-:Y:S01]  /*b1d0*/  @!P1 FMUL R10, R10, 0.5 ;  /* 0x3f0000000a0a9820 */ /* 0x000fe20000400000 */
[----:B------:R3:W5:Y:S01]  /*b1e0*/  MUFU.EX2 R97, R7 ;  /* 0x0000000700617308 */ /* 0x0007620000000800 */
[----:B-1----:R-:W-:Y:S02]  /*b1f0*/  FFMA2 R8, R100.F32x2.HI_LO, UR36.F32, R0.F32 ;  /* 0x0000002464087c49 */ /* 0x002fe40009200000 */
[----:B----4-:R-:W-:-:S03]  /*b200*/  @!P6 FMUL R95, R95, R95 ;  /* 0x0000005f5f5fe220 */ /* 0x010fc60000400000 */
[----:B------:R-:W-:Y:S01]  /*b210*/  FSETP.GEU.AND P6, PT, R8, -126, PT ;  /* 0xc2fc00000800780b */ /* 0x000fe20003fce000 */
[----:B------:R-:W-:Y:S01]  /*b220*/  @!P0 FMUL R11, R11, 0.5 ;  /* 0x3f0000000b0b8820 */ /* 0x000fe20000400000 */
[----:B------:R-:W1:Y:S01]  /*b230*/  MUFU.EX2 R98, R4 ;  /* 0x0000000400627308 */ /* 0x000e620000000800 */
[----:B--2---:R-:W-:Y:S01]  /*b240*/  @!P5 FMUL R96, R96, R96 ;  /* 0x000000606060d220 */ /* 0x004fe20000400000 */
[----:B------:R-:W-:-:S06]  /*b250*/  FSETP.GEU.AND P5, PT, R9, -126, PT ;  /* 0xc2fc00000900780b */ /* 0x000fcc0003fae000 */
[----:B------:R2:W4:Y:S01]  /*b260*/  MUFU.EX2 R99, R5 ;  /* 0x0000000500637308 */ /* 0x0005220000000800 */
[----:B---3--:R-:W-:Y:S02]  /*b270*/  FFMA2 R6, R102.F32x2.HI_LO, UR36.F32, R0.F32 ;  /* 0x0000002466067c49 */ /* 0x008fe40009200000 */
[----:B-----5:R-:W-:Y:S01]  /*b280*/  @!P4 FMUL R97, R97, R97 ;  /* 0x000000616161c220 */ /* 0x020fe20000400000 */
[----:B------:R-:W-:Y:S02]  /*b290*/  @!P6 FMUL R8, R8, 0.5 ;  /* 0x3f0000000808e820 */ /* 0x000fe40000400000 */
[----:B------:R-:W-:Y:S01]  /*b2a0*/  FSETP.GEU.AND P4, PT, R6, -126, PT ;  /* 0xc2fc00000600780b */ /* 0x000fe20003f8e000 */
[----:B------:R-:W-:Y:S01]  /*b2b0*/  @!P5 FMUL R9, R9, 0.5 ;  /* 0x3f0000000909d820 */ /* 0x000fe20000400000 */
[----:B------:R-:W3:Y:S01]  /*b2c0*/  MUFU.EX2 R100, R10 ;  /* 0x0000000a00647308 */ /* 0x000ee20000000800 */
[----:B-1----:R-:W-:Y:S01]  /*b2d0*/  @!P3 FMUL R98, R98, R98 ;  /* 0x000000626262b220 */ /* 0x002fe20000400000 */
[----:B------:R-:W-:-:S06]  /*b2e0*/  FSETP.GEU.AND P3, PT, R7, -126, PT ;  /* 0xc2fc00000700780b */ /* 0x000fcc0003f6e000 */
[----:B------:R1:W5:Y:S01]  /*b2f0*/  MUFU.EX2 R101, R11 ;  /* 0x0000000b00657308 */ /* 0x0003620000000800 */
[----:B--2---:R-:W-:Y:S02]  /*b300*/  FFMA2 R4, R104.F32x2.HI_LO, UR36.F32, R0.F32 ;  /* 0x0000002468047c49 */ /* 0x004fe40009200000 */
[----:B----4-:R-:W-:Y:S01]  /*b310*/  @!P2 FMUL R99, R99, R99 ;  /* 0x000000636363a220 */ /* 0x010fe20000400000 */
[----:B------:R-:W-:Y:S02]  /*b320*/  @!P4 FMUL R6, R6, 0.5 ;  /* 0x3f0000000606c820 */ /* 0x000fe40000400000 */
[----:B------:R-:W-:Y:S01]  /*b330*/  FSETP.GEU.AND P2, PT, R4, -126, PT ;  /* 0xc2fc00000400780b */ /* 0x000fe20003f4e000 */
[----:B------:R-:W-:Y:S01]  /*b340*/  @!P3 FMUL R7, R7, 0.5 ;  /* 0x3f0000000707b820 */ /* 0x000fe20000400000 */
[----:B------:R-:W2:Y:S01]  /*b350*/  MUFU.EX2 R102, R8 ;  /* 0x0000000800667308 */ /* 0x000ea20000000800 */
[----:B---3--:R-:W-:Y:S01]  /*b360*/  @!P1 FMUL R100, R100, R100 ;  /* 0x0000006464649220 */ /* 0x008fe20000400000 */
[----:B------:R-:W-:-:S06]  /*b370*/  FSETP.GEU.AND P1, PT, R5, -126, PT ;  /* 0xc2fc00000500780b */ /* 0x000fcc0003f2e000 */
[----:B------:R3:W4:Y:S01]  /*b380*/  MUFU.EX2 R103, R9 ;  /* 0x0000000900677308 */ /* 0x0007220000000800 */
[----:B-1----:R-:W-:Y:S02]  /*b390*/  FFMA2 R10, R106.F32x2.HI_LO, UR36.F32, R0.F32 ;  /* 0x000000246a0a7c49 */ /* 0x002fe40009200000 */
[----:B-----5:R-:W-:Y:S01]  /*b3a0*/  @!P0 FMUL R101, R101, R101 ;  /* 0x0000006565658220 */ /* 0x020fe20000400000 */
[----:B------:R-:W-:Y:S02]  /*b3b0*/  @!P2 FMUL R4, R4, 0.5 ;  /* 0x3f0000000404a820 */ /* 0x000fe40000400000 */
[----:B------:R-:W-:Y:S01]  /*b3c0*/  FSETP.GEU.AND P0, PT, R10, -126, PT ;  /* 0xc2fc00000a00780b */ /* 0x000fe20003f0e000 */
[----:B------:R-:W-:Y:S01]  /*b3d0*/  @!P1 FMUL R5, R5, 0.5 ;  /* 0x3f00000005059820 */ /* 0x000fe20000400000 */
[----:B------:R-:W1:Y:S01]  /*b3e0*/  MUFU.EX2 R104, R6 ;  /* 0x0000000600687308 */ /* 0x000e620000000800 */
[----:B--2---:R-:W-:Y:S01]  /*b3f0*/  @!P6 FMUL R102, R102, R102 ;  /* 0x000000666666e220 */ /* 0x004fe20000400000 */
[----:B------:R-:W-:-:S06]  /*b400*/  FSETP.GEU.AND P6, PT, R11, -126, PT ;  /* 0xc2fc00000b00780b */ /* 0x000fcc0003fce000 */
[----:B------:R2:W5:Y:S01]  /*b410*/  MUFU.EX2 R105, R7 ;  /* 0x0000000700697308 */ /* 0x0005620000000800 */
[----:B---3--:R-:W-:Y:S02]  /*b420*/  FFMA2 R8, R108.F32x2.HI_LO, UR36.F32, R0.F32 ;  /* 0x000000246c087c49 */ /* 0x008fe40009200000 */
[----:B------:R-:W-:Y:S01]  /*b430*/  @!P0 FMUL R10, R10, 0.5 ;  /* 0x3f0000000a0a8820 */ /* 0x000fe20000400000 */
[----:B----4-:R-:W-:Y:S02]  /*b440*/  @!P5 FMUL R103, R103, R103 ;  /* 0x000000676767d220 */ /* 0x010fe40000400000 */
[----:B------:R-:W-:Y:S01]  /*b450*/  FSETP.GEU.AND P5, PT, R8, -126, PT ;  /* 0xc2fc00000800780b */ /* 0x000fe20003fae000 */
[----:B------:R-:W-:Y:S01]  /*b460*/  @!P6 FMUL R11, R11, 0.5 ;  /* 0x3f0000000b0be820 */ /* 0x000fe20000400000 */
[----:B------:R-:W3:Y:S01]  /*b470*/  MUFU.EX2 R106, R4 ;  /* 0x00000004006a7308 */ /* 0x000ee20000000800 */
[----:B-1----:R-:W-:Y:S01]  /*b480*/  @!P4 FMUL R104, R104, R104 ;  /* 0x000000686868c220 */ /* 0x002fe20000400000 */
[----:B------:R-:W-:-:S06]  /*b490*/  FSETP.GEU.AND P4, PT, R9, -126, PT ;  /* 0xc2fc00000900780b */ /* 0x000fcc0003f8e000 */
[----:B------:R1:W4:Y:S01]  /*b4a0*/  MUFU.EX2 R107, R5 ;  /* 0x00000005006b7308 */ /* 0x0003220000000800 */
[----:B--2---:R-:W-:Y:S02]  /*b4b0*/  FFMA2 R6, R110.F32x2.HI_LO, UR36.F32, R0.F32 ;  /* 0x000000246e067c49 */ /* 0x004fe40009200000 */
[----:B-----5:R-:W-:Y:S01]  /*b4c0*/  @!P3 FMUL R105, R105, R105 ;  /* 0x000000696969b220 */ /* 0x020fe20000400000 */
[----:B------:R-:W-:Y:S02]  /*b4d0*/  @!P5 FMUL R8, R8, 0.5 ;  /* 0x3f0000000808d820 */ /* 0x000fe40000400000 */
[----:B------:R-:W-:Y:S01]  /*b4e0*/  FSETP.GEU.AND P3, PT, R6, -126, PT ;  /* 0xc2fc00000600780b */ /* 0x000fe20003f6e000 */
[----:B------:R-:W-:Y:S01]  /*b4f0*/  @!P4 FMUL R9, R9, 0.5 ;  /* 0x3f0000000909c820 */ /* 0x000fe20000400000 */
[----:B------:R-:W2:Y:S01]  /*b500*/  MUFU.EX2 R108, R10 ;  /* 0x0000000a006c7308 */ /* 0x000ea20000000800 */
[----:B---3--:R-:W-:Y:S01]  /*b510*/  @!P2 FMUL R106, R106, R106 ;  /* 0x0000006a6a6aa220 */ /* 0x008fe20000400000 */
[----:B------:R-:W-:-:S06]  /*b520*/  FSETP.GEU.AND P2, PT, R7, -126, PT ;  /* 0xc2fc00000700780b */ /* 0x000fcc0003f4e000 */
[----:B------:R3:W5:Y:S01]  /*b530*/  MUFU.EX2 R109, R11 ;  /* 0x0000000b006d7308 */ /* 0x0007620000000800 */
[----:B-1----:R-:W-:Y:S02]  /*b540*/  FFMA2 R4, R112.F32x2.HI_LO, UR36.F32, R0.F32 ;  /* 0x0000002470047c49 */ /* 0x002fe40009200000 */
[----:B----4-:R-:W-:Y:S01]  /*b550*/  @!P1 FMUL R107, R107, R107 ;  /* 0x0000006b6b6b9220 */ /* 0x010fe20000400000 */
[----:B------:R-:W-:Y:S02]  /*b560*/  @!P3 FMUL R6, R6, 0.5 ;  /* 0x3f0000000606b820 */ /* 0x000fe40000400000 */
[----:B------:R-:W-:Y:S01]  /*b570*/  FSETP.GEU.AND P1, PT, R4, -126, PT ;  /* 0xc2fc00000400780b */ /* 0x000fe20003f2e000 */
[----:B------:R-:W-:Y:S01]  /*b580*/  @!P2 FMUL R7, R7, 0.5 ;  /* 0x3f0000000707a820 */ /* 0x000fe20000400000 */
[----:B------:R-:W1:Y:S01]  /*b590*/  MUFU.EX2 R110, R8 ;  /* 0x00000008006e7308 */ /* 0x000e620000000800 */
[----:B--2---:R-:W-:Y:S01]  /*b5a0*/  @!P0 FMUL R108, R108, R108 ;  /* 0x0000006c6c6c8220 */ /* 0x004fe20000400000 */
[----:B------:R-:W-:-:S06]  /*b5b0*/  FSETP.GEU.AND P0, PT, R5, -126, PT ;  /* 0xc2fc00000500780b */ /* 0x000fcc0003f0e000 */
[----:B------:R2:W4:Y:S01]  /*b5c0*/  MUFU.EX2 R111, R9 ;  /* 0x00000009006f7308 */ /* 0x0005220000000800 */
[----:B---3--:R-:W-:Y:S02]  /*b5d0*/  FFMA2 R10, R114.F32x2.HI_LO, UR36.F32, R0.F32 ;  /* 0x00000024720a7c49 */ /* 0x008fe40009200000 */
[----:B------:R-:W-:Y:S01]  /*b5e0*/  @!P1 FMUL R4, R4, 0.5 ;  /* 0x3f00000004049820 */ /* 0x000fe20000400000 */
[----:B-----5:R-:W-:Y:S02]  /*b5f0*/  @!P6 FMUL R109, R109, R109 ;  /* 0x0000006d6d6de220 */ /* 0x020fe40000400000 */
        /* <DEDUP_REMOVED lines=23> */
[----:B------:R-:W2:Y:S01]  /*b770*/  MUFU.EX2 R118, R8 ;  /* 0x0000000800767308 */ /* 0x000ea20000000800 */
[----:B---3--:R-:W-:Y:S02]  /*b780*/  FFMA2 R4, R120.F32x2.HI_LO, UR36.F32, R0.F32 ;  /* 0x0000002478047c49 */ /* 0x008fe40009200000 */
[----:B----4-:R-:W-:Y:S01]  /*b790*/  @!P0 FMUL R115, R115, R115 ;  /* 0x0000007373738220 */ /* 0x010fe20000400000 */
[----:B------:R-:W-:Y:S02]  /*b7a0*/  @!P2 FMUL R6, R6, 0.5 ;  /* 0x3f0000000606a820 */ /* 0x000fe40000400000 */
[----:B------:R-:W-:Y:S01]  /*b7b0*/  FSETP.GEU.AND P0, PT, R4, -126, PT ;  /* 0xc2fc00000400780b */ /* 0x000fe20003f0e000 */
[----:B------:R-:W-:Y:S01]  /*b7c0*/  @!P1 FMUL R7, R7, 0.5 ;  /* 0x3f00000007079820 */ /* 0x000fe20000400000 */
[----:B------:R-:W3:Y:S01]  /*b7d0*/  MUFU.EX2 R116, R10 ;  /* 0x0000000a00747308 */ /* 0x000ee20000000800 */
[----:B-1----:R-:W-:Y:S01]  /*b7e0*/  @!P5 FMUL R117, R117, R117 ;  /* 0x000000757575d220 */ /* 0x002fe20000400000 */
[----:B------:R-:W-:-:S06]  /*b7f0*/  FSETP.GEU.AND P5, PT, R150, -126, PT ;  /* 0xc2fc00009600780b */ /* 0x000fcc0003fae000 */
[----:B------:R-:W1:Y:S01]  /*b800*/  MUFU.EX2 R119, R9 ;  /* 0x0000000900777308 */ /* 0x000e620000000800 */
[----:B--2---:R-:W-:Y:S01]  /*b810*/  @!P4 FMUL R118, R118, R118 ;  /* 0x000000767676c220 */ /* 0x004fe20000400000 */
[----:B------:R-:W-:Y:S01]  /*b820*/  FSETP.GEU.AND P4, PT, R151, -126, PT ;  /* 0xc2fc00009700780b */ /* 0x000fe20003f8e000 */
[----:B------:R-:W-:-:S04]  /*b830*/  @!P0 FMUL R4, R4, 0.5 ;  /* 0x3f00000004048820 */ /* 0x000fc80000400000 */
        /* <DEDUP_REMOVED lines=39> */
[----:B------:R-:W-:-:S04]  /*bab0*/  FSETP.GEU.AND P2, PT, R32, -126, PT ;  /* 0xc2fc00002000780b */ /* 0x000fc80003f4e000 */
[----:B------:R-:W-:Y:S01]  /*bac0*/  F2FP.F16.F32.PACK_AB R24, R153, R152 ;  /* 0x000000989918723e */ /* 0x000fe200000000ff */
[----:B------:R-:W-:Y:S01]  /*bad0*/  @!P3 FMUL R31, R31, 0.5 ;  /* 0x3f0000001f1fb820 */ /* 0x000fe20000400000 */
[----:B------:R-:W3:Y:S01]  /*bae0*/  MUFU.EX2 R158, R28 ;  /* 0x0000001c009e7308 */ /* 0x000ee20000000800 */
[----:B-1----:R-:W-:Y:S01]  /*baf0*/  @!P1 FMUL R154, R154, R154 ;  /* 0x0000009a9a9a9220 */ /* 0x002fe20000400000 */
[----:B------:R-:W-:-:S05]  /*bb00*/  FSETP.GEU.AND P1, PT, R33, -126, PT ;  /* 0xc2fc00002100780b */ /* 0x000fca0003f2e000 */
[----:B------:R-:W-:Y:S01]  /*bb10*/  @!P2 FMUL R32, R32, 0.5 ;  /* 0x3f0000002020a820 */ /* 0x000fe20000400000 */
[----:B------:R-:W1:Y:S01]  /*bb20*/  MUFU.EX2 R159, R29 ;  /* 0x0000001d009f7308 */ /* 0x000e620000000800 */
[----:B--2---:R-:W-:Y:S01]  /*bb30*/  @!P0 FMUL R155, R155, R155 ;  /* 0x0000009b9b9b8220 */ /* 0x004fe20000400000 */
[----:B------:R-:W-:-:S04]  /*bb40*/  FSETP.GEU.AND P0, PT, R34, -126, PT ;  /* 0xc2fc00002200780b */ /* 0x000fc80003f0e000 */
[----:B------:R-:W-:Y:S01]  /*bb50*/  F2FP.F16.F32.PACK_AB R25, R155, R154 ;  /* 0x0000009a9b19723e */ /* 0x000fe200000000ff */
[----:B------:R-:W-:Y:S01]  /*bb60*/  @!P1 FMUL R33, R33, 0.5 ;  /* 0x3f00000021219820 */ /* 0x000fe20000400000 */
[----:B------:R-:W2:Y:S01]  /*bb70*/  MUFU.EX2 R160, R30 ;  /* 0x0000001e00a07308 */ /* 0x000ea20000000800 */
[----:B---3--:R-:W-:Y:S01]  /*bb80*/  @!P6 FMUL R158, R158, R158 ;  /* 0x0000009e9e9ee220 */ /* 0x008fe20000400000 */
[----:B------:R-:W-:-:S05]  /*bb90*/  FSETP.GEU.AND P6, PT, R35, -126, PT ;  /* 0xc2fc00002300780b */ /* 0x000fca0003fce000 */
[----:B------:R-:W-:Y:S01]  /*bba0*/  @!P0 FMUL R34, R34, 0.5 ;  /* 0x3f00000022228820 */ /* 0x000fe20000400000 */
[----:B------:R-:W3:Y:S01]  /*bbb0*/  MUFU.EX2 R161, R31 ;  /* 0x0000001f00a17308 */ /* 0x000ee20000000800 */
[----:B-1----:R-:W-:Y:S01]  /*bbc0*/  @!P5 FMUL R159, R159, R159 ;  /* 0x0000009f9f9fd220 */ /* 0x002fe20000400000 */
[----:B------:R-:W-:-:S04]  /*bbd0*/  FSETP.GEU.AND P5, PT, R36, -126, PT ;  /* 0xc2fc00002400780b */ /* 0x000fc80003fae000 */
[----:B------:R-:W-:Y:S01]  /*bbe0*/  F2FP.F16.F32.PACK_AB R26, R159, R158 ;  /* 0x0000009e9f1a723e */ /* 0x000fe200000000ff */
        /* <DEDUP_REMOVED lines=120> */
[----:B------:R-:W-:Y:S02]  /*c370*/  FSETP.GEU.AND P6, PT, R67, -126, PT ;  /* 0xc2fc00004300780b */ /* 0x000fe40003fce000 */
[----:B------:R-:W-:-:S03]  /*c380*/  F2FP.F16.F32.PACK_AB R60, R129, R128 ;  /* 0x00000080813c723e */ /* 0x000fc600000000ff */
[----:B------:R-:W-:Y:S01]  /*c390*/  @!P0 FMUL R66, R66, 0.5 ;  /* 0x3f00000042428820 */ /* 0x000fe20000400000 */
[----:B------:R-:W1:Y:S01]  /*c3a0*/  MUFU.EX2 R189, R63 ;  /* 0x0000003f00bd7308 */ /* 0x000e620000000800 */
[----:B--2---:R-:W-:Y:S01]  /*c3b0*/  @!P5 FMUL R187, R187, R187 ;  /* 0x000000bbbbbbd220 */ /* 0x004fe20000400000 */
[----:B------:R-:W-:Y:S02]  /*c3c0*/  FSETP.GEU.AND P5, PT, R68, -126, PT ;  /* 0xc2fc00004400780b */ /* 0x000fe40003fae000 */
[----:B------:R-:W-:Y:S02]  /*c3d0*/  F2FP.F16.F32.PACK_AB R61, R131, R130 ;  /* 0x00000082833d723e */ /* 0x000fe400000000ff */
[----:B------:R-:W-:Y:S01]  /*c3e0*/  F2FP.F16.F32.PACK_AB R40, R187, R186 ;  /* 0x000000babb28723e */ /* 0x000fe200000000ff */
[----:B------:R-:W-:Y:S01]  /*c3f0*/  @!P6 FMUL R67, R67, 0.5 ;  /* 0x3f0000004343e820 */ /* 0x000fe20000400000 */
[----:B------:R-:W2:Y:S01]  /*c400*/  MUFU.EX2 R42, R64 ;  /* 0x00000040002a7308 */ /* 0x000ea20000000800 */
[----:B---3--:R-:W-:Y:S01]  /*c410*/  @!P4 FMUL R188, R188, R188 ;  /* 0x000000bcbcbcc220 */ /* 0x008fe20000400000 */
[----:B------:R-:W-:-:S02]  /*c420*/  FSETP.GEU.AND P4, PT, R69, -126, PT ;  /* 0xc2fc00004500780b */ /* 0x000fc40003f8e000 */
[----:B------:R-:W-:-:S03]  /*c430*/  F2FP.F16.F32.PACK_AB R62, R133, R132 ;  /* 0x00000084853e723e */ /* 0x000fc600000000ff */
[----:B------:R-:W-:Y:S01]  /*c440*/  @!P5 FMUL R68, R68, 0.5 ;  /* 0x3f0000004444d820 */ /* 0x000fe20000400000 */
[----:B------:R-:W3:Y:S01]  /*c450*/  MUFU.EX2 R50, R65 ;  /* 0x0000004100327308 */ /* 0x000ee20000000800 */
[----:B-1----:R-:W-:Y:S01]  /*c460*/  @!P3 FMUL R189, R189, R189 ;  /* 0x000000bdbdbdb220 */ /* 0x002fe20000400000 */
[----:B------:R-:W-:Y:S02]  /*c470*/  FSETP.GEU.AND P3, PT, R70, -126, PT ;  /* 0xc2fc00004600780b */ /* 0x000fe40003f6e000 */
[----:B------:R-:W-:Y:S02]  /*c480*/  F2FP.F16.F32.PACK_AB R63, R135, R134 ;  /* 0x00000086873f723e */ /* 0x000fe400000000ff */
[----:B------:R-:W-:Y:S01]  /*c490*/  F2FP.F16.F32.PACK_AB R41, R189, R188 ;  /* 0x000000bcbd29723e */ /* 0x000fe200000000ff */
[----:B------:R-:W-:Y:S01]  /*c4a0*/  @!P4 FMUL R69, R69, 0.5 ;  /* 0x3f0000004545c820 */ /* 0x000fe20000400000 */
[----:B------:R-:W1:Y:S01]  /*c4b0*/  MUFU.EX2 R43, R66 ;  /* 0x00000042002b7308 */ /* 0x000e620000000800 */
[----:B--2---:R-:W-:Y:S01]  /*c4c0*/  @!P2 FMUL R42, R42, R42 ;  /* 0x0000002a2a2aa220 */ /* 0x004fe20000400000 */
[----:B------:R-:W-:-:S02]  /*c4d0*/  FSETP.GEU.AND P2, PT, R71, -126, PT ;  /* 0xc2fc00004700780b */ /* 0x000fc40003f4e000 */
[----:B------:R-:W-:Y:S02]  /*c4e0*/  F2FP.F16.F32.PACK_AB R64, R137, R136 ;  /* 0x000000888940723e */ /* 0x000fe400000000ff */
[----:B------:R2:W-:Y:S01]  /*c4f0*/  STL [R1+0x18], R42 ;  /* 0x0000182a01007387 */ /* 0x0005e20000100800 */
[----:B------:R-:W-:Y:S01]  /*c500*/  @!P3 FMUL R70, R70, 0.5 ;  /* 0x3f0000004646b820 */ /* 0x000fe20000400000 */
[----:B------:R-:W4:Y:S01]  /*c510*/  MUFU.EX2 R49, R67 ;  /* 0x0000004300317308 */ /* 0x000f220000000800 */
[----:B---3--:R-:W-:Y:S01]  /*c520*/  @!P1 FMUL R50, R50, R50 ;  /* 0x0000003232329220 */ /* 0x008fe20000400000 */
[----:B------:R-:W-:Y:S02]  /*c530*/  FSETP.GEU.AND P1, PT, R72, -126, PT ;  /* 0xc2fc00004800780b */ /* 0x000fe40003f2e000 */
[----:B------:R-:W-:Y:S02]  /*c540*/  F2FP.F16.F32.PACK_AB R65, R139, R138 ;  /* 0x0000008a8b41723e */ /* 0x000fe400000000ff */
[----:B------:R-:W-:Y:S01]  /*c550*/  STL [R1+0x1c], R50 ;  /* 0x00001c3201007387 */ /* 0x000fe20000100800 */
[----:B------:R-:W-:Y:S01]  /*c560*/  @!P2 FMUL R71, R71, 0.5 ;  /* 0x3f0000004747a820 */ /* 0x000fe20000400000 */
[----:B------:R-:W3:Y:S01]  /*c570*/  MUFU.EX2 R44, R68 ;  /* 0x00000044002c7308 */ /* 0x000ee20000000800 */
[----:B-1----:R-:W-:Y:S01]  /*c580*/  @!P0 FMUL R43, R43, R43 ;  /* 0x0000002b2b2b8220 */ /* 0x002fe20000400000 */
[----:B------:R-:W-:-:S02]  /*c590*/  FSETP.GEU.AND P0, PT, R73, -126, PT ;  /* 0xc2fc00004900780b */ /* 0x000fc40003f0e000 */
[----:B------:R-:W-:Y:S02]  /*c5a0*/  F2FP.F16.F32.PACK_AB R66, R141, R140 ;  /* 0x0000008c8d42723e */ /* 0x000fe400000000ff */
[----:B------:R1:W-:Y:S01]  /*c5b0*/  STL [R1+0x20], R43 ;  /* 0x0000202b01007387 */ /* 0x0003e20000100800 */
[----:B------:R-:W-:Y:S01]  /*c5c0*/  @!P1 FMUL R72, R72, 0.5 ;  /* 0x3f00000048489820 */ /* 0x000fe20000400000 */
[----:B------:R-:W5:Y:S01]  /*c5d0*/  MUFU.EX2 R48, R69 ;  /* 0x0000004500307308 */ /* 0x000f620000000800 */
[----:B----4-:R-:W-:Y:S01]  /*c5e0*/  @!P6 FMUL R49, R49, R49 ;  /* 0x000000313131e220 */ /* 0x010fe20000400000 */
[----:B------:R-:W-:Y:S02]  /*c5f0*/  FSETP.GEU.AND P6, PT, R74, -126, PT ;  /* 0xc2fc00004a00780b */ /* 0x000fe40003fce000 */
[----:B------:R-:W-:Y:S02]  /*c600*/  F2FP.F16.F32.PACK_AB R67, R143, R142 ;  /* 0x0000008e8f43723e */ /* 0x000fe400000000ff */
[----:B------:R-:W-:Y:S01]  /*c610*/  STL [R1+0x24], R49 ;  /* 0x0000243101007387 */ /* 0x000fe20000100800 */
[----:B------:R-:W-:Y:S01]  /*c620*/  @!P0 FMUL R73, R73, 0.5 ;  /* 0x3f00000049498820 */ /* 0x000fe20000400000 */
[----:B------:R-:W4:Y:S01]  /*c630*/  MUFU.EX2 R45, R70 ;  /* 0x00000046002d7308 */ /* 0x000f220000000800 */
[----:B---3--:R-:W-:Y:S01]  /*c640*/  @!P5 FMUL R44, R44, R44 ;  /* 0x0000002c2c2cd220 */ /* 0x008fe20000400000 */
[----:B------:R-:W-:-:S02]  /*c650*/  FSETP.GEU.AND P5, PT, R75, -126, PT ;  /* 0xc2fc00004b00780b */ /* 0x000fc40003fae000 */
[----:B--2---:R-:W-:Y:S02]  /*c660*/  F2FP.F16.F32.PACK_AB R42, R50, R42 ;  /* 0x0000002a322a723e */ /* 0x004fe400000000ff */
[----:B------:R2:W-:Y:S01]  /*c670*/  STL [R1+0x28], R44 ;  /* 0x0000282c01007387 */ /* 0x0005e20000100800 */
[----:B------:R-:W-:Y:S01]  /*c680*/  @!P6 FMUL R74, R74, 0.5 ;  /* 0x3f0000004a4ae820 */ /* 0x000fe20000400000 */
[----:B------:R-:W3:Y:S01]  /*c690*/  MUFU.EX2 R47, R71 ;  /* 0x00000047002f7308 */ /* 0x000ee20000000800 */
[----:B-----5:R-:W-:Y:S01]  /*c6a0*/  @!P4 FMUL R48, R48, R48 ;  /* 0x000000303030c220 */ /* 0x020fe20000400000 */
[----:B------:R-:W-:Y:S02]  /*c6b0*/  FSETP.GEU.AND P4, PT, R76, -126, PT ;  /* 0xc2fc00004c00780b */ /* 0x000fe40003f8e000 */
[----:B------:R-:W-:Y:S02]  /*c6c0*/  F2FP.F16.F32.PACK_AB R68, R145, R144 ;  /* 0x000000909144723e */ /* 0x000fe400000000ff */
[----:B------:R-:W-:Y:S01]  /*c6d0*/  STL [R1+0x2c], R48 ;  /* 0x00002c3001007387 */ /* 0x000fe20000100800 */
[----:B------:R-:W-:Y:S01]  /*c6e0*/  @!P5 FMUL R75, R75, 0.5 ;  /* 0x3f0000004b4bd820 */ /* 0x000fe20000400000 */
[----:B------:R-:W5:Y:S01]  /*c6f0*/  MUFU.EX2 R5, R72 ;  /* 0x0000004800057308 */ /* 0x000f620000000800 */
[----:B----4-:R-:W-:Y:S01]  /*c700*/  @!P3 FMUL R45, R45, R45 ;  /* 0x0000002d2d2db220 */ /* 0x010fe20000400000 */
[----:B------:R-:W-:-:S02]  /*c710*/  FSETP.GEU.AND P3, PT, R77, -126, PT ;  /* 0xc2fc00004d00780b */ /* 0x000fc40003f6e000 */
[----:B-1----:R-:W-:Y:S02]  /*c720*/  F2FP.F16.F32.PACK_AB R43, R49, R43 ;  /* 0x0000002b312b723e */ /* 0x002fe400000000ff */
        /* <DEDUP_REMOVED lines=9> */
[----:B-----5:R-:W-:Y:S01]  /*c7c0*/  @!P1 FMUL R5, R5, R5 ;  /* 0x0000000505059220 */ /* 0x020fe20000400000 */
[----:B------:R-:W-:-:S02]  /*c7d0*/  FSETP.GEU.AND P1, PT, R79, -126, PT ;  /* 0xc2fc00004f00780b */ /* 0x000fc40003f2e000 */
[----:B--2---:R-:W-:Y:S02]  /*c7e0*/  F2FP.F16.F32.PACK_AB R44, R48, R44 ;  /* 0x0000002c302c723e */ /* 0x004fe400000000ff */
[----:B------:R-:W-:Y:S01]  /*c7f0*/  STL [R1+0x38], R5 ;  /* 0x0000380501007387 */ /* 0x000fe20000100800 */
[----:B------:R-:W-:Y:S01]  /*c800*/  @!P2 FMUL R78, R78, 0.5 ;  /* 0x3f0000004e4ea820 */ /* 0x000fe20000400000 */
[----:B------:R-:W2:Y:S01]  /*c810*/  MUFU.EX2 R4, R75 ;  /* 0x0000004b00047308 */ /* 0x000ea20000000800 */
[----:B----4-:R-:W-:Y:S01]  /*c820*/  @!P0 FMUL R46, R46, R46 ;  /* 0x0000002e2e2e8220 */ /* 0x010fe20000400000 */
[----:B------:R-:W-:Y:S02]  /*c830*/  FSETP.GEU.AND P0, PT, R80, -126, PT ;  /* 0xc2fc00005000780b */ /* 0x000fe40003f0e000 */
[----:B------:R-:W-:Y:S02]  /*c840*/  F2FP.F16.F32.PACK_AB R70, R149, R148 ;  /* 0x000000949546723e */ /* 0x000fe400000000ff */
[----:B------:R4:W-:Y:S01]  /*c850*/  STL [R1+0x3c], R46 ;  /* 0x00003c2e01007387 */ /* 0x0009e20000100800 */
[----:B------:R-:W-:Y:S01]  /*c860*/  @!P1 FMUL R79, R79, 0.5 ;  /* 0x3f0000004f4f9820 */ /* 0x000fe20000400000 */
[----:B------:R-:W5:Y:S01]  /*c870*/  MUFU.EX2 R9, R76 ;  /* 0x0000004c00097308 */ /* 0x000f620000000800 */
[----:B---3--:R-:W-:Y:S01]  /*c880*/  @!P6 FMUL R7, R7, R7 ;  /* 0x000000070707e220 */ /* 0x008fe20000400000 */
[----:B------:R-:W-:-:S02]  /*c890*/  FSETP.GEU.AND P6, PT, R81, -126, PT ;  /* 0xc2fc00005100780b */ /* 0x000fc40003fce000 */
[----:B-1----:R-:W-:Y:S02]  /*c8a0*/  F2FP.F16.F32.PACK_AB R45, R47, R45 ;  /* 0x0000002d2f2d723e */ /* 0x002fe400000000ff */
[----:B------:R1:W-:Y:S01]  /*c8b0*/  STL [R1+0x40], R7 ;  /* 0x0000400701007387 */ /* 0x0003e20000100800 */
[----:B------:R-:W-:Y:S01]  /*c8c0*/  @!P0 FMUL R80, R80, 0.5 ;  /* 0x3f00000050508820 */ /* 0x000fe20000400000 */
[----:B------:R-:W3:Y:S01]  /*c8d0*/  MUFU.EX2 R6, R77 ;  /* 0x0000004d00067308 */ /* 0x000ee20000000800 */
[----:B--2---:R-:W-:Y:S01]  /*c8e0*/  @!P5 FMUL R4, R4, R4 ;  /* 0x000000040404d220 */ /* 0x004fe20000400000 */
[----:B------:R-:W-:Y:S02]  /*c8f0*/  FSETP.GEU.AND P5, PT, R82, -126, PT ;  /* 0xc2fc00005200780b */ /* 0x000fe40003fae000 */
[----:B------:R-:W-:Y:S02]  /*c900*/  F2FP.F16.F32.PACK_AB R71, R93, R92 ;  /* 0x0000005c5d47723e */ /* 0x000fe400000000ff */
[----:B------:R1:W-:Y:S01]  /*c910*/  STL [R1+0x44], R4 ;  /* 0x0000440401007387 */ /* 0x0003e20000100800 */
[----:B------:R-:W-:Y:S01]  /*c920*/  @!P6 FMUL R81, R81, 0.5 ;  /* 0x3f0000005151e820 */ /* 0x000fe20000400000 */
[----:B------:R-:W2:Y:S01]  /*c930*/  MUFU.EX2 R11, R78 ;  /* 0x0000004e000b7308 */ /* 0x000ea20000000800 */
[----:B-----5:R-:W-:Y:S01]  /*c940*/  @!P4 FMUL R9, R9, R9 ;  /* 0x000000090909c220 */ /* 0x020fe20000400000 */
[----:B------:R-:W-:-:S02]  /*c950*/  FSETP.GEU.AND P4, PT, R83, -126, PT ;  /* 0xc2fc00005300780b */ /* 0x000fc40003f8e000 */
[----:B------:R-:W-:Y:S02]  /*c960*/  F2FP.F16.F32.PACK_AB R72, R95, R94 ;  /* 0x0000005e5f48723e */ /* 0x000fe400000000ff */
[----:B------:R1:W-:Y:S01]  /*c970*/  STL [R1+0x48], R9 ;  /* 0x0000480901007387 */ /* 0x0003e20000100800 */
[----:B------:R-:W-:Y:S01]  /*c980*/  @!P5 FMUL R82, R82, 0.5 ;  /* 0x3f0000005252d820 */ /* 0x000fe20000400000 */
[----:B------:R-:W5:Y:S01]  /*c990*/  MUFU.EX2 R8, R79 ;  /* 0x0000004f00087308 */ /* 0x000f620000000800 */
[----:B---3--:R-:W-:Y:S01]  /*c9a0*/  @!P3 FMUL R6, R6, R6 ;  /* 0x000000060606b220 */ /* 0x008fe20000400000 */
[----:B------:R-:W-:Y:S02]  /*c9b0*/  FSETP.GEU.AND P3, PT, R84, -126, PT ;  /* 0xc2fc00005400780b */ /* 0x000fe40003f6e000 */
[----:B------:R-:W-:Y:S02]  /*c9c0*/  F2FP.F16.F32.PACK_AB R73, R97, R96 ;  /* 0x000000606149723e */ /* 0x000fe400000000ff */
[----:B------:R1:W-:Y:S01]  /*c9d0*/  STL [R1+0x4c], R6 ;  /* 0x00004c0601007387 */ /* 0x0003e20000100800 */
[----:B------:R-:W-:Y:S01]  /*c9e0*/  @!P4 FMUL R83, R83, 0.5 ;  /* 0x3f0000005353c820 */ /* 0x000fe20000400000 */
[----:B------:R-:W3:Y:S01]  /*c9f0*/  MUFU.EX2 R157, R80 ;  /* 0x00000050009d7308 */ /* 0x000ee20000000800 */
[----:B--2---:R-:W-:Y:S01]  /*ca00*/  @!P2 FMUL R11, R11, R11 ;  /* 0x0000000b0b0ba220 */ /* 0x004fe20000400000 */
[----:B------:R-:W-:-:S02]  /*ca10*/  FSETP.GEU.AND P2, PT, R85, -126, PT ;  /* 0xc2fc00005500780b */ /* 0x000fc40003f4e000 */
[----:B------:R-:W-:Y:S02]  /*ca20*/  F2FP.F16.F32.PACK_AB R74, R99, R98 ;  /* 0x00000062634a723e */ /* 0x000fe400000000ff */
[----:B------:R1:W-:Y:S01]  /*ca30*/  STL [R1+0x50], R11 ;  /* 0x0000500b01007387 */ /* 0x0003e20000100800 */
[----:B------:R-:W-:Y:S01]  /*ca40*/  @!P3 FMUL R84, R84, 0.5 ;  /* 0x3f0000005454b820 */ /* 0x000fe20000400000 */
[----:B------:R-:W2:Y:S01]  /*ca50*/  MUFU.EX2 R10, R81 ;  /* 0x00000051000a7308 */ /* 0x000ea20000000800 */
[----:B-----5:R-:W-:Y:S01]  /*ca60*/  @!P1 FMUL R8, R8, R8 ;  /* 0x0000000808089220 */ /* 0x020fe20000400000 */
[----:B------:R-:W-:Y:S02]  /*ca70*/  FSETP.GEU.AND P1, PT, R86, -126, PT ;  /* 0xc2fc00005600780b */ /* 0x000fe40003f2e000 */
[----:B------:R-:W-:Y:S02]  /*ca80*/  F2FP.F16.F32.PACK_AB R75, R101, R100 ;  /* 0x00000064654b723e */ /* 0x000fe400000000ff */
[----:B------:R1:W-:Y:S01]  /*ca90*/  STL [R1+0x54], R8 ;  /* 0x0000540801007387 */ /* 0x0003e20000100800 */
[----:B------:R-:W-:Y:S01]  /*caa0*/  @!P2 FMUL R85, R85, 0.5 ;  /* 0x3f0000005555a820 */ /* 0x000fe20000400000 */
[----:B------:R-:W5:Y:S01]  /*cab0*/  MUFU.EX2 R20, R82 ;  /* 0x0000005200147308 */ /* 0x000f620000000800 */
[----:B---3--:R-:W-:Y:S01]  /*cac0*/  @!P0 FMUL R157, R157, R157 ;  /* 0x0000009d9d9d8220 */ /* 0x008fe20000400000 */
[----:B------:R-:W-:-:S02]  /*cad0*/  FSETP.GEU.AND P0, PT, R87, -126, PT ;  /* 0xc2fc00005700780b */ /* 0x000fc40003f0e000 */
[----:B------:R-:W-:Y:S02]  /*cae0*/  F2FP.F16.F32.PACK_AB R76, R103, R102 ;  /* 0x00000066674c723e */ /* 0x000fe400000000ff */
[----:B------:R1:W-:Y:S01]  /*caf0*/  STL [R1+0x58], R157 ;  /* 0x0000589d01007387 */ /* 0x0003e20000100800 */
[----:B------:R-:W-:Y:S01]  /*cb00*/  @!P1 FMUL R86, R86, 0.5 ;  /* 0x3f00000056569820 */ /* 0x000fe20000400000 */
[----:B------:R-:W3:Y:S01]  /*cb10*/  MUFU.EX2 R21, R83 ;  /* 0x0000005300157308 */ /* 0x000ee20000000800 */
[----:B--2---:R-:W-:Y:S01]  /*cb20*/  @!P6 FMUL R10, R10, R10 ;  /* 0x0000000a0a0ae220 */ /* 0x004fe20000400000 */
[----:B------:R-:W-:Y:S02]  /*cb30*/  LOP3.LUT P6, RZ, R3, 0x3, R2, 0x48, !PT ;  /* 0x0000000303ff7812 */ /* 0x000fe400078c4802 */
[----:B------:R-:W-:Y:S02]  /*cb40*/  F2FP.F16.F32.PACK_AB R77, R105, R104 ;  /* 0x00000068694d723e */ /* 0x000fe400000000ff */
[----:B------:R1:W-:Y:S01]  /*cb50*/  STL [R1+0x5c], R10 ;  /* 0x00005c0a01007387 */ /* 0x0003e20000100800 */
[----:B------:R-:W-:Y:S01]  /*cb60*/  @!P0 FMUL R87, R87, 0.5 ;  /* 0x3f00000057578820 */ /* 0x000fe20000400000 */
[----:B------:R-:W2:Y:S01]  /*cb70*/  MUFU.EX2 R14, R84 ;  /* 0x00000054000e7308 */ /* 0x000ea20000000800 */
[----:B-----5:R-:W-:Y:S01]  /*cb80*/  @!P5 FMUL R20, R20, R20 ;  /* 0x000000141414d220 */ /* 0x020fe20000400000 */
[----:B------:R-:W-:-:S02]  /*cb90*/  F2FP.F16.F32.PACK_AB R78, R107, R106 ;  /* 0x0000006a6b4e723e */ /* 0x000fc400000000ff */
[----:B------:R-:W-:Y:S02]  /*cba0*/  F2FP.F16.F32.PACK_AB R79, R109, R108 ;  /* 0x0000006c6d4f723e */ /* 0x000fe400000000ff */
[----:B------:R1:W-:Y:S01]  /*cbb0*/  STL [R1+0x60], R20 ;  /* 0x0000601401007387 */ /* 0x0003e20000100800 */
[----:B------:R-:W-:Y:S01]  /*cbc0*/  F2FP.F16.F32.PACK_AB R80, R111, R110 ;  /* 0x0000006e6f50723e */ /* 0x000fe200000000ff */
[----:B------:R-:W5:Y:S01]  /*cbd0*/  MUFU.EX2 R15, R85 ;  /* 0x00000055000f7308 */ /* 0x000f620000000800 */
[----:B---3--:R-:W-:Y:S01]  /*cbe0*/  @!P4 FMUL R21, R21, R21 ;  /* 0x000000151515c220 */ /* 0x008fe20000400000 */
[----:B------:R-:W-:Y:S02]  /*cbf0*/  F2FP.F16.F32.PACK_AB R81, R113, R112 ;  /* 0x000000707151723e */ /* 0x000fe400000000ff */
[----:B------:R-:W-:Y:S02]  /*cc00*/  F2FP.F16.F32.PACK_AB R82, R115, R114 ;  /* 0x000000727352723e */ /* 0x000fe400000000ff */
[----:B------:R1:W-:Y:S01]  /*cc10*/  STL [R1+0x64], R21 ;  /* 0x0000641501007387 */ /* 0x0003e20000100800 */
[----:B------:R-:W-:Y:S01]  /*cc20*/  F2FP.F16.F32.PACK_AB R83, R117, R116 ;  /* 0x000000747553723e */ /* 0x000fe200000000ff */
[----:B------:R-:W3:Y:S01]  /*cc30*/  MUFU.EX2 R12, R86 ;  /* 0x00000056000c7308 */ /* 0x000ee20000000800 */
[----:B--2---:R-:W-:Y:S01]  /*cc40*/  @!P3 FMUL R14, R14, R14 ;  /* 0x0000000e0e0eb220 */ /* 0x004fe20000400000 */
[----:B------:R-:W-:-:S02]  /*cc50*/  F2FP.F16.F32.PACK_AB R84, R119, R118 ;  /* 0x000000767754723e */ /* 0x000fc400000000ff */
[----:B----4-:R-:W-:Y:S02]  /*cc60*/  F2FP.F16.F32.PACK_AB R46, R46, R5 ;  /* 0x000000052e2e723e */ /* 0x010fe400000000ff */
[----:B------:R1:W-:Y:S01]  /*cc70*/  STL [R1+0x70], R14 ;  /* 0x0000700e01007387 */ /* 0x0003e20000100800 */
[----:B------:R-:W-:Y:S01]  /*cc80*/  F2FP.F16.F32.PACK_AB R47, R4, R7 ;  /* 0x00000007042f723e */ /* 0x000fe200000000ff */
[----:B------:R-:W2:Y:S01]  /*cc90*/  MUFU.EX2 R13, R87 ;  /* 0x00000057000d7308 */ /* 0x000ea20000000800 */
[----:B-----5:R-:W-:Y:S01]  /*cca0*/  @!P2 FMUL R15, R15, R15 ;  /* 0x0000000f0f0fa220 */ /* 0x020fe20000400000 */
[----:B------:R-:W-:Y:S02]  /*ccb0*/  F2FP.F16.F32.PACK_AB R85, R121, R120 ;  /* 0x000000787955723e */ /* 0x000fe400000000ff */
[----:B------:R-:W-:Y:S02]  /*ccc0*/  F2FP.F16.F32.PACK_AB R48, R6, R9 ;  /* 0x000000090630723e */ /* 0x000fe400000000ff */
[----:B------:R1:W-:Y:S01]  /*ccd0*/  STL [R1+0x74], R15 ;  /* 0x0000740f01007387 */ /* 0x0003e20000100800 */
[----:B------:R-:W-:Y:S01]  /*cce0*/  F2FP.F16.F32.PACK_AB R49, R8, R11 ;  /* 0x0000000b0831723e */ /* 0x000fe200000000ff */
[----:B---3--:R-:W-:Y:S01]  /*ccf0*/  @!P1 FMUL R12, R12, R12 ;  /* 0x0000000c0c0c9220 */ /* 0x008fe20000400000 */
[----:B------:R-:W-:-:S02]  /*cd00*/  F2FP.F16.F32.PACK_AB R86, R123, R122 ;  /* 0x0000007a7b56723e */ /* 0x000fc400000000ff */
[----:B------:R-:W-:Y:S02]  /*cd10*/  F2FP.F16.F32.PACK_AB R50, R10, R157 ;  /* 0x0000009d0a32723e */ /* 0x000fe400000000ff */
[----:B------:R1:W-:Y:S01]  /*cd20*/  STL [R1+0x68], R12 ;  /* 0x0000680c01007387 */ /* 0x0003e20000100800 */
[----:B------:R-:W-:Y:S01]  /*cd30*/  F2FP.F16.F32.PACK_AB R51, R21, R20 ;  /* 0x000000141533723e */ /* 0x000fe200000000ff */
[----:B--2---:R-:W-:Y:S01]  /*cd40*/  @!P0 FMUL R13, R13, R13 ;  /* 0x0000000d0d0d8220 */ /* 0x004fe20000400000 */
[----:B------:R-:W-:Y:S02]  /*cd50*/  F2FP.F16.F32.PACK_AB R87, R151, R150 ;  /* 0x000000969757723e */ /* 0x000fe400000000ff */
[----:B------:R-:W-:Y:S02]  /*cd60*/  F2FP.F16.F32.PACK_AB R52, R15, R14 ;  /* 0x0000000e0f34723e */ /* 0x000fe400000000ff */
[----:B------:R1:W-:Y:S01]  /*cd70*/  STL [R1+0x6c], R13 ;  /* 0x00006c0d01007387 */ /* 0x0003e20000100800 */
[----:B------:R-:W-:Y:S01]  /*cd80*/  F2FP.F16.F32.PACK_AB R53, R13, R12 ;  /* 0x0000000c0d35723e */ /* 0x000fe200000000ff */
[----:B------:R-:W-:Y:S06]  /*cd90*/  @!P6 BRA `(.L_x_227) ;  /* 0x000000000040e947 */ /* 0x000fec0003800000 */
[----:B------:R-:W-:Y:S01]  /*cda0*/  MOV R2, 0x8 ;  /* 0x0000000800027802 */ /* 0x000fe20000000f00 */
[----:B------:R-:W2:Y:S01]  /*cdb0*/  LDCU.64 UR6, c[0x4][0xb0] ;  /* 0x01001600ff0677ac */ /* 0x000ea20008000a00 */
[----:B-1----:R-:W-:Y:S02]  /*cdc0*/  HFMA2 R12, -RZ, RZ, 0, 5.9604644775390625e-08 ;  /* 0x00000001ff0c7431 */ /* 0x002fe400000001ff */
[----:B------:R-:W-:Y:S01]  /*cdd0*/  IMAD.MOV.U32 R8, RZ, RZ, 0x1be ;  /* 0x000001beff087424 */ /* 0x000fe200078e00ff */
[----:B------:R-:W1:Y:S01]  /*cde0*/  LDCU.64 UR4, c[0x4][0xb8] ;  /* 0x01001700ff0477ac */ /* 0x000e620008000a00 */
[----:B------:R-:W3:Y:S01]  /*cdf0*/  LDC.64 R2, c[0x4][R2] ;  /* 0x0100000002027b82 */ /* 0x000ee20000000a00 */
[----:B------:R-:W-:Y:S01]  /*ce00*/  IMAD.MOV.U32 R13, RZ, RZ, RZ ;  /* 0x000000ffff0d7224 */ /* 0x000fe200078e00ff */
[----:B------:R-:W4:Y:S01]  /*ce10*/  LDCU.64 UR8, c[0x4][0x20] ;  /* 0x01000400ff0877ac */ /* 0x000f220008000a00 */
[----:B--2---:R-:W-:Y:S01]  /*ce20*/  IMAD.U32 R4, RZ, RZ, UR6 ;  /* 0x00000006ff047e24 */ /* 0x004fe2000f8e00ff */
[----:B------:R-:W-:Y:S01]  /*ce30*/  MOV R5, UR7 ;  /* 0x0000000700057c02 */ /* 0x000fe20008000f00 */
[----:B-1----:R-:W-:Y:S01]  /*ce40*/  IMAD.U32 R6, RZ, RZ, UR4 ;  /* 0x00000004ff067e24 */ /* 0x002fe2000f8e00ff */
[----:B------:R-:W-:Y:S01]  /*ce50*/  MOV R7, UR5 ;  /* 0x0000000500077c02 */ /* 0x000fe20008000f00 */
[----:B----4-:R-:W-:Y:S01]  /*ce60*/  IMAD.U32 R10, RZ, RZ, UR8 ;  /* 0x00000008ff0a7e24 */ /* 0x010fe2000f8e00ff */
[----:B------:R-:W-:-:S02]  /*ce70*/  MOV R11, UR9 ;  /* 0x00000009000b7c02 */ /* 0x000fc40008000f00 */
[----:B------:R-:W-:-:S07]  /*ce80*/  LEPC R20, `(.L_x_227) ;  /* 0x000000001014794e */ /* 0x000fce0000000000 */
[----:B---3--:R-:W-:Y:S05]  /*ce90*/  CALL.ABS.NOINC R2 ;  /* 0x0000000002007343 */ /* 0x008fea0003c00000 */
.L_x_227:
[C---:B------:R-:W-:Y:S01]  /*cea0*/  FSETP.NEU.AND P0, PT, R17.reuse, -INF , PT ;  /* 0xff8000001100780b */ /* 0x040fe20003f0d000 */
[----:B------:R-:W2:Y:S01]  /*ceb0*/  S2R R2, SR_TID.X ;  /* 0x0000000000027919 */ /* 0x000ea20000002100 */
[----:B------:R-:W-:Y:S05]  /*cec0*/  WARPSYNC.ALL ;  /* 0x0000000000007948 */ /* 0x000fea0003800000 */
[----:B------:R-:W-:Y:S01]  /*ced0*/  FSEL R0, R17, RZ, P0 ;  /* 0x000000ff11007208 */ /* 0x000fe20000000000 */
[----:B------:R-:W-:Y:S01]  /*cee0*/  UIADD3 UR4, UPT, UPT, UR38, 0x20, URZ ;  /* 0x0000002026047890 */ /* 0x000fe2000fffe0ff */
[----:B------:R3:W-:Y:S03]  /*cef0*/  STTM.x32 tmem[UR38], R56 ;  /* 0x00000038000079ed */ /* 0x0007e600082c0026 */
[----:B------:R-:W-:Y:S01]  /*cf00*/  FMUL R0, R0, -UR36 ;  /* 0x8000002400007c20 */ /* 0x000fe20008400000 */
[----:B------:R-:W-:-:S03]  /*cf10*/  USHF.R.U32.HI UR4, URZ, 0x15, UR4 ;  /* 0x00000015ff047899 */ /* 0x000fc60008011604 */
[--C-:B------:R-:W-:Y:S02]  /*cf20*/  FFMA2 R88, R88.F32x2.HI_LO, UR36.F32, R0.reuse.F32 ;  /* 0x0000002458587c49 */ /* 0x100fe40009200000 */
[----:B------:R-:W-:Y:S01]  /*cf30*/  FFMA2 R90, R90.F32x2.HI_LO, UR36.F32, R0.F32 ;  /* 0x000000245a5a7c49 */ /* 0x000fe20009200000 */
[----:B------:R-:W-:Y:S02]  /*cf40*/  MOV R3, UR4 ;  /* 0x0000000400037c02 */ /* 0x000fe40008000f00 */
[----:B------:R-:W-:Y:S02]  /*cf50*/  FSETP.GEU.AND P4, PT, R88, -126, PT ;  /* 0xc2fc00005800780b */ /* 0x000fe40003f8e000 */
[----:B------:R-:W-:Y:S02]  /*cf60*/  FSETP.GEU.AND P3, PT, R89, -126, PT ;  /* 0xc2fc00005900780b */ /* 0x000fe40003f6e000 */
[----:B------:R-:W-:Y:S02]  /*cf70*/  FSETP.GEU.AND P2, PT, R90, -126, PT ;  /* 0xc2fc00005a00780b */ /* 0x000fe40003f4e000 */
[----:B------:R-:W-:-:S07]  /*cf80*/  FSETP.GEU.AND P1, PT, R91, -126, PT ;  /* 0xc2fc00005b00780b */ /* 0x000fce0003f2e000 */
[----:B------:R-:W-:Y:S02]  /*cf90*/  @!P4 FMUL R88, R88, 0.5 ;  /* 0x3f0000005858c820 */ /* 0x000fe40000400000 */
[----:B------:R-:W-:Y:S02]  /*cfa0*/  @!P3 FMUL R89, R89, 0.5 ;  /* 0x3f0000005959b820 */ /* 0x000fe40000400000 */
[----:B------:R-:W-:Y:S02]  /*cfb0*/  @!P2 FMUL R90, R90, 0.5 ;  /* 0x3f0000005a5aa820 */ /* 0x000fe40000400000 */
[----:B------:R-:W-:Y:S01]  /*cfc0*/  @!P1 FMUL R91, R91, 0.5 ;  /* 0x3f0000005b5b9820 */ /* 0x000fe20000400000 */
[----:B---3--:R-:W3:Y:S01]  /*cfd0*/  MUFU.EX2 R58, R88 ;  /* 0x00000058003a7308 */ /* 0x008ee20000000800 */
[----:B--2---:R-:W-:-:S04]  /*cfe0*/  SHF.R.U32.HI R60, RZ, 0x5, R2 ;  /* 0x00000005ff3c7819 */ /* 0x004fc80000011602 */
[----:B------:R-:W-:-:S03]  /*cff0*/  LOP3.LUT P0, RZ, R3, 0x3, R60, 0x48, !PT ;  /* 0x0000000303ff7812 */ /* 0x000fc6000780483c */
[----:B------:R-:W2:Y:S08]  /*d000*/  MUFU.EX2 R59, R89 ;  /* 0x00000059003b7308 */ /* 0x000eb00000000800 */
[----:B------:R-:W4:Y:S01]  /*d010*/  MUFU.EX2 R56, R90 ;  /* 0x0000005a00387308 */ /* 0x000f220000000800 */
[----:B---3--:R-:W-:-:S07]  /*d020*/  @!P4 FMUL R58, R58, R58 ;  /* 0x0000003a3a3ac220 */ /* 0x008fce0000400000 */
[----:B------:R-:W3:Y:S01]  /*d030*/  MUFU.EX2 R57, R91 ;  /* 0x0000005b00397308 */ /* 0x000ee20000000800 */
[----:B--2---:R-:W-:-:S05]  /*d040*/  @!P3 FMUL R59, R59, R59 ;  /* 0x0000003b3b3bb220 */ /* 0x004fca0000400000 */
[----:B------:R-:W-:Y:S01]  /*d050*/  F2FP.F16.F32.PACK_AB R54, R59, R58 ;  /* 0x0000003a3b36723e */ /* 0x000fe200000000ff */
[----:B----4-:R-:W-:Y:S01]  /*d060*/  @!P2 FMUL R56, R56, R56 ;  /* 0x000000383838a220 */ /* 0x010fe20000400000 */
[----:B---3--:R-:W-:-:S05]  /*d070*/  @!P1 FMUL R57, R57, R57 ;  /* 0x0000003939399220 */ /* 0x008fca0000400000 */
[----:B------:R-:W-:Y:S01]  /*d080*/  F2FP.F16.F32.PACK_AB R55, R57, R56 ;  /* 0x000000383937723e */ /* 0x000fe200000000ff */
[----:B------:R-:W-:Y:S06]  /*d090*/  @!P0 BRA `(.L_x_228) ;  /* 0x0000000000408947 */ /* 0x000fec0003800000 */
[----:B-1----:R-:W-:Y:S01]  /*d0a0*/  MOV R14, 0x8 ;  /* 0x00000008000e7802 */ /* 0x002fe20000000f00 */
[----:B------:R-:W1:Y:S01]  /*d0b0*/  LDCU.64 UR8, c[0x4][0xb0] ;  /* 0x01001600ff0877ac */ /* 0x000e620008000a00 */
[----:B------:R-:W-:Y:S02]  /*d0c0*/  HFMA2 R12, -RZ, RZ, 0, 5.9604644775390625e-08 ;  /* 0x00000001ff0c7431 */ /* 0x000fe400000001ff */
[----:B------:R-:W-:Y:S01]  /*d0d0*/  IMAD.MOV.U32 R8, RZ, RZ, 0x1be ;  /* 0x000001beff087424 */ /* 0x000fe200078e00ff */
[----:B------:R-:W2:Y:S01]  /*d0e0*/  LDCU.64 UR6, c[0x4][0xb8] ;  /* 0x01001700ff0677ac */ /* 0x000ea20008000a00 */
[----:B------:R-:W3:Y:S01]  /*d0f0*/  LDC.64 R14, c[0x4][R14] ;  /* 0x010000000e0e7b82 */ /* 0x000ee20000000a00 */
[----:B------:R-:W-:Y:S01]  /*d100*/  IMAD.MOV.U32 R13, RZ, RZ, RZ ;  /* 0x000000ffff0d7224 */ /* 0x000fe200078e00ff */
[----:B------:R-:W4:Y:S01]  /*d110*/  LDCU.64 UR4, c[0x4][0x20] ;  /* 0x01000400ff0477ac */ /* 0x000f220008000a00 */
[----:B-1----:R-:W-:Y:S01]  /*d120*/  IMAD.U32 R4, RZ, RZ, UR8 ;  /* 0x00000008ff047e24 */ /* 0x002fe2000f8e00ff */
[----:B------:R-:W-:Y:S01]  /*d130*/  MOV R5, UR9 ;  /* 0x0000000900057c02 */ /* 0x000fe20008000f00 */
[----:B--2---:R-:W-:Y:S01]  /*d140*/  IMAD.U32 R6, RZ, RZ, UR6 ;  /* 0x00000006ff067e24 */ /* 0x004fe2000f8e00ff */
[----:B------:R-:W-:Y:S01]  /*d150*/  MOV R7, UR7 ;  /* 0x0000000700077c02 */ /* 0x000fe20008000f00 */
[----:B----4-:R-:W-:Y:S01]  /*d160*/  IMAD.U32 R10, RZ, RZ, UR4 ;  /* 0x00000004ff0a7e24 */ /* 0x010fe2000f8e00ff */
[----:B------:R-:W-:-:S02]  /*d170*/  MOV R11, UR5 ;  /* 0x00000005000b7c02 */ /* 0x000fc40008000f00 */
[----:B------:R-:W-:-:S07]  /*d180*/  LEPC R20, `(.L_x_228) ;  /* 0x000000001014794e */ /* 0x000fce0000000000 */
[----:B---3--:R-:W-:Y:S05]  /*d190*/  CALL.ABS.NOINC R14 ;  /* 0x000000000e007343 */ /* 0x008fea0003c00000 */
.L_x_228:
[----:B------:R-:W-:-:S04]  /*d1a0*/  UISETP.NE.AND UP0, UPT, UR50, URZ, UPT ;  /* 0x000000ff3200728c */ /* 0x000fc8000bf05270 */
[----:B------:R-:W-:-:S06]  /*d1b0*/  USEL UR4, UR42, UR41, UP0 ;  /* 0x000000292a047287 */ /* 0x000fcc0008000000 */
[----:B------:R-:W-:Y:S01]  /*d1c0*/  MOV R0, UR4 ;  /* 0x0000000400007c02 */ /* 0x000fe20008000f00 */
[----:B------:R-:W-:Y:S05]  /*d1d0*/  WARPSYNC.ALL ;  /* 0x0000000000007948 */ /* 0x000fea0003800000 */
[----:B------:R-:W-:Y:S01]  /*d1e0*/  ISETP.GT.U32.AND P1, PT, R0, 0x1, PT ;  /* 0x000000010000780c */ /* 0x000fe20003f24070 */
[----:B------:R2:W-:Y:S01]  /*d1f0*/  STTM.x32 tmem[UR38+0x20], R24 ;  /* 0x00002018000079ed */ /* 0x0005e200082c0026 */
[----:B------:R-:W3:Y:S11]  /*d200*/  FENCE.VIEW.ASYNC.T ;  /* 0x00000000000073c6 */ /* 0x000ef60000000200 */
[----:B------:R-:W-:Y:S05]  /*d210*/  @P1 BRA `(.L_x_229) ;  /* 0x0000000000081947 */ /* 0x000fea0003800000 */
[----:B------:R-:W-:Y:S05]  /*d220*/  BPT.TRAP 0x1 ;  /* 0x000000040000795c */ /* 0x000fea0000300000 */
[----:B------:R-:W-:Y:S05]  /*d230*/  BPT.TRAP 0x1 ;  /* 0x000000040000795c */ /* 0x000fea0000300000 */
.L_x_229:
[----:B------:R-:W4:Y:S01]  /*d240*/  S2UR UR5, SR_CgaCtaId ;  /* 0x00000000000579c3 */ /* 0x000f220000008800 */
[----:B------:R-:W-:Y:S01]  /*d250*/  UISETP.NE.AND UP0, UPT, UR50, URZ, UPT ;  /* 0x000000ff3200728c */ /* 0x000fe2000bf05270 */
[----:B------:R-:W-:-:S03]  /*d260*/  UMOV UR4, 0x400 ;  /* 0x0000040000047882 */ /* 0x000fc60000000000 */
[----:B------:R-:W-:-:S04]  /*d270*/  USEL UR38, UR43, UR44, UP0 ;  /* 0x0000002c2b267287 */ /* 0x000fc80008000000 */
[----:B------:R-:W-:Y:S02]  /*d280*/  ULOP3.LUT UR38, UR38, 0x1, URZ, 0x3c, !UPT ;  /* 0x0000000126267892 */ /* 0x000fe4000f8e3cff */
[----:B----4-:R-:W-:-:S04]  /*d290*/  ULEA UR4, UR5, UR4, 0x18 ;  /* 0x0000000405047291 */ /* 0x010fc8000f8ec0ff */
[----:B------:R-:W-:Y:S02]  /*d2a0*/  UIADD3 UR6, UPT, UPT, UR4, 0x5068, URZ ;  /* 0x0000506804067890 */ /* 0x000fe4000fffe0ff */
[----:B------:R-:W-:Y:S02]  /*d2b0*/  @UP0 UIADD3 UR6, UPT, UPT, UR4, 0x5058, URZ ;  /* 0x0000505804060890 */ /* 0x000fe4000fffe0ff */
[----:B------:R-:W-:Y:S02]  /*d2c0*/  UISETP.NE.AND UP0, UPT, UR40, URZ, UPT ;  /* 0x000000ff2800728c */ /* 0x000fe4000bf05270 */
[----:B------:R-:W-:-:S09]  /*d2d0*/  UPRMT UR6, UR5, 0x654, UR6 ;  /* 0x0000065405067896 */ /* 0x000fd20008000006 */
[----:B---3--:R-:W-:Y:S01]  /*d2e0*/  SYNCS.ARRIVE.TRANS64.RED.A1T0 RZ, [UR6], RZ ;  /* 0x000000ffffff79a7 */ /* 0x008fe20008100406 */
[----:B------:R-:W-:Y:S05]  /*d2f0*/  BRA.U UP0, `(.L_x_230) ;  /* 0x0000000100047547 */ /* 0x000fea000b800000 */
[----:B------:R-:W-:Y:S05]  /*d300*/  BPT.TRAP 0x1 ;  /* 0x000000040000795c */ /* 0x000fea0000300000 */
.L_x_230:
[----:B------:R-:W-:Y:S01]  /*d310*/  UISETP.NE.AND UP0, UPT, UR50, URZ, UPT ;  /* 0x000000ff3200728c */ /* 0x000fe2000bf05270 */
[----:B------:R-:W-:Y:S01]  /*d320*/  MOV R0, UR37 ;  /* 0x0000002500007c02 */ /* 0x000fe20008000f00 */
[----:B------:R-:W-:Y:S01]  /*d330*/  UIADD3 UR5, UPT, UPT, UR4, 0x5078, URZ ;  /* 0x0000507804057890 */ /* 0x000fe2000fffe0ff */
[----:B------:R-:W-:Y:S01]  /*d340*/  FADD2 R22, R22.F32x2.HI_LO, RZ.F32 ;  /* 0x000000ff1616724b */ /* 0x000fe20000200000 */
[----:B------:R-:W-:Y:S01]  /*d350*/  FSETP.NEU.AND P0, PT, R17, -INF , PT ;  /* 0xff8000001100780b */ /* 0x000fe20003f0d000 */
[----:B------:R-:W-:Y:S01]  /*d360*/  FADD2 R124, R124.F32x2.HI_LO, RZ.F32 ;  /* 0x000000ff7c7c724b */ /* 0x000fe20000200000 */
[----:B------:R-:W-:Y:S01]  /*d370*/  SHF.L.U32 R0, R0, 0x1f, RZ ;  /* 0x0000001f00007819 */ /* 0x000fe200000006ff */
[----:B------:R-:W-:Y:S01]  /*d380*/  FADD2 R22, R22.F32x2.HI_LO, R130.F32x2.HI_LO ;  /* 0x000000821616724b */ /* 0x000fe20000000000 */
[----:B------:R-:W-:Y:S01]  /*d390*/  FSEL R3, R17, RZ, P0 ;  /* 0x000000ff11037208 */ /* 0x000fe20000000000 */
[----:B------:R-:W-:Y:S02]  /*d3a0*/  FADD2 R126, R126.F32x2.HI_LO, RZ.F32 ;  /* 0x000000ff7e7e724b */ /* 0x000fe40000200000 */
[----:B------:R-:W-:Y:S01]  /*d3b0*/  @!UP0 UIADD3 UR5, UPT, UPT, UR4, 0x5088, URZ ;  /* 0x0000508804058890 */ /* 0x000fe2000fffe0ff */
[----:B------:R-:W-:Y:S01]  /*d3c0*/  FADD2 R124, R124.F32x2.HI_LO, R132.F32x2.HI_LO ;  /* 0x000000847c7c724b */ /* 0x000fe20000000000 */
[----:B------:R-:W-:Y:S01]  /*d3d0*/  FSETP.NEU.AND P0, PT, R156, R3, PT ;  /* 0x000000039c00720b */ /* 0x000fe20003f0d000 */
[----:B------:R-:W-:-:S02]  /*d3e0*/  FADD2 R126, R126.F32x2.HI_LO, R134.F32x2.HI_LO ;  /* 0x000000867e7e724b */ /* 0x000fc40000000000 */
[----:B------:R-:W-:Y:S02]  /*d3f0*/  FADD2 R22, R22.F32x2.HI_LO, R138.F32x2.HI_LO ;  /* 0x0000008a1616724b */ /* 0x000fe40000000000 */
[----:B------:R-:W-:Y:S02]  /*d400*/  FADD2 R124, R124.F32x2.HI_LO, R140.F32x2.HI_LO ;  /* 0x0000008c7c7c724b */ /* 0x000fe40000000000 */
[----:B------:R-:W3:Y:S01]  /*d410*/  SYNCS.PHASECHK.TRANS64.TRYWAIT P2, [UR5], R0 ;  /* 0x00000000ff0075a7 */ /* 0x000ee20008041105 */
[----:B------:R-:W-:Y:S02]  /*d420*/  FADD2 R126, R126.F32x2.HI_LO, R142.F32x2.HI_LO ;  /* 0x0000008e7e7e724b */ /* 0x000fe40000000000 */
[----:B------:R-:W-:Y:S02]  /*d430*/  FADD2 R22, R22.F32x2.HI_LO, R146.F32x2.HI_LO ;  /* 0x000000921616724b */ /* 0x000fe40000000000 */
[----:B------:R-:W-:Y:S02]  /*d440*/  FADD2 R124, R124.F32x2.HI_LO, R148.F32x2.HI_LO ;  /* 0x000000947c7c724b */ /* 0x000fe40000000000 */
[----:B------:R-:W-:-:S02]  /*d450*/  FADD2 R126, R126.F32x2.HI_LO, R92.F32x2.HI_LO ;  /* 0x0000005c7e7e724b */ /* 0x000fc40000000000 */
[----:B------:R-:W-:Y:S02]  /*d460*/  FADD2 R22, R22.F32x2.HI_LO, R96.F32x2.HI_LO ;  /* 0x000000601616724b */ /* 0x000fe40000000000 */
[----:B------:R-:W-:Y:S02]  /*d470*/  FADD2 R124, R124.F32x2.HI_LO, R98.F32x2.HI_LO ;  /* 0x000000627c7c724b */ /* 0x000fe40000000000 */
[----:B------:R-:W-:Y:S02]  /*d480*/  FADD2 R126, R126.F32x2.HI_LO, R100.F32x2.HI_LO ;  /* 0x000000647e7e724b */ /* 0x000fe40000000000 */
[----:B------:R-:W-:Y:S01]  /*d490*/  FADD2 R22, R22.F32x2.HI_LO, R104.F32x2.HI_LO ;  /* 0x000000681616724b */ /* 0x000fe20000000000 */
[----:B---3--:R-:W-:Y:S06]  /*d4a0*/  @!P2 BRA `(.L_x_231) ;  /* 0x0000003800fca947 */ /* 0x008fec0003800000 */
.L_x_381:
[----:B------:R-:W-:Y:S01]  /*d4b0*/  BSSY.RECONVERGENT B0, `(.L_x_232) ;  /* 0x000000a000007945 */ /* 0x000fe20003800200 */
[----:B---3--:R-:W-:-:S03]  /*d4c0*/  MOV R5, 0x3f000000 ;  /* 0x3f00000000057802 */ /* 0x008fc60000000f00 */
[----:B------:R-:W-:Y:S05]  /*d4d0*/  @!P0 BRA `(.L_x_233) ;  /* 0x00000000001c8947 */ /* 0x000fea0003800000 */
[----:B------:R-:W-:-:S04]  /*d4e0*/  FADD R0, -R3, R156 ;  /* 0x0000009c03007221 */ /* 0x000fc80000000100 */
[----:B------:R-:W-:-:S05]  /*d4f0*/  FMUL R0, R0, UR36 ;  /* 0x0000002400007c20 */ /* 0x000fca0008400000 */
[----:B------:R-:W-:-:S13]  /*d500*/  FSETP.GEU.AND P0, PT, R0, -126, PT ;  /* 0xc2fc00000000780b */ /* 0x000fda0003f0e000 */
[----:B------:R-:W-:-:S04]  /*d510*/  @!P0 FMUL R0, R0, 0.5 ;  /* 0x3f00000000008820 */ /* 0x000fc80000400000 */
[----:B------:R-:W3:Y:S02]  /*d520*/  MUFU.EX2 R5, R0 ;  /* 0x0000000000057308 */ /* 0x000ee40000000800 */
[----:B---3--:R-:W-:-:S04]  /*d530*/  @!P0 FMUL R5, R5, R5 ;  /* 0x0000000505058220 */ /* 0x008fc80000400000 */
[----:B------:R-:W-:Y:S02]  /*d540*/  FMUL R5, R5, 0.5 ;  /* 0x3f00000005057820 */ /* 0x000fe40000400000 */
.L_x_233:
[----:B------:R-:W-:Y:S05]  /*d550*/  BSYNC.RECONVERGENT B0 ;  /* 0x0000000000007941 */ /* 0x000fea0003800200 */
.L_x_232:
[----:B--2---:R-:W2:Y:S04]  /*d560*/  LDL.LU.64 R34, [R1+0x18] ;  /* 0x0000180001227983 */ /* 0x004ea80000300a00 */
[----:B------:R-:W3:Y:S04]  /*d570*/  LDL.LU.64 R32, [R1+0x20] ;  /* 0x0000200001207983 */ /* 0x000ee80000300a00 */
[----:B------:R-:W4:Y:S04]  /*d580*/  LDL.LU.64 R30, [R1+0x30] ;  /* 0x00003000011e7983 */ /* 0x000f280000300a00 */
[----:B------:R-:W5:Y:S04]  /*d590*/  LDL.LU.64 R28, [R1+0x38] ;  /* 0x00003800011c7983 */ /* 0x000f680000300a00 */
[----:B------:R-:W5:Y:S04]  /*d5a0*/  LDL.LU.64 R26, [R1+0x40] ;  /* 0x00004000011a7983 */ /* 0x000f680000300a00 */
[----:B-1----:R-:W5:Y:S04]  /*d5b0*/  LDL.LU.64 R14, [R1+0x28] ;  /* 0x00002800010e7983 */ /* 0x002f680000300a00 */
[----:B------:R-:W5:Y:S04]  /*d5c0*/  LDL.LU.64 R24, [R1+0x50] ;  /* 0x0000500001187983 */ /* 0x000f680000300a00 */
[----:B------:R-:W5:Y:S04]  /*d5d0*/  LDL.LU.64 R20, [R1+0x58] ;  /* 0x0000580001147983 */ /* 0x000f680000300a00 */
[----:B------:R-:W5:Y:S04]  /*d5e0*/  LDL.LU.64 R12, [R1+0x60] ;  /* 0x00006000010c7983 */ /* 0x000f680000300a00 */
[----:B------:R-:W5:Y:S04]  /*d5f0*/  LDL.LU.64 R8, [R1+0x48] ;  /* 0x0000480001087983 */ /* 0x000f680000300a00 */
[----:B------:R-:W5:Y:S04]  /*d600*/  LDL.LU.64 R10, [R1+0x68] ;  /* 0x00006800010a7983 */ /* 0x000f680000300a00 */
[----:B------:R-:W5:Y:S01]  /*d610*/  LDL.LU.64 R6, [R1+0x70] ;  /* 0x0000700001067983 */ /* 0x000f620000300a00 */
[----:B------:R-:W-:-:S04]  /*d620*/  FMUL R16, R5, R16 ;  /* 0x0000001005107220 */ /* 0x000fc80000400000 */
[----:B------:R-:W-:-:S04]  /*d630*/  FADD2 R18, R16.F32, R18.F32x2.HI_LO ;  /* 0x000000121012724b */ /* 0x000fc80000040000 */
[----:B------:R-:W-:-:S04]  /*d640*/  FADD2 R18, R18.F32x2.HI_LO, R128.F32x2.HI_LO ;  /* 0x000000801212724b */ /* 0x000fc80000000000 */
[----:B------:R-:W-:-:S04]  /*d650*/  FADD2 R18, R18.F32x2.HI_LO, R136.F32x2.HI_LO ;  /* 0x000000881212724b */ /* 0x000fc80000000000 */
[----:B------:R-:W-:-:S04]  /*d660*/  FADD2 R18, R18.F32x2.HI_LO, R144.F32x2.HI_LO ;  /* 0x000000901212724b */ /* 0x000fc80000000000 */
[----:B------:R-:W-:Y:S02]  /*d670*/  FADD2 R18, R18.F32x2.HI_LO, R94.F32x2.HI_LO ;  /* 0x0000005e1212724b */ /* 0x000fe40000000000 */
[----:B------:R-:W-:Y:S02]  /*d680*/  FADD2 R124, R124.F32x2.HI_LO, R106.F32x2.HI_LO ;  /* 0x0000006a7c7c724b */ /* 0x000fe40000000000 */
[----:B------:R-:W-:Y:S02]  /*d690*/  FADD2 R126, R126.F32x2.HI_LO, R108.F32x2.HI_LO ;  /* 0x0000006c7e7e724b */ /* 0x000fe40000000000 */
[----:B------:R-:W-:Y:S02]  /*d6a0*/  FADD2 R18, R18.F32x2.HI_LO, R102.F32x2.HI_LO ;  /* 0x000000661212724b */ /* 0x000fe40000000000 */
[----:B------:R-:W-:Y:S02]  /*d6b0*/  FADD2 R22, R22.F32x2.HI_LO, R112.F32x2.HI_LO ;  /* 0x000000701616724b */ /* 0x000fe40000000000 */
[----:B------:R-:W-:-:S02]  /*d6c0*/  FADD2 R124, R124.F32x2.HI_LO, R114.F32x2.HI_LO ;  /* 0x000000727c7c724b */ /* 0x000fc40000000000 */
        /* <DEDUP_REMOVED lines=23> */
[----:B------:R-:W-:Y:S01]  /*d840*/  FADD2 R18, R18.F32x2.HI_LO, R186.F32x2.HI_LO ;  /* 0x000000ba1212724b */ /* 0x000fe20000000000 */
[----:B------:R-:W-:Y:S01]  /*d850*/  UISETP.NE.AND UP0, UPT, UR45, URZ, UPT ;  /* 0x000000ff2d00728c */ /* 0x000fe2000bf05270 */
[----:B--2---:R-:W-:-:S02]  /*d860*/  FADD2 R124, R124.F32x2.HI_LO, R34.F32x2.HI_LO ;  /* 0x000000227c7c724b */ /* 0x004fc40000000000 */
[----:B---3--:R-:W-:Y:S02]  /*d870*/  FADD2 R126, R126.F32x2.HI_LO, R32.F32x2.HI_LO ;  /* 0x000000207e7e724b */ /* 0x008fe40000000000 */
[----:B----4-:R-:W-:Y:S02]  /*d880*/  FADD2 R22, R22.F32x2.HI_LO, R30.F32x2.HI_LO ;  /* 0x0000001e1616724b */ /* 0x010fe40000000000 */
[----:B-----5:R-:W-:Y:S02]  /*d890*/  FADD2 R124, R124.F32x2.HI_LO, R28.F32x2.HI_LO ;  /* 0x0000001c7c7c724b */ /* 0x020fe40000000000 */
        /* <DEDUP_REMOVED lines=11> */
[----:B------:R-:W-:-:S04]  /*d950*/  FADD2 R18, R18.F32x2.HI_LO, R22.F32x2.HI_LO ;  /* 0x000000161212724b */ /* 0x000fc80000000000 */
[----:B------:R-:W-:-:S04]  /*d960*/  FADD2 R18, R18.F32x2.HI_LO, R124.F32x2.HI_LO ;  /* 0x0000007c1212724b */ /* 0x000fc80000000000 */
[----:B------:R-:W-:Y:S01]  /*d970*/  FADD R16, R18, R19 ;  /* 0x0000001312107221 */ /* 0x000fe20000000000 */
[----:B------:R-:W-:Y:S06]  /*d980*/  BRA.U UP0, `(.L_x_234) ;  /* 0x0000000100907547 */ /* 0x000fec000b800000 */
[----:B------:R-:W-:Y:S05]  /*d990*/  @P1 BRA `(.L_x_235) ;  /* 0x0000000000041947 */ /* 0x000fea0003800000 */
[----:B------:R-:W-:Y:S05]  /*d9a0*/  BPT.TRAP 0x1 ;  /* 0x000000040000795c */ /* 0x000fea0000300000 */
.L_x_235:
[----:B------:R-:W-:Y:S01]  /*d9b0*/  UISETP.NE.AND UP0, UPT, UR50, URZ, UPT ;  /* 0x000000ff3200728c */ /* 0x000fe2000bf05270 */
[----:B------:R-:W-:Y:S01]  /*d9c0*/  IMAD.U32 R0, RZ, RZ, UR38 ;  /* 0x00000026ff007e24 */ /* 0x000fe2000f8e00ff */
[----:B------:R-:W-:Y:S01]  /*d9d0*/  UIADD3 UR5, UPT, UPT, UR4, 0x5060, URZ ;  /* 0x0000506004057890 */ /* 0x000fe2000fffe0ff */
[----:B------:R-:W-:Y:S01]  /*d9e0*/  IMAD.U32 R2, R2, 0x10000, RZ ;  /* 0x0001000002027824 */ /* 0x000fe200078e00ff */
[----:B------:R-:W-:Y:S02]  /*d9f0*/  LOP3.LUT R60, R60, 0x3, RZ, 0xc0, !PT ;  /* 0x000000033c3c7812 */ /* 0x000fe400078ec0ff */
[----:B------:R-:W-:Y:S02]  /*da00*/  SHF.L.U32 R0, R0, 0x1f, RZ ;  /* 0x0000001f00007819 */ /* 0x000fe400000006ff */
[----:B------:R-:W-:-:S03]  /*da10*/  LOP3.LUT R2, R2, 0x600000, RZ, 0xc0, !PT ;  /* 0x0060000002027812 */ /* 0x000fc600078ec0ff */
[----:B------:R-:W-:Y:S01]  /*da20*/  @UP0 UIADD3 UR5, UPT, UPT, UR4, 0x5050, URZ ;  /* 0x0000505004050890 */ /* 0x000fe2000fffe0ff */
[----:B------:R-:W-:Y:S01]  /*da30*/  SHF.R.U32.HI R3, RZ, 0x15, R2 ;  /* 0x00000015ff037819 */ /* 0x000fe20000011602 */
[----:B------:R-:W-:-:S03]  /*da40*/  USEL UR4, URZ, 0x80, UP0 ;  /* 0x00000080ff047887 */ /* 0x000fc60008000000 */
[----:B------:R-:W-:-:S03]  /*da50*/  ISETP.NE.AND P0, PT, R60, R3, PT ;  /* 0x000000033c00720c */ /* 0x000fc60003f05270 */
[----:B------:R-:W-:Y:S01]  /*da60*/  LOP3.LUT R2, R2, UR4, RZ, 0xfc, !PT ;  /* 0x0000000402027c12 */ /* 0x000fe2000f8efcff */
[----:B------:R-:W1:Y:S02]  /*da70*/  SYNCS.PHASECHK.TRANS64.TRYWAIT P1, [UR5], R0 ;  /* 0x00000000ff0075a7 */ /* 0x000e640008021105 */
[----:B-1----:R-:W-:Y:S07]  /*da80*/  @!P1 BRA `(.L_x_236) ;  /* 0x00000034009c9947 */ /* 0x002fee0003800000 */
.L_x_383:
        /* <DEDUP_REMOVED lines=17> */
.L_x_237:
[----:B------:R-:W-:Y:S05]  /*dba0*/  WARPSYNC.ALL ;  /* 0x0000000000007948 */ /* 0x000fea0003800000 */
[----:B------:R-:W-:-:S13]  /*dbb0*/  R2UR UR4, R2 ;  /* 0x00000000020472ca */ /* 0x000fda00000e0000 */
[----:B------:R2:W-:Y:S02]  /*dbc0*/  STTM.x2 tmem[UR4], R16 ;  /* 0x00000010000079ed */ /* 0x0005e400080c0004 */
.L_x_234:
[----:B------:R-:W-:Y:S01]  /*dbd0*/  UISETP.NE.AND UP0, UPT, UR50, URZ, UPT ;  /* 0x000000ff3200728c */ /* 0x000fe2000bf05270 */
[----:B------:R-:W-:Y:S01]  /*dbe0*/  MOV R156, R17 ;  /* 0x00000011009c7202 */ /* 0x000fe20000000f00 */
[----:B------:R-:W-:Y:S02]  /*dbf0*/  UIADD3 UR5, UPT, UPT, UR45, 0x1, URZ ;  /* 0x000000012d057890 */ /* 0x000fe4000fffe0ff */
[----:B------:R-:W-:Y:S02]  /*dc00*/  USEL UR44, UR44, UR38, UP0 ;  /* 0x000000262c2c7287 */ /* 0x000fe40008000000 */
[----:B------:R-:W-:Y:S02]  /*dc10*/  USEL UR43, UR38, UR43, UP0 ;  /* 0x0000002b262b7287 */ /* 0x000fe40008000000 */
[----:B------:R-:W-:Y:S02]  /*dc20*/  UISETP.GT.AND UP0, UPT, UR5, 0x1, UPT ;  /* 0x000000010500788c */ /* 0x000fe4000bf04270 */
[----:B------:R-:W-:-:S02]  /*dc30*/  UIADD3 UR4, UPT, UPT, UR45, -0x1, URZ ;  /* 0xffffffff2d047890 */ /* 0x000fc4000fffe0ff */
[----:B------:R-:W-:-:S05]  /*dc40*/  ULOP3.LUT UR49, UR49, 0x1, URZ, 0x3c, !UPT ;  /* 0x0000000131317892 */ /* 0x000fca000f8e3cff */
[----:B------:R-:W-:Y:S01]  /*dc50*/  UMOV UR45, UR4 ;  /* 0x00000004002d7c82 */ /* 0x000fe20008000000 */
[----:B------:R-:W-:Y:S06]  /*dc60*/  BRA.U UP0, `(.L_x_238) ;  /* 0xffffffb9009c7547 */ /* 0x000fec000b83ffff */
.L_x_217:
[----:B------:R-:W-:-:S09]  /*dc70*/  UISETP.NE.AND UP0, UPT, UR40, URZ, UPT ;  /* 0x000000ff2800728c */ /* 0x000fd2000bf05270 */
[----:B------:R-:W-:Y:S05]  /*dc80*/  BRA.U UP0, `(.L_x_239) ;  /* 0x0000000100047547 */ /* 0x000fea000b800000 */
[----:B------:R-:W-:Y:S05]  /*dc90*/  BPT.TRAP 0x1 ;  /* 0x000000040000795c */ /* 0x000fea0000300000 */
.L_x_239:
[----:B------:R-:W3:Y:S01]  /*dca0*/  S2UR UR6, SR_CgaCtaId ;  /* 0x00000000000679c3 */ /* 0x000ee20000008800 */
[----:B------:R-:W-:Y:S01]  /*dcb0*/  UISETP.NE.AND UP1, UPT, UR50, URZ, UPT ;  /* 0x000000ff3200728c */ /* 0x000fe2000bf25270 */
[----:B------:R-:W-:Y:S02]  /*dcc0*/  UMOV UR5, 0x400 ;  /* 0x0000040000057882 */ /* 0x000fe40000000000 */
[----:B---3--:R-:W-:-:S04]  /*dcd0*/  ULEA UR5, UR6, UR5, 0x18 ;  /* 0x0000000506057291 */ /* 0x008fc8000f8ec0ff */
[----:B------:R-:W-:-:S04]  /*dce0*/  UIADD3 UR4, UPT, UPT, UR5, 0x5080, URZ ;  /* 0x0000508005047890 */ /* 0x000fc8000fffe0ff */
[----:B------:R-:W-:-:S09]  /*dcf0*/  @UP1 UIADD3 UR4, UPT, UPT, UR5, 0x5070, URZ ;  /* 0x0000507005041890 */ /* 0x000fd2000fffe0ff */
[----:B------:R-:W-:Y:S01]  /*dd00*/  SYNCS.ARRIVE.TRANS64.A1T0 RZ, [UR4], RZ ;  /* 0x000000ffffff79a7 */ /* 0x000fe20008100004 */
[----:B------:R-:W-:Y:S01]  /*dd10*/  USEL UR4, UR48, UR47, UP1 ;  /* 0x0000002f30047287 */ /* 0x000fe20008800000 */
[----:B------:R-:W-:Y:S11]  /*dd20*/  BRA.U UP0, `(.L_x_240) ;  /* 0x0000000100047547 */ /* 0x000ff6000b800000 */
[----:B------:R-:W-:Y:S05]  /*dd30*/  BPT.TRAP 0x1 ;  /* 0x000000040000795c */ /* 0x000fea0000300000 */
.L_x_240:
[----:B------:R-:W-:Y:S02]  /*dd40*/  UISETP.NE.AND UP0, UPT, UR50, URZ, UPT ;  /* 0x000000ff3200728c */ /* 0x000fe4000bf05270 */
[----:B------:R-:W-:Y:S02]  /*dd50*/  ULOP3.LUT UR4, UR4, 0x1, URZ, 0x3c, !UPT ;  /* 0x0000000104047892 */ /* 0x000fe4000f8e3cff */
[----:B------:R-:W-:-:S04]  /*dd60*/  UIADD3 UR7, UPT, UPT, UR5, 0x5088, URZ ;  /* 0x0000508805077890 */ /* 0x000fc8000fffe0ff */
[----:B-1----:R-:W-:-:S03]  /*dd70*/  MOV R3, UR4 ;  /* 0x0000000400037c02 */ /* 0x002fc60008000f00 */
[----:B------:R-:W-:Y:S01]  /*dd80*/  @UP0 UIADD3 UR7, UPT, UPT, UR5, 0x5078, URZ ;  /* 0x0000507805070890 */ /* 0x000fe2000fffe0ff */
[----:B------:R-:W-:-:S08]  /*dd90*/  SHF.L.U32 R3, R3, 0x1f, RZ ;  /* 0x0000001f03037819 */ /* 0x000fd000000006ff */
[----:B------:R-:W1:Y:S02]  /*dda0*/  SYNCS.PHASECHK.TRANS64.TRYWAIT P0, [UR7], R3 ;  /* 0x00000003ff0075a7 */ /* 0x000e640008001107 */
[----:B-1----:R-:W-:Y:S05]  /*ddb0*/  @!P0 BRA `(.L_x_241) ;  /* 0x0000003000e88947 */ /* 0x002fea0003800000 */
.L_x_385:
[----:B------:R-:W-:-:S04]  /*ddc0*/  UISETP.NE.AND UP0, UPT, UR50, URZ, UPT ;  /* 0x000000ff3200728c */ /* 0x000fc8000bf05270 */
[----:B------:R-:W-:-:S04]  /*ddd0*/  USEL UR41, UR42, UR41, UP0 ;  /* 0x000000292a297287 */ /* 0x000fc80008000000 */
[----:B------:R-:W-:-:S09]  /*dde0*/  UISETP.GT.U32.AND UP0, UPT, UR41, 0x1, UPT ;  /* 0x000000012900788c */ /* 0x000fd2000bf04070 */
[----:B------:R-:W-:Y:S05]  /*ddf0*/  BRA.U UP0, `(.L_x_242) ;  /* 0x0000000100087547 */ /* 0x000fea000b800000 */
[----:B------:R-:W-:Y:S05]  /*de00*/  BPT.TRAP 0x1 ;  /* 0x000000040000795c */ /* 0x000fea0000300000 */
[----:B------:R-:W-:Y:S05]  /*de10*/  BPT.TRAP 0x1 ;  /* 0x000000040000795c */ /* 0x000fea0000300000 */
.L_x_242:
[----:B------:R-:W-:Y:S02]  /*de20*/  UISETP.NE.AND UP0, UPT, UR50, URZ, UPT ;  /* 0x000000ff3200728c */ /* 0x000fe4000bf05270 */
[----:B------:R-:W-:-:S09]  /*de30*/  UIADD3 UR4, UPT, UPT, UR5, 0x5068, URZ ;  /* 0x0000506805047890 */ /* 0x000fd2000fffe0ff */
[----:B------:R-:W-:-:S04]  /*de40*/  @UP0 UIADD3 UR4, UPT, UPT, UR5, 0x5058, URZ ;  /* 0x0000505805040890 */ /* 0x000fc8000fffe0ff */
[----:B------:R-:W-:-:S09]  /*de50*/  UPRMT UR4, UR6, 0x654, UR4 ;  /* 0x0000065406047896 */ /* 0x000fd20008000004 */
[----:B------:R-:W-:Y:S01]  /*de60*/  SYNCS.ARRIVE.TRANS64.RED.A1T0 RZ, [UR4], RZ ;  /* 0x000000ffffff79a7 */ /* 0x000fe20008100404 */
[----:B------:R-:W-:Y:S05]  /*de70*/  EXIT ;  /* 0x000000000000794d */ /* 0x000fea0003800000 */
.L_x_26:
[----:B------:R-:W-:-:S05]  /*de80*/  IMAD.MOV.U32 R3, RZ, RZ, -0x4 ;  /* 0xfffffffcff037424 */ /* 0x000fca00078e00ff */
[----:B------:R-:W-:-:S05]  /*de90*/  VIADDMNMX.U32 R0, R2, R3, 0x2, PT ;  /* 0x0000000202007446 */ /* 0x000fca0003800003 */
[----:B------:R-:W-:-:S04]  /*dea0*/  IMAD.SHL.U32 R0, R0, 0x4, RZ ;  /* 0x0000000400007824 */ /* 0x000fc800078e00ff */
[----:B------:R-:W1:Y:S02]  /*deb0*/  LDC R2, c[0x2][R0] ;  /* 0x0080000000027b82 */ /* 0x000e640000000800 */
[----:B-1----:R-:W-:-:S04]  /*dec0*/  SHF.R.S32.HI R3, RZ, 0x1f, R2 ;  /* 0x0000001fff037819 */ /* 0x002fc80000011402 */
.L_x_430:
[----:B------:R-:W-:Y:S05]  /*ded0*/  BRX R2 -0xdee0                                                                                                                                                                                                                                                                                                                                                                                                                                                                                                                                                                             (*"BRANCH_TARGETS .L_x_431,.L_x_432,.L_x_433"*) ;  /* 0xffffff2002487949 */ /* 0x000fea000383ffff */
.L_x_433:
[----:B------:R-:W-:-:S08]  /*dee0*/  NOP ;  /* 0x0000000000007918 */ /* 0x000fd00000000000 */
[----:B------:R-:W-:-:S00]  /*def0*/  USETMAXREG.DEALLOC.CTAPOOL 0x18 ;  /* 0x00000018000079c8 */ /* 0x000fc000080e0500 */
[----:B------:R-:W-:Y:S05]  /*df00*/  EXIT ;  /* 0x000000000000794d */ /* 0x000fea0003800000 */
.L_x_431:
[----:B------:R-:W-:-:S08]  /*df10*/  NOP ;  /* 0x0000000000007918 */ /* 0x000fd00000000000 */
[----:B------:R-:W1:-:S00]  /*df20*/  USETMAXREG.DEALLOC.CTAPOOL 0x20 ;  /* 0x00000020000079c8 */ /* 0x000e4000080e0500 */
[----:B------:R-:W2:Y:S01]  /*df30*/  S2UR UR11, SR_CTAID.X ;  /* 0x00000000000b79c3 */ /* 0x000ea20000002500 */
[----:B------:R-:W3:Y:S07]  /*df40*/  LDCU.64 UR6, c[0x0][0x380] ;  /* 0x00007000ff0677ac */ /* 0x000eee0008000a00 */
[----:B------:R-:W4:Y:S01]  /*df50*/  S2UR UR37, SR_CTAID.Z ;  /* 0x00000000002579c3 */ /* 0x000f220000002700 */
[----:B---3--:R-:W-:Y:S02]  /*df60*/  UISETP.NE.AND UP1, UPT, UR7, URZ, UPT ;  /* 0x000000ff0700728c */ /* 0x008fe4000bf25270 */
[----:B--2---:R-:W-:-:S04]  /*df70*/  USHF.L.U32 UR11, UR11, 0x8, URZ ;  /* 0x000000080b0b7899 */ /* 0x004fc800080006ff */
[----:B------:R-:W-:-:S06]  /*df80*/  UISETP.GE.U32.OR UP1, UPT, UR11, UR6, !UP1 ;  /* 0x000000060b00728c */ /* 0x000fcc000cf26470 */
[----:B------:R-:W-:-:S13]  /*df90*/  PLOP3.LUT P1, PT, PT, PT, UP1, 0x80, 0x8 ;  /* 0x000000000008781c */ /* 0x000fda0003f2f018 */
[----:B-1--4-:R-:W-:Y:S05]  /*dfa0*/  @P1 EXIT ;  /* 0x000000000000194d */ /* 0x012fea0003800000 */
[----:B------:R-:W1:Y:S01]  /*dfb0*/  LDCU UR12, c[0x0][0x38c] ;  /* 0x00007180ff0c77ac */ /* 0x000e620008000800 */
[----:B------:R-:W2:Y:S01]  /*dfc0*/  S2UR UR4, SR_CTAID.Y ;  /* 0x00000000000479c3 */ /* 0x000ea20000002600 */
[----:B------:R-:W-:Y:S01]  /*dfd0*/  BSSY.RECONVERGENT B0, `(.L_x_243) ;  /* 0x0000019000007945 */ /* 0x000fe20003800200 */
[----:B------:R-:W-:Y:S01]  /*dfe0*/  UMOV UR8, URZ ;  /* 0x000000ff00087c82 */ /* 0x000fe20008000000 */
[----:B-1----:R-:W1:Y:S01]  /*dff0*/  I2F.U32.RP R2, UR12 ;  /* 0x0000000c00027d06 */ /* 0x002e620008209000 */
[----:B------:R-:W-:-:S07]  /*e000*/  UISETP.NE.U32.AND UP1, UPT, UR12, URZ, UPT ;  /* 0x000000ff0c00728c */ /* 0x000fce000bf25070 */
[----:B-1----:R-:W1:Y:S02]  /*e010*/  MUFU.RCP R0, R2 ;  /* 0x0000000200007308 */ /* 0x002e640000001000 */
[----:B-1----:R-:W-:-:S06]  /*e020*/  IADD3 R0, PT, PT, R0, 0xffffffe, RZ ;  /* 0x0ffffffe00007810 */ /* 0x002fcc0007ffe0ff */
[----:B------:R-:W1:Y:S02]  /*e030*/  F2I.FTZ.U32.TRUNC.NTZ R0, R0 ;  /* 0x0000000000007305 */ /* 0x000e64000021f000 */
[----:B-1----:R-:W-:-:S13]  /*e040*/  R2UR UR9, R0 ;  /* 0x00000000000972ca */ /* 0x002fda00000e0000 */
[----:B------:R-:W-:-:S04]  /*e050*/  UIADD3 UR5, UPT, UPT, URZ, -UR9, URZ ;  /* 0x80000009ff057290 */ /* 0x000fc8000fffe0ff */
[----:B------:R-:W-:-:S04]  /*e060*/  UIMAD UR5, UR5, UR12, URZ ;  /* 0x0000000c050572a4 */ /* 0x000fc8000f8e02ff */
[----:B------:R-:W-:-:S04]  /*e070*/  UIMAD.WIDE.U32 UR8, UR9, UR5, UR8 ;  /* 0x00000005090872a5 */ /* 0x000fc8000f8e0008 */
[----:B--2---:R-:W-:-:S07]  /*e080*/  UIMAD.WIDE.U32 UR8, UR9, UR4, URZ ;  /* 0x00000004090872a5 */ /* 0x004fce000f8e00ff */
[----:B------:R-:W-:Y:S02]  /*e090*/  UMOV UR36, UR9 ;  /* 0x0000000900247c82 */ /* 0x000fe40008000000 */
[----:B------:R-:W-:-:S04]  /*e0a0*/  UIADD3 UR5, UPT, UPT, -UR36, URZ, URZ ;  /* 0x000000ff24057290 */ /* 0x000fc8000fffe1ff */
[----:B------:R-:W-:-:S04]  /*e0b0*/  UIMAD UR5, UR12, UR5, UR4 ;  /* 0x000000050c0572a4 */ /* 0x000fc8000f8e0204 */
[----:B------:R-:W-:-:S11]  /*e0c0*/  UISETP.GE.U32.AND UP5, UPT, UR5, UR12, UPT ;  /* 0x0000000c0500728c */ /* 0x000fd6000bfa6070 */
[----:B------:R-:W-:Y:S02]  /*e0d0*/  @UP5 UIADD3 UR5, UPT, UPT, UR5, -UR12, URZ ;  /* 0x8000000c05055290 */ /* 0x000fe4000fffe0ff */
[----:B------:R-:W-:Y:S02]  /*e0e0*/  @UP5 UIADD3 UR36, UPT, UPT, UR36, 0x1, URZ ;  /* 0x0000000124245890 */ /* 0x000fe4000fffe0ff */
[----:B------:R-:W-:-:S11]  /*e0f0*/  UISETP.GE.U32.AND UP4, UPT, UR5, UR12, UPT ;  /* 0x0000000c0500728c */ /* 0x000fd6000bf86070 */
[----:B------:R-:W-:Y:S02]  /*e100*/  @UP4 UIADD3 UR36, UPT, UPT, UR36, 0x1, URZ ;  /* 0x0000000124244890 */ /* 0x000fe4000fffe0ff */
[----:B------:R-:W-:-:S04]  /*e110*/  @!UP1 ULOP3.LUT UR36, URZ, UR12, URZ, 0x33, !UPT ;  /* 0x0000000cff249292 */ /* 0x000fc8000f8e33ff */
[----:B------:R-:W-:-:S04]  /*e120*/  UIADD3 UR5, UPT, UPT, -UR36, URZ, URZ ;  /* 0x000000ff24057290 */ /* 0x000fc8000fffe1ff */
[----:B------:R-:W-:Y:S01]  /*e130*/  UIMAD UR12, UR12, UR5, UR4 ;  /* 0x000000050c0c72a4 */ /* 0x000fe2000f8e0204 */
[----:B------:R-:W-:Y:S11]  /*e140*/  @!P3 BRA `(.L_x_244) ;  /* 0x000000000004b947 */ /* 0x000ff60003800000 */
[----:B------:R-:W-:Y:S05]  /*e150*/  BPT.TRAP 0x1 ;  /* 0x000000040000795c */ /* 0x000fea0000300000 */
.L_x_244:
[----:B------:R-:W-:Y:S05]  /*e160*/  BSYNC.RECONVERGENT B0 ;  /* 0x0000000000007941 */ /* 0x000fea0003800200 */
.L_x_243:
[----:B------:R-:W1:Y:S01]  /*e170*/  S2UR UR8, SR_CgaCtaId ;  /* 0x00000000000879c3 */ /* 0x000e620000008800 */
[----:B------:R-:W-:Y:S01]  /*e180*/  UMOV UR4, 0x400 ;  /* 0x0000040000047882 */ /* 0x000fe20000000000 */
[----:B------:R-:W-:Y:S01]  /*e190*/  IMAD.MOV.U32 R3, RZ, RZ, 0x1 ;  /* 0x00000001ff037424 */ /* 0x000fe200078e00ff */
[----:B------:R-:W-:-:S04]  /*e1a0*/  @!P0 MOV R2, 0x1000 ;  /* 0x0000100000028802 */ /* 0x000fc80000000f00 */
[----:B------:R-:W-:Y:S01]  /*e1b0*/  SHF.L.U32 R3, R3, 0x1f, RZ ;  /* 0x0000001f03037819 */ /* 0x000fe200000006ff */
[----:B-1----:R-:W-:-:S09]  /*e1c0*/  ULEA UR8, UR8, UR4, 0x18 ;  /* 0x0000000408087291 */ /* 0x002fd2000f8ec0ff */
[----:B------:R-:W1:Y:S02]  /*e1d0*/  SYNCS.PHASECHK.TRANS64.TRYWAIT P1, [UR8+0x5010], R3 ;  /* 0x00501003ff0075a7 */ /* 0x000e640008021108 */
[----:B-1----:R-:W-:Y:S05]  /*e1e0*/  @!P1 BRA `(.L_x_245) ;  /* 0x0000002c00f49947 */ /* 0x002fea0003800000 */
.L_x_387:
[----:B------:R-:W-:Y:S01]  /*e1f0*/  PLOP3.LUT P5, PT, P5, P6, PT, 0xf8, 0x8f ;  /* 0x00000000008f781c */ /* 0x000fe20002fadf70 */
[----:B------:R2:W-:Y:S01]  /*e200*/  @!P0 SYNCS.ARRIVE.TRANS64 RZ, [UR8+0x5000], R2 ;  /* 0x00500002ffff89a7 */ /* 0x0005e20008000008 */
[----:B------:R-:W-:Y:S11]  /*e210*/  BSSY.RECONVERGENT B0, `(.L_x_246) ;  /* 0x0000003000007945 */ /* 0x000ff60003800200 */
[----:B------:R-:W-:Y:S05]  /*e220*/  @!P5 BRA `(.L_x_247) ;  /* 0x000000000004d947 */ /* 0x000fea0003800000 */
[----:B------:R-:W-:Y:S05]  /*e230*/  BPT.TRAP 0x1 ;  /* 0x000000040000795c */ /* 0x000fea0000300000 */
.L_x_247:
[----:B------:R-:W-:Y:S05]  /*e240*/  BSYNC.RECONVERGENT B0 ;  /* 0x0000000000007941 */ /* 0x000fea0003800200 */
.L_x_246:
[----:B------:R-:W-:Y:S01]  /*e250*/  LOP3.LUT P1, R16, R16, 0x1f, RZ, 0xc0, !PT ;  /* 0x0000001f10107812 */ /* 0x000fe2000782c0ff */
[----:B------:R-:W-:Y:S03]  /*e260*/  BSSY.RECONVERGENT B0, `(.L_x_248) ;  /* 0x0000004000007945 */ /* 0x000fe60003800200 */
[----:B------:R-:W-:-:S13]  /*e270*/  PLOP3.LUT P1, PT, P1, P0, PT, 0x8f, 0xf8 ;  /* 0x0000000000f8781c */ /* 0x000fda0000f21177 */
[----:B------:R-:W-:Y:S05]  /*e280*/  @P1 BRA `(.L_x_249) ;  /* 0x0000000000041947 */ /* 0x000fea0003800000 */
[----:B------:R-:W-:Y:S05]  /*e290*/  BPT.TRAP 0x1 ;  /* 0x000000040000795c */ /* 0x000fea0000300000 */
.L_x_249:
[----:B------:R-:W-:Y:S05]  /*e2a0*/  BSYNC.RECONVERGENT B0 ;  /* 0x0000000000007941 */ /* 0x000fea0003800200 */
.L_x_248:
[----:B------:R-:W3:Y:S01]  /*e2b0*/  LDCU.64 UR4, c[0x0][0x348] ;  /* 0x00006900ff0477ac */ /* 0x000ee20008000a00 */
[----:B------:R-:W-:Y:S01]  /*e2c0*/  UIADD3 UR9, UPT, UPT, UR8, 0x5000, URZ ;  /* 0x0000500008097890 */ /* 0x000fe2000fffe0ff */
[----:B------:R-:W-:Y:S01]  /*e2d0*/  UMOV UR10, URZ ;  /* 0x000000ff000a7c82 */ /* 0x000fe20008000000 */
[----:B------:R-:W-:Y:S01]  /*e2e0*/  UMOV UR13, UR36 ;  /* 0x00000024000d7c82 */ /* 0x000fe20008000000 */
[----:B------:R-:W-:Y:S01]  /*e2f0*/  UMOV UR14, UR37 ;  /* 0x00000025000e7c82 */ /* 0x000fe20008000000 */
[----:B---3--:R-:W-:-:S03]  /*e300*/  UIADD3 UR16, UP1, UPT, UR4, 0x80, URZ ;  /* 0x0000008004107890 */ /* 0x008fc6000ff3e0ff */
[----:B------:R-:W-:Y:S01]  /*e310*/  UMOV UR4, 0x0 ;  /* 0x0000000000047882 */ /* 0x000fe20000000000 */
[----:B------:R-:W-:-:S03]  /*e320*/  UIADD3.X UR17, UPT, UPT, URZ, UR5, URZ, UP1, !UPT ;  /* 0x00000005ff117290 */ /* 0x000fc60008ffe4ff */
[----:B------:R-:W-:-:S06]  /*e330*/  UMOV UR5, 0x10000000 ;  /* 0x1000000000057882 */ /* 0x000fcc0000000000 */
[----:B------:R3:W-:Y:S02]  /*e340*/  UTMALDG.5D [UR8], [UR16], desc[UR4] ;  /* 0x00000408100075b4 */ /* 0x0007e40008021000 */
[----:B---3--:R-:W-:Y:S05]  /*e350*/  BRA.U !UP0, `(.L_x_250) ;  /* 0x0000000108047547 */ /* 0x008fea000b800000 */
[----:B------:R-:W-:Y:S05]  /*e360*/  BPT.TRAP 0x1 ;  /* 0x000000040000795c */ /* 0x000fea0000300000 */
.L_x_250:
[----:B------:R-:W3:Y:S01]  /*e370*/  SYNCS.PHASECHK.TRANS64.TRYWAIT P1, [UR8+0x5038], R3 ;  /* 0x00503803ff0075a7 */ /* 0x000ee20008021108 */
[----:B--2---:R-:W-:Y:S01]  /*e380*/  @!P0 MOV R2, 0x1000 ;  /* 0x0000100000028802 */ /* 0x004fe20000000f00 */
[----:B---3--:R-:W-:Y:S06]  /*e390*/  @!P1 BRA `(.L_x_251) ;  /* 0x0000002c00a09947 */ /* 0x008fec0003800000 */
.L_x_389:
[----:B------:R2:W-:Y:S01]  /*e3a0*/  @!P0 SYNCS.ARRIVE.TRANS64 RZ, [UR8+0x5020], R2 ;  /* 0x00502002ffff89a7 */ /* 0x0005e20008000008 */
[----:B------:R-:W-:-:S09]  /*e3b0*/  UPLOP3.LUT UP2, UPT, UP2, UP3, UPT, 0xf8, 0x8f ;  /* 0x00000000008f789c */ /* 0x000fd20001747f70 */
[----:B------:R-:W-:Y:S05]  /*e3c0*/  BRA.U !UP2, `(.L_x_252) ;  /* 0x000000010a047547 */ /* 0x000fea000b800000 */
[----:B------:R-:W-:Y:S05]  /*e3d0*/  BPT.TRAP 0x1 ;  /* 0x000000040000795c */ /* 0x000fea0000300000 */
.L_x_252:
[----:B------:R-:W-:Y:S01]  /*e3e0*/  ISETP.EQ.OR P1, PT, R16, RZ, P0 ;  /* 0x000000ff1000720c */ /* 0x000fe20000722670 */
[----:B------:R-:W-:-:S12]  /*e3f0*/  BSSY.RECONVERGENT B0, `(.L_x_253) ;  /* 0x0000003000007945 */ /* 0x000fd80003800200 */
[----:B------:R-:W-:Y:S05]  /*e400*/  @P1 BRA `(.L_x_254) ;  /* 0x0000000000041947 */ /* 0x000fea0003800000 */
[----:B------:R-:W-:Y:S05]  /*e410*/  BPT.TRAP 0x1 ;  /* 0x000000040000795c */ /* 0x000fea0000300000 */
.L_x_254:
[----:B------:R-:W-:Y:S05]  /*e420*/  BSYNC.RECONVERGENT B0 ;  /* 0x0000000000007941 */ /* 0x000fea0003800200 */
.L_x_253:
[----:B------:R-:W3:Y:S01]  /*e430*/  LDCU.64 UR4, c[0x0][0x348] ;  /* 0x00006900ff0477ac */ /* 0x000ee20008000a00 */
[----:B------:R-:W-:Y:S01]  /*e440*/  BSSY.RECONVERGENT B0, `(.L_x_255) ;  /* 0x000000e000007945 */ /* 0x000fe20003800200 */
[----:B------:R-:W-:Y:S02]  /*e450*/  UIADD3 UR16, UPT, UPT, UR8, 0x2000, URZ ;  /* 0x0000200008107890 */ /* 0x000fe4000fffe0ff */
[----:B------:R-:W-:Y:S01]  /*e460*/  UIADD3 UR17, UPT, UPT, UR8, 0x5020, URZ ;  /* 0x0000502008117890 */ /* 0x000fe2000fffe0ff */
[----:B------:R-:W-:Y:S01]  /*e470*/  UMOV UR18, URZ ;  /* 0x000000ff00127c82 */ /* 0x000fe20008000000 */
[----:B------:R-:W-:Y:S01]  /*e480*/  UMOV UR19, URZ ;  /* 0x000000ff00137c82 */ /* 0x000fe20008000000 */
[----:B------:R-:W-:Y:S01]  /*e490*/  UMOV UR20, UR36 ;  /* 0x0000002400147c82 */ /* 0x000fe20008000000 */
[----:B------:R-:W-:Y:S01]  /*e4a0*/  UMOV UR21, UR37 ;  /* 0x0000002500157c82 */ /* 0x000fe20008000000 */
[----:B---3--:R-:W-:-:S03]  /*e4b0*/  UIADD3 UR14, UP1, UPT, UR4, 0x180, URZ ;  /* 0x00000180040e7890 */ /* 0x008fc6000ff3e0ff */
[----:B------:R-:W-:Y:S01]  /*e4c0*/  UMOV UR4, 0x0 ;  /* 0x0000000000047882 */ /* 0x000fe20000000000 */
[----:B------:R-:W-:-:S03]  /*e4d0*/  UIADD3.X UR15, UPT, UPT, URZ, UR5, URZ, UP1, !UPT ;  /* 0x00000005ff0f7290 */ /* 0x000fc60008ffe4ff */
[----:B------:R-:W-:-:S06]  /*e4e0*/  UMOV UR5, 0x10000000 ;  /* 0x1000000000057882 */ /* 0x000fcc0000000000 */
[----:B------:R3:W-:Y:S02]  /*e4f0*/  UTMALDG.4D [UR16], [UR14], desc[UR4] ;  /* 0x000004100e0075b4 */ /* 0x0007e40008019000 */
[----:B---3--:R-:W-:Y:S05]  /*e500*/  @!P3 BRA `(.L_x_256) ;  /* 0x000000000004b947 */ /* 0x008fea0003800000 */
[----:B------:R-:W-:Y:S05]  /*e510*/  BPT.TRAP 0x1 ;  /* 0x000000040000795c */ /* 0x000fea0000300000 */
.L_x_256:
[----:B------:R-:W-:Y:S05]  /*e520*/  BSYNC.RECONVERGENT B0 ;  /* 0x0000000000007941 */ /* 0x000fea0003800200 */
.L_x_255:
[----:B------:R-:W3:Y:S01]  /*e530*/  SYNCS.PHASECHK.TRANS64.TRYWAIT P2, [UR8+0x5018], R3 ;  /* 0x00501803ff0075a7 */ /* 0x000ee20008041108 */
[----:B--2---:R-:W-:Y:S01]  /*e540*/  @!P0 MOV R2, 0x1000 ;  /* 0x0000100000028802 */ /* 0x004fe20000000f00 */
[----:B---3--:R-:W-:Y:S06]  /*e550*/  @!P2 BRA `(.L_x_257) ;  /* 0x0000002c0048a947 */ /* 0x008fec0003800000 */
.L_x_391:
[----:B------:R2:W-:Y:S01]  /*e560*/  @!P0 SYNCS.ARRIVE.TRANS64 RZ, [UR8+0x5008], R2 ;  /* 0x00500802ffff89a7 */ /* 0x0005e20008000008 */
[----:B------:R-:W-:Y:S04]  /*e570*/  BSSY.RECONVERGENT B0, `(.L_x_258) ;  /* 0x0000003000007945 */ /* 0x000fe80003800200 */
[----:B------:R-:W-:Y:S05]  /*e580*/  @!P5 BRA `(.L_x_259) ;  /* 0x000000000004d947 */ /* 0x000fea0003800000 */
[----:B------:R-:W-:Y:S05]  /*e590*/  BPT.TRAP 0x1 ;  /* 0x000000040000795c */ /* 0x000fea0000300000 */
.L_x_259:
[----:B------:R-:W-:Y:S05]  /*e5a0*/  BSYNC.RECONVERGENT B0 ;  /* 0x0000000000007941 */ /* 0x000fea0003800200 */
.L_x_258:
[----:B------:R-:W-:Y:S04]  /*e5b0*/  BSSY.RECONVERGENT B0, `(.L_x_260) ;  /* 0x0000003000007945 */ /* 0x000fe80003800200 */
[----:B------:R-:W-:Y:S05]  /*e5c0*/  @P1 BRA `(.L_x_261) ;  /* 0x0000000000041947 */ /* 0x000fea0003800000 */
[----:B------:R-:W-:Y:S05]  /*e5d0*/  BPT.TRAP 0x1 ;  /* 0x000000040000795c */ /* 0x000fea0000300000 */
.L_x_261:
[----:B------:R-:W-:Y:S05]  /*e5e0*/  BSYNC.RECONVERGENT B0 ;  /* 0x0000000000007941 */ /* 0x000fea0003800200 */
.L_x_260:
[----:B------:R-:W3:Y:S01]  /*e5f0*/  LDCU.64 UR4, c[0x0][0x348] ;  /* 0x00006900ff0477ac */ /* 0x000ee20008000a00 */
[----:B------:R-:W-:Y:S02]  /*e600*/  UIADD3 UR19, UPT, UPT, UR11, 0x80, URZ ;  /* 0x000000800b137890 */ /* 0x000fe4000fffe0ff */
[----:B------:R-:W-:Y:S02]  /*e610*/  UIADD3 UR16, UPT, UPT, UR8, 0x1000, URZ ;  /* 0x0000100008107890 */ /* 0x000fe4000fffe0ff */
[----:B------:R-:W-:Y:S01]  /*e620*/  UIADD3 UR17, UPT, UPT, UR8, 0x5008, URZ ;  /* 0x0000500808117890 */ /* 0x000fe2000fffe0ff */
[----:B------:R-:W-:Y:S01]  /*e630*/  UMOV UR18, URZ ;  /* 0x000000ff00127c82 */ /* 0x000fe20008000000 */
[----:B------:R-:W-:Y:S01]  /*e640*/  UMOV UR20, UR12 ;  /* 0x0000000c00147c82 */ /* 0x000fe20008000000 */
        /* <DEDUP_REMOVED lines=9> */
.L_x_262:
[----:B------:R-:W3:Y:S01]  /*e6e0*/  SYNCS.PHASECHK.TRANS64.TRYWAIT P2, [UR8+0x5040], R3 ;  /* 0x00504003ff0075a7 */ /* 0x000ee20008041108 */
[----:B--2---:R-:W-:Y:S01]  /*e6f0*/  @!P0 MOV R2, 0x1000 ;  /* 0x0000100000028802 */ /* 0x004fe20000000f00 */
[----:B---3--:R-:W-:Y:S06]  /*e700*/  @!P2 BRA `(.L_x_263) ;  /* 0x0000002800f4a947 */ /* 0x008fec0003800000 */
.L_x_393:
[----:B------:R2:W-:Y:S01]  /*e710*/  @!P0 SYNCS.ARRIVE.TRANS64 RZ, [UR8+0x5028], R2 ;  /* 0x00502802ffff89a7 */ /* 0x0005e20008000008 */
[----:B------:R-:W-:Y:S05]  /*e720*/  BRA.U !UP2, `(.L_x_264) ;  /* 0x000000010a047547 */ /* 0x000fea000b800000 */
[----:B------:R-:W-:Y:S05]  /*e730*/  BPT.TRAP 0x1 ;  /* 0x000000040000795c */ /* 0x000fea0000300000 */
.L_x_264:
[----:B------:R-:W-:Y:S04]  /*e740*/  BSSY.RECONVERGENT B0, `(.L_x_265) ;  /* 0x0000003000007945 */ /* 0x000fe80003800200 */
[----:B------:R-:W-:Y:S05]  /*e750*/  @P1 BRA `(.L_x_266) ;  /* 0x0000000000041947 */ /* 0x000fea0003800000 */
[----:B------:R-:W-:Y:S05]  /*e760*/  BPT.TRAP 0x1 ;  /* 0x000000040000795c */ /* 0x000fea0000300000 */
.L_x_266:
[----:B------:R-:W-:Y:S05]  /*e770*/  BSYNC.RECONVERGENT B0 ;  /* 0x0000000000007941 */ /* 0x000fea0003800200 */
.L_x_265:
[----:B------:R-:W3:Y:S01]  /*e780*/  LDCU.64 UR4, c[0x0][0x348] ;  /* 0x00006900ff0477ac */ /* 0x000ee20008000a00 */
[----:B------:R-:W-:Y:S02]  /*e790*/  UIADD3 UR32, UPT, UPT, UR8, 0x3000, URZ ;  /* 0x0000300008207890 */ /* 0x000fe4000fffe0ff */
[----:B------:R-:W-:Y:S01]  /*e7a0*/  UIADD3 UR33, UPT, UPT, UR8, 0x5028, URZ ;  /* 0x0000502808217890 */ /* 0x000fe2000fffe0ff */
[----:B------:R-:W-:Y:S01]  /*e7b0*/  UMOV UR34, URZ ;  /* 0x000000ff00227c82 */ /* 0x000fe20008000000 */
[----:B------:R-:W-:Y:S01]  /*e7c0*/  UMOV UR35, URZ ;  /* 0x000000ff00237c82 */ /* 0x000fe20008000000 */
[----:B---3--:R-:W-:-:S03]  /*e7d0*/  UIADD3 UR10, UP1, UPT, UR4, 0x280, URZ ;  /* 0x00000280040a7890 */ /* 0x008fc6000ff3e0ff */
[----:B------:R-:W-:Y:S01]  /*e7e0*/  UMOV UR4, 0x0 ;  /* 0x0000000000047882 */ /* 0x000fe20000000000 */
[----:B------:R-:W-:-:S03]  /*e7f0*/  UIADD3.X UR11, UPT, UPT, URZ, UR5, URZ, UP1, !UPT ;  /* 0x00000005ff0b7290 */ /* 0x000fc60008ffe4ff */
[----:B------:R-:W-:-:S06]  /*e800*/  UMOV UR5, 0x10000000 ;  /* 0x1000000000057882 */ /* 0x000fcc0000000000 */
[----:B------:R3:W-:Y:S01]  /*e810*/  UTMALDG.4D [UR32], [UR10], desc[UR4] ;  /* 0x000004200a0075b4 */ /* 0x0007e20008019000 */
[----:B------:R-:W-:Y:S01]  /*e820*/  NOP ;  /* 0x0000000000007918 */ /* 0x000fe20000000000 */
[----:B------:R-:W-:-:S06]  /*e830*/  UISETP.GE.AND UP1, UPT, UR7, 0x81, UPT ;  /* 0x000000810700788c */ /* 0x000fcc000bf26270 */
[----:B------:R-:W-:-:S13]  /*e840*/  PLOP3.LUT P2, PT, PT, PT, UP1, 0x80, 0x8 ;  /* 0x000000000008781c */ /* 0x000fda0003f4f018 */
[----:B---3--:R-:W-:Y:S05]  /*e850*/  @!P2 EXIT ;  /* 0x000000000000a94d */ /* 0x008fea0003800000 */
[----:B------:R-:W-:Y:S01]  /*e860*/  UIADD3 UR5, UPT, UPT, UR7, 0x7f, URZ ;  /* 0x0000007f07057890 */ /* 0x000fe2000fffe0ff */
[----:B------:R-:W-:Y:S01]  /*e870*/  HFMA2 R4, -RZ, RZ, 0, 5.9604644775390625e-08 ;  /* 0x00000001ff047431 */ /* 0x000fe200000001ff */
[----:B------:R-:W-:Y:S02]  /*e880*/  UMOV UR10, 0x2 ;  /* 0x00000002000a7882 */ /* 0x000fe40000000000 */
[----:B------:R-:W-:-:S04]  /*e890*/  USHF.R.S32.HI UR4, URZ, 0x1f, UR5 ;  /* 0x0000001fff047899 */ /* 0x000fc80008011405 */
[----:B------:R-:W-:-:S04]  /*e8a0*/  ULEA.HI UR4, UR4, UR5, URZ, 0x7 ;  /* 0x0000000504047291 */ /* 0x000fc8000f8f38ff */
[----:B------:R-:W-:-:S04]  /*e8b0*/  USHF.R.S32.HI UR9, URZ, 0x7, UR4 ;  /* 0x00000007ff097899 */ /* 0x000fc80008011404 */
[----:B------:R-:W-:-:S04]  /*e8c0*/  UISETP.LT.AND UP1, UPT, UR9, 0x2, UPT ;  /* 0x000000020900788c */ /* 0x000fc8000bf21270 */
[----:B------:R-:W-:-:S04]  /*e8d0*/  USEL UR4, UR9, 0x2, UP1 ;  /* 0x0000000209047887 */ /* 0x000fc80008800000 */
[----:B------:R-:W-:-:S04]  /*e8e0*/  UIADD3 UR9, UPT, UPT, UR9, -UR4, URZ ;  /* 0x8000000409097290 */ /* 0x000fc8000fffe0ff */
[----:B------:R-:W-:Y:S02]  /*e8f0*/  UISETP.GE.U32.AND UP1, UPT, UR9, 0x3, UPT ;  /* 0x000000030900788c */ /* 0x000fe4000bf26070 */
[----:B------:R-:W-:Y:S01]  /*e900*/  UIADD3 UR11, UPT, UPT, UR9, 0x1, URZ ;  /* 0x00000001090b7890 */ /* 0x000fe2000fffe0ff */
[----:B------:R-:W3:Y:S03]  /*e910*/  LDCU.64 UR4, c[0x0][0x348] ;  /* 0x00006900ff0477ac */ /* 0x000ee60008000a00 */
[----:B------:R-:W-:Y:S01]  /*e920*/  ULOP3.LUT UR6, UR11, 0x3, URZ, 0xc0, !UPT ;  /* 0x000000030b067892 */ /* 0x000fe2000f8ec0ff */
[----:B------:R-:W-:Y:S02]  /*e930*/  UMOV UR9, 0x1 ;  /* 0x0000000100097882 */ /* 0x000fe40000000000 */
[----:B------:R-:W-:Y:S09]  /*e940*/  BRA.U !UP1, `(.L_x_267) ;  /* 0x0000001109107547 */ /* 0x000ff2000b800000 */
[----:B------:R-:W-:Y:S01]  /*e950*/  ULOP3.LUT UR9, UR11, 0xfffffffc, URZ, 0xc0, !UPT ;  /* 0xfffffffc0b097892 */ /* 0x000fe2000f8ec0ff */
[----:B------:R-:W-:Y:S01]  /*e960*/  MOV R4, 0x1 ;  /* 0x0000000100047802 */ /* 0x000fe20000000f00 */
[----:B------:R-:W-:Y:S01]  /*e970*/  UMOV UR10, 0x2 ;  /* 0x00000002000a7882 */ /* 0x000fe20000000000 */
[----:B------:R-:W-:Y:S01]  /*e980*/  UMOV UR7, URZ ;  /* 0x000000ff00077c82 */ /* 0x000fe20008000000 */
[----:B------:R-:W-:Y:S01]  /*e990*/  UIADD3 UR9, UPT, UPT, -UR9, URZ, URZ ;  /* 0x000000ff09097290 */ /* 0x000fe2000fffe1ff */
[----:B------:R-:W-:-:S11]  /*e9a0*/  UMOV UR27, 0x100 ;  /* 0x00000100001b7882 */ /* 0x000fd60000000000 */
.L_x_308:
[----:B-1----:R-:W-:Y:S05]  /*e9b0*/  BRA.U !UP0, `(.L_x_268) ;  /* 0x0000000108047547 */ /* 0x002fea000b800000 */
[----:B---3--:R-:W-:Y:S05]  /*e9c0*/  BPT.TRAP 0x1 ;  /* 0x000000040000795c */ /* 0x008fea0000300000 */
.L_x_268:
[----:B------:R-:W4:Y:S01]  /*e9d0*/  S2UR UR8, SR_CgaCtaId ;  /* 0x00000000000879c3 */ /* 0x000f220000008800 */
[----:B------:R-:W-:Y:S01]  /*e9e0*/  UMOV UR11, 0x400 ;  /* 0x00000400000b7882 */ /* 0x000fe20000000000 */
[----:B-1----:R-:W-:Y:S02]  /*e9f0*/  SHF.L.U32 R3, R4, 0x1f, RZ ;  /* 0x0000001f04037819 */ /* 0x002fe400000006ff */
[----:B--2---:R-:W-:Y:S01]  /*ea00*/  @!P0 MOV R2, 0x1000 ;  /* 0x0000100000028802 */ /* 0x004fe20000000f00 */
[----:B----4-:R-:W-:-:S04]  /*ea10*/  ULEA UR8, UR8, UR11, 0x18 ;  /* 0x0000000b08087291 */ /* 0x010fc8000f8ec0ff */
[----:B------:R-:W-:-:S09]  /*ea20*/  ULEA UR33, UR10, UR8, 0x3 ;  /* 0x000000080a217291 */ /* 0x000fd2000f8e18ff */
[----:B------:R-:W1:Y:S02]  /*ea30*/  SYNCS.PHASECHK.TRANS64.TRYWAIT P2, [UR33+0x5038], R3 ;  /* 0x00503803ff0075a7 */ /* 0x000e640008041121 */
[----:B-1----:R-:W-:Y:S05]  /*ea40*/  @!P2 BRA `(.L_x_269) ;  /* 0x00000028003ca947 */ /* 0x002fea0003800000 */
.L_x_395:
[----:B------:R2:W-:Y:S01]  /*ea50*/  @!P0 SYNCS.ARRIVE.TRANS64 RZ, [UR33+0x5020], R2 ;  /* 0x00502002ffff89a7 */ /* 0x0005e20008000021 */
[----:B------:R-:W-:Y:S05]  /*ea60*/  BRA.U !UP2, `(.L_x_270) ;  /* 0x000000010a047547 */ /* 0x000fea000b800000 */
[----:B---3--:R-:W-:Y:S05]  /*ea70*/  BPT.TRAP 0x1 ;  /* 0x000000040000795c */ /* 0x008fea0000300000 */
.L_x_270:
[----:B------:R-:W-:Y:S04]  /*ea80*/  BSSY.RECONVERGENT B0, `(.L_x_271) ;  /* 0x0000003000007945 */ /* 0x000fe80003800200 */
[----:B------:R-:W-:Y:S05]  /*ea90*/  @P1 BRA `(.L_x_272) ;  /* 0x0000000000041947 */ /* 0x000fea0003800000 */
[----:B---3--:R-:W-:Y:S05]  /*eaa0*/  BPT.TRAP 0x1 ;  /* 0x000000040000795c */ /* 0x008fea0000300000 */
.L_x_272:
[----:B---3--:R-:W-:Y:S05]  /*eab0*/  BSYNC.RECONVERGENT B0 ;  /* 0x0000000000007941 */ /* 0x008fea0003800200 */
.L_x_271:
[----:B------:R-:W-:Y:S02]  /*eac0*/  ULEA UR32, UR10, UR8, 0xc ;  /* 0x000000080a207291 */ /* 0x000fe4000f8e60ff */
[----:B------:R-:W-:Y:S02]  /*ead0*/  UIADD3 UR14, UP1, UPT, UR4, 0x180, URZ ;  /* 0x00000180040e7890 */ /* 0x000fe4000ff3e0ff */
[----:B------:R-:W-:Y:S02]  /*eae0*/  UIADD3 UR35, UPT, UPT, UR27, -0x80, URZ ;  /* 0xffffff801b237890 */ /* 0x000fe4000fffe0ff */
[----:B------:R-:W-:Y:S02]  /*eaf0*/  UIADD3 UR33, UPT, UPT, UR33, 0x5020, URZ ;  /* 0x0000502021217890 */ /* 0x000fe4000fffe0ff */
[----:B------:R-:W-:Y:S02]  /*eb00*/  UIADD3 UR32, UPT, UPT, UR32, 0x2000, URZ ;  /* 0x0000200020207890 */ /* 0x000fe4000fffe0ff */
[----:B------:R-:W-:Y:S01]  /*eb10*/  UIADD3.X UR15, UPT, UPT, URZ, UR5, URZ, UP1, !UPT ;  /* 0x00000005ff0f7290 */ /* 0x000fe20008ffe4ff */
[----:B------:R-:W-:Y:S01]  /*eb20*/  UMOV UR12, 0x0 ;  /* 0x00000000000c7882 */ /* 0x000fe20000000000 */
[----:B------:R-:W-:Y:S01]  /*eb30*/  UMOV UR13, 0x10000000 ;  /* 0x10000000000d7882 */ /* 0x000fe20000000000 */
[----:B------:R-:W-:Y:S01]  /*eb40*/  UMOV UR34, URZ ;  /* 0x000000ff00227c82 */ /* 0x000fe20008000000 */
[----:B------:R-:W-:-:S05]  /*eb50*/  UIADD3 UR10, UPT, UPT, UR10, 0x1, URZ ;  /* 0x000000010a0a7890 */ /* 0x000fca000fffe0ff */
[----:B------:R3:W-:Y:S01]  /*eb60*/  UTMALDG.4D [UR32], [UR14], desc[UR12] ;  /* 0x00000c200e0075b4 */ /* 0x0007e20008019000 */
[----:B------:R-:W-:-:S04]  /*eb70*/  UISETP.NE.AND UP1, UPT, UR10, 0x3, UPT ;  /* 0x000000030a00788c */ /* 0x000fc8000bf25270 */
[----:B------:R-:W-:Y:S02]  /*eb80*/  USEL UR11, URZ, 0x1, UP1 ;  /* 0x00000001ff0b7887 */ /* 0x000fe40008800000 */
[----:B------:R-:W-:-:S04]  /*eb90*/  USEL UR10, UR10, URZ, UP1 ;  /* 0x000000ff0a0a7287 */ /* 0x000fc80008800000 */
[----:B-1----:R-:W-:Y:S01]  /*eba0*/  LOP3.LUT R3, R4, UR11, RZ, 0x3c, !PT ;  /* 0x0000000b04037c12 */ /* 0x002fe2000f8e3cff */
[----:B---3--:R-:W-:Y:S07]  /*ebb0*/  BRA.U !UP0, `(.L_x_273) ;  /* 0x0000000108047547 */ /* 0x008fee000b800000 */
[----:B------:R-:W-:Y:S05]  /*ebc0*/  BPT.TRAP 0x1 ;  /* 0x000000040000795c */ /* 0x000fea0000300000 */
.L_x_273:
[----:B------:R-:W-:Y:S01]  /*ebd0*/  ULEA UR17, UR10, UR8, 0x3 ;  /* 0x000000080a117291 */ /* 0x000fe2000f8e18ff */
[----:B------:R-:W-:Y:S02]  /*ebe0*/  SHF.L.U32 R5, R3, 0x1f, RZ ;  /* 0x0000001f03057819 */ /* 0x000fe400000006ff */
[----:B--2---:R-:W-:-:S06]  /*ebf0*/  @!P0 MOV R2, 0x1000 ;  /* 0x0000100000028802 */ /* 0x004fcc0000000f00 */
[----:B------:R-:W1:Y:S02]  /*ec00*/  SYNCS.PHASECHK.TRANS64.TRYWAIT P2, [UR17+0x5038], R5 ;  /* 0x00503805ff0075a7 */ /* 0x000e640008041111 */
[----:B-1----:R-:W-:Y:S05]  /*ec10*/  @!P2 BRA `(.L_x_274) ;  /* 0x0000002400e0a947 */ /* 0x002fea0003800000 */
.L_x_397:
[----:B------:R2:W-:Y:S01]  /*ec20*/  @!P0 SYNCS.ARRIVE.TRANS64 RZ, [UR17+0x5020], R2 ;  /* 0x00502002ffff89a7 */ /* 0x0005e20008000011 */
[----:B------:R-:W-:Y:S05]  /*ec30*/  BRA.U !UP2, `(.L_x_275) ;  /* 0x000000010a047547 */ /* 0x000fea000b800000 */
[----:B------:R-:W-:Y:S05]  /*ec40*/  BPT.TRAP 0x1 ;  /* 0x000000040000795c */ /* 0x000fea0000300000 */
.L_x_275:
[----:B------:R-:W-:Y:S04]  /*ec50*/  BSSY.RECONVERGENT B0, `(.L_x_276) ;  /* 0x0000003000007945 */ /* 0x000fe80003800200 */
[----:B------:R-:W-:Y:S05]  /*ec60*/  @P1 BRA `(.L_x_277) ;  /* 0x0000000000041947 */ /* 0x000fea0003800000 */
[----:B------:R-:W-:Y:S05]  /*ec70*/  BPT.TRAP 0x1 ;  /* 0x000000040000795c */ /* 0x000fea0000300000 */
.L_x_277:
[----:B------:R-:W-:Y:S05]  /*ec80*/  BSYNC.RECONVERGENT B0 ;  /* 0x0000000000007941 */ /* 0x000fea0003800200 */
.L_x_276:
        /* <DEDUP_REMOVED lines=9> */
[----:B------:R-:W-:Y:S01]  /*ed20*/  UMOV UR20, UR36 ;  /* 0x0000002400147c82 */ /* 0x000fe20008000000 */
[----:B------:R-:W-:Y:S01]  /*ed30*/  UMOV UR21, UR37 ;  /* 0x0000002500157c82 */ /* 0x000fe20008000000 */
[----:B------:R-:W-:-:S03]  /*ed40*/  UIADD3 UR10, UPT, UPT, UR10, 0x1, URZ ;  /* 0x000000010a0a7890 */ /* 0x000fc6000fffe0ff */
[----:B------:R3:W-:Y:S01]  /*ed50*/  UTMALDG.4D [UR16], [UR14], desc[UR12] ;  /* 0x00000c100e0075b4 */ /* 0x0007e20008019000 */
[----:B------:R-:W-:-:S04]  /*ed60*/  UISETP.NE.AND UP1, UPT, UR10, 0x3, UPT ;  /* 0x000000030a00788c */ /* 0x000fc8000bf25270 */
[----:B------:R-:W-:Y:S02]  /*ed70*/  USEL UR11, URZ, 0x1, UP1 ;  /* 0x00000001ff0b7887 */ /* 0x000fe40008800000 */
[----:B------:R-:W-:-:S04]  /*ed80*/  USEL UR10, UR10, URZ, UP1 ;  /* 0x000000ff0a0a7287 */ /* 0x000fc80008800000 */
[----:B------:R-:W-:Y:S01]  /*ed90*/  LOP3.LUT R3, R3, UR11, RZ, 0x3c, !PT ;  /* 0x0000000b03037c12 */ /* 0x000fe2000f8e3cff */
[----:B---3--:R-:W-:Y:S07]  /*eda0*/  BRA.U !UP0, `(.L_x_278) ;  /* 0x0000000108047547 */ /* 0x008fee000b800000 */
[----:B------:R-:W-:Y:S05]  /*edb0*/  BPT.TRAP 0x1 ;  /* 0x000000040000795c */ /* 0x000fea0000300000 */
.L_x_278:
[----:B------:R-:W-:Y:S01]  /*edc0*/  ULEA UR25, UR10, UR8, 0x3 ;  /* 0x000000080a197291 */ /* 0x000fe2000f8e18ff */
[----:B-1----:R-:W-:Y:S02]  /*edd0*/  SHF.L.U32 R5, R3, 0x1f, RZ ;  /* 0x0000001f03057819 */ /* 0x002fe400000006ff */
[----:B--2---:R-:W-:-:S06]  /*ede0*/  @!P0 MOV R2, 0x1000 ;  /* 0x0000100000028802 */ /* 0x004fcc0000000f00 */
[----:B------:R-:W1:Y:S02]  /*edf0*/  SYNCS.PHASECHK.TRANS64.TRYWAIT P2, [UR25+0x5038], R5 ;  /* 0x00503805ff0075a7 */ /* 0x000e640008041119 */
[----:B-1----:R-:W-:Y:S05]  /*ee00*/  @!P2 BRA `(.L_x_279) ;  /* 0x00000024007ca947 */ /* 0x002fea0003800000 */
.L_x_399:
[----:B------:R2:W-:Y:S01]  /*ee10*/  @!P0 SYNCS.ARRIVE.TRANS64 RZ, [UR25+0x5020], R2 ;  /* 0x00502002ffff89a7 */ /* 0x0005e20008000019 */
[----:B------:R-:W-:Y:S05]  /*ee20*/  BRA.U !UP2, `(.L_x_280) ;  /* 0x000000010a047547 */ /* 0x000fea000b800000 */
[----:B------:R-:W-:Y:S05]  /*ee30*/  BPT.TRAP 0x1 ;  /* 0x000000040000795c */ /* 0x000fea0000300000 */
.L_x_280:
[----:B------:R-:W-:Y:S04]  /*ee40*/  BSSY.RECONVERGENT B0, `(.L_x_281) ;  /* 0x0000003000007945 */ /* 0x000fe80003800200 */
[----:B------:R-:W-:Y:S05]  /*ee50*/  @P1 BRA `(.L_x_282) ;  /* 0x0000000000041947 */ /* 0x000fea0003800000 */
[----:B------:R-:W-:Y:S05]  /*ee60*/  BPT.TRAP 0x1 ;  /* 0x000000040000795c */ /* 0x000fea0000300000 */
.L_x_282:
[----:B------:R-:W-:Y:S05]  /*ee70*/  BSYNC.RECONVERGENT B0 ;  /* 0x0000000000007941 */ /* 0x000fea0003800200 */
.L_x_281:
[----:B------:R-:W-:Y:S02]  /*ee80*/  ULEA UR24, UR10, UR8, 0xc ;  /* 0x000000080a187291 */ /* 0x000fe4000f8e60ff */
[----:B------:R-:W-:Y:S02]  /*ee90*/  UIADD3 UR14, UP1, UPT, UR4, 0x180, URZ ;  /* 0x00000180040e7890 */ /* 0x000fe4000ff3e0ff */
        /* <DEDUP_REMOVED lines=16> */
.L_x_283:
[----:B------:R-:W-:Y:S01]  /*efa0*/  ULEA UR17, UR10, UR8, 0x3 ;  /* 0x000000080a117291 */ /* 0x000fe2000f8e18ff */
[----:B-1----:R-:W-:Y:S02]  /*efb0*/  SHF.L.U32 R5, R3, 0x1f, RZ ;  /* 0x0000001f03057819 */ /* 0x002fe400000006ff */
[----:B--2---:R-:W-:-:S06]  /*efc0*/  @!P0 MOV R2, 0x1000 ;  /* 0x0000100000028802 */ /* 0x004fcc0000000f00 */
[----:B------:R-:W1:Y:S02]  /*efd0*/  SYNCS.PHASECHK.TRANS64.TRYWAIT P2, [UR17+0x5038], R5 ;  /* 0x00503805ff0075a7 */ /* 0x000e640008041111 */
[----:B-1----:R-:W-:Y:S05]  /*efe0*/  @!P2 BRA `(.L_x_284) ;  /* 0x00000024001ca947 */ /* 0x002fea0003800000 */
.L_x_401:
[----:B------:R2:W-:Y:S01]  /*eff0*/  @!P0 SYNCS.ARRIVE.TRANS64 RZ, [UR17+0x5020], R2 ;  /* 0x00502002ffff89a7 */ /* 0x0005e20008000011 */
[----:B------:R-:W-:Y:S05]  /*f000*/  BRA.U !UP2, `(.L_x_285) ;  /* 0x000000010a047547 */ /* 0x000fea000b800000 */
[----:B------:R-:W-:Y:S05]  /*f010*/  BPT.TRAP 0x1 ;  /* 0x000000040000795c */ /* 0x000fea0000300000 */
.L_x_285:
[----:B------:R-:W-:Y:S04]  /*f020*/  BSSY.RECONVERGENT B0, `(.L_x_286) ;  /* 0x0000003000007945 */ /* 0x000fe80003800200 */
[----:B------:R-:W-:Y:S05]  /*f030*/  @P1 BRA `(.L_x_287) ;  /* 0x0000000000041947 */ /* 0x000fea0003800000 */
[----:B------:R-:W-:Y:S05]  /*f040*/  BPT.TRAP 0x1 ;  /* 0x000000040000795c */ /* 0x000fea0000300000 */
.L_x_287:
[----:B------:R-:W-:Y:S05]  /*f050*/  BSYNC.RECONVERGENT B0 ;  /* 0x0000000000007941 */ /* 0x000fea0003800200 */
.L_x_286:
        /* <DEDUP_REMOVED lines=10> */
[----:B------:R-:W-:Y:S01]  /*f100*/  UMOV UR21, UR37 ;  /* 0x0000002500157c82 */ /* 0x000fe20008000000 */
[----:B------:R-:W-:-:S02]  /*f110*/  UIADD3 UR10, UPT, UPT, UR10, 0x1, URZ ;  /* 0x000000010a0a7890 */ /* 0x000fc4000fffe0ff */
[----:B------:R3:W-:Y:S02]  /*f120*/  UTMALDG.4D [UR16], [UR14], desc[UR12] ;  /* 0x00000c100e0075b4 */ /* 0x0007e40008019000 */
[----:B------:R-:W-:-:S04]  /*f130*/  UISETP.NE.AND UP1, UPT, UR10, 0x3, UPT ;  /* 0x000000030a00788c */ /* 0x000fc8000bf25270 */
[----:B------:R-:W-:Y:S02]  /*f140*/  USEL UR11, URZ, 0x1, UP1 ;  /* 0x00000001ff0b7887 */ /* 0x000fe40008800000 */
[----:B------:R-:W-:-:S04]  /*f150*/  USEL UR10, UR10, URZ, UP1 ;  /* 0x000000ff0a0a7287 */ /* 0x000fc80008800000 */
[----:B------:R-:W-:Y:S01]  /*f160*/  LOP3.LUT R3, R3, UR11, RZ, 0x3c, !PT ;  /* 0x0000000b03037c12 */ /* 0x000fe2000f8e3cff */
[----:B---3--:R-:W-:Y:S07]  /*f170*/  BRA.U !UP0, `(.L_x_288) ;  /* 0x0000000108047547 */ /* 0x008fee000b800000 */
[----:B------:R-:W-:Y:S05]  /*f180*/  BPT.TRAP 0x1 ;  /* 0x000000040000795c */ /* 0x000fea0000300000 */
.L_x_288:
[----:B------:R-:W-:Y:S01]  /*f190*/  ULEA UR17, UR10, UR8, 0x3 ;  /* 0x000000080a117291 */ /* 0x000fe2000f8e18ff */
[----:B-1----:R-:W-:Y:S02]  /*f1a0*/  SHF.L.U32 R5, R3, 0x1f, RZ ;  /* 0x0000001f03057819 */ /* 0x002fe400000006ff */
[----:B--2---:R-:W-:-:S06]  /*f1b0*/  @!P0 MOV R2, 0x1000 ;  /* 0x0000100000028802 */ /* 0x004fcc0000000f00 */
[----:B------:R-:W1:Y:S02]  /*f1c0*/  SYNCS.PHASECHK.TRANS64.TRYWAIT P2, [UR17+0x5038], R5 ;  /* 0x00503805ff0075a7 */ /* 0x000e640008041111 */
[----:B-1----:R-:W-:Y:S05]  /*f1d0*/  @!P2 BRA `(.L_x_289) ;  /* 0x0000002000b8a947 */ /* 0x002fea0003800000 */
.L_x_403:
[----:B------:R2:W-:Y:S01]  /*f1e0*/  @!P0 SYNCS.ARRIVE.TRANS64 RZ, [UR17+0x5020], R2 ;  /* 0x00502002ffff89a7 */ /* 0x0005e20008000011 */
[----:B------:R-:W-:Y:S05]  /*f1f0*/  BRA.U !UP2, `(.L_x_290) ;  /* 0x000000010a047547 */ /* 0x000fea000b800000 */
[----:B------:R-:W-:Y:S05]  /*f200*/  BPT.TRAP 0x1 ;  /* 0x000000040000795c */ /* 0x000fea0000300000 */
.L_x_290:
[----:B------:R-:W-:Y:S04]  /*f210*/  BSSY.RECONVERGENT B0, `(.L_x_291) ;  /* 0x0000003000007945 */ /* 0x000fe80003800200 */
[----:B------:R-:W-:Y:S05]  /*f220*/  @P1 BRA `(.L_x_292) ;  /* 0x0000000000041947 */ /* 0x000fea0003800000 */
[----:B------:R-:W-:Y:S05]  /*f230*/  BPT.TRAP 0x1 ;  /* 0x000000040000795c */ /* 0x000fea0000300000 */
.L_x_292:
[----:B------:R-:W-:Y:S05]  /*f240*/  BSYNC.RECONVERGENT B0 ;  /* 0x0000000000007941 */ /* 0x000fea0003800200 */
.L_x_291:
[----:B------:R-:W-:Y:S02]  /*f250*/  ULEA UR16, UR10, UR8, 0xc ;  /* 0x000000080a107291 */ /* 0x000fe4000f8e60ff */
[----:B------:R-:W-:Y:S02]  /*f260*/  UIADD3 UR14, UP1, UPT, UR4, 0x180, URZ ;  /* 0x00000180040e7890 */ /* 0x000fe4000ff3e0ff */
[----:B------:R-:W-:Y:S02]  /*f270*/  UIADD3 UR19, UPT, UPT, UR27, 0x80, URZ ;  /* 0x000000801b137890 */ /* 0x000fe4000fffe0ff */
        /* <DEDUP_REMOVED lines=16> */
.L_x_293:
[----:B------:R-:W-:Y:S01]  /*f380*/  ULEA UR17, UR10, UR8, 0x3 ;  /* 0x000000080a117291 */ /* 0x000fe2000f8e18ff */
[----:B-1----:R-:W-:Y:S02]  /*f390*/  SHF.L.U32 R5, R3, 0x1f, RZ ;  /* 0x0000001f03057819 */ /* 0x002fe400000006ff */
[----:B--2---:R-:W-:-:S06]  /*f3a0*/  @!P0 MOV R2, 0x1000 ;  /* 0x0000100000028802 */ /* 0x004fcc0000000f00 */
[----:B------:R-:W1:Y:S02]  /*f3b0*/  SYNCS.PHASECHK.TRANS64.TRYWAIT P2, [UR17+0x5038], R5 ;  /* 0x00503805ff0075a7 */ /* 0x000e640008041111 */
[----:B-1----:R-:W-:Y:S05]  /*f3c0*/  @!P2 BRA `(.L_x_294) ;  /* 0x000000200054a947 */ /* 0x002fea0003800000 */
.L_x_405:
[----:B------:R2:W-:Y:S01]  /*f3d0*/  @!P0 SYNCS.ARRIVE.TRANS64 RZ, [UR17+0x5020], R2 ;  /* 0x00502002ffff89a7 */ /* 0x0005e20008000011 */
[----:B------:R-:W-:Y:S05]  /*f3e0*/  BRA.U !UP2, `(.L_x_295) ;  /* 0x000000010a047547 */ /* 0x000fea000b800000 */
[----:B------:R-:W-:Y:S05]  /*f3f0*/  BPT.TRAP 0x1 ;  /* 0x000000040000795c */ /* 0x000fea0000300000 */
.L_x_295:
[----:B------:R-:W-:Y:S04]  /*f400*/  BSSY.RECONVERGENT B0, `(.L_x_296) ;  /* 0x0000003000007945 */ /* 0x000fe80003800200 */
[----:B------:R-:W-:Y:S05]  /*f410*/  @P1 BRA `(.L_x_297) ;  /* 0x0000000000041947 */ /* 0x000fea0003800000 */
[----:B------:R-:W-:Y:S05]  /*f420*/  BPT.TRAP 0x1 ;  /* 0x000000040000795c */ /* 0x000fea0000300000 */
.L_x_297:
[----:B------:R-:W-:Y:S05]  /*f430*/  BSYNC.RECONVERGENT B0 ;  /* 0x0000000000007941 */ /* 0x000fea0003800200 */
.L_x_296:
        /* <DEDUP_REMOVED lines=19> */
.L_x_298:
[----:B------:R-:W-:Y:S01]  /*f570*/  ULEA UR17, UR10, UR8, 0x3 ;  /* 0x000000080a117291 */ /* 0x000fe2000f8e18ff */
[----:B-1----:R-:W-:Y:S02]  /*f580*/  SHF.L.U32 R5, R3, 0x1f, RZ ;  /* 0x0000001f03057819 */ /* 0x002fe400000006ff */
[----:B--2---:R-:W-:-:S06]  /*f590*/  @!P0 MOV R2, 0x1000 ;  /* 0x0000100000028802 */ /* 0x004fcc0000000f00 */
[----:B------:R-:W1:Y:S02]  /*f5a0*/  SYNCS.PHASECHK.TRANS64.TRYWAIT P2, [UR17+0x5038], R5 ;  /* 0x00503805ff0075a7 */ /* 0x000e640008041111 */
[----:B-1----:R-:W-:Y:S05]  /*f5b0*/  @!P2 BRA `(.L_x_299) ;  /* 0x0000001c00f0a947 */ /* 0x002fea0003800000 */
.L_x_407:
[----:B------:R2:W-:Y:S01]  /*f5c0*/  @!P0 SYNCS.ARRIVE.TRANS64 RZ, [UR17+0x5020], R2 ;  /* 0x00502002ffff89a7 */ /* 0x0005e20008000011 */
[----:B------:R-:W-:Y:S05]  /*f5d0*/  BRA.U !UP2, `(.L_x_300) ;  /* 0x000000010a047547 */ /* 0x000fea000b800000 */
[----:B------:R-:W-:Y:S05]  /*f5e0*/  BPT.TRAP 0x1 ;  /* 0x000000040000795c */ /* 0x000fea0000300000 */
.L_x_300:
[----:B------:R-:W-:Y:S04]  /*f5f0*/  BSSY.RECONVERGENT B0, `(.L_x_301) ;  /* 0x0000003000007945 */ /* 0x000fe80003800200 */
[----:B------:R-:W-:Y:S05]  /*f600*/  @P1 BRA `(.L_x_302) ;  /* 0x0000000000041947 */ /* 0x000fea0003800000 */
[----:B------:R-:W-:Y:S05]  /*f610*/  BPT.TRAP 0x1 ;  /* 0x000000040000795c */ /* 0x000fea0000300000 */
.L_x_302:
[----:B------:R-:W-:Y:S05]  /*f620*/  BSYNC.RECONVERGENT B0 ;  /* 0x0000000000007941 */ /* 0x000fea0003800200 */
.L_x_301:
        /* <DEDUP_REMOVED lines=19> */
.L_x_303:
[----:B------:R-:W-:Y:S01]  /*f760*/  ULEA UR17, UR10, UR8, 0x3 ;  /* 0x000000080a117291 */ /* 0x000fe2000f8e18ff */
[----:B-1----:R-:W-:Y:S02]  /*f770*/  SHF.L.U32 R5, R3, 0x1f, RZ ;  /* 0x0000001f03057819 */ /* 0x002fe400000006ff */
[----:B--2---:R-:W-:-:S06]  /*f780*/  @!P0 MOV R2, 0x1000 ;  /* 0x0000100000028802 */ /* 0x004fcc0000000f00 */
[----:B------:R-:W1:Y:S02]  /*f790*/  SYNCS.PHASECHK.TRANS64.TRYWAIT P2, [UR17+0x5038], R5 ;  /* 0x00503805ff0075a7 */ /* 0x000e640008041111 */
[----:B-1----:R-:W-:Y:S05]  /*f7a0*/  @!P2 BRA `(.L_x_304) ;  /* 0x0000001c008ca947 */ /* 0x002fea0003800000 */
.L_x_409:
[----:B------:R2:W-:Y:S01]  /*f7b0*/  @!P0 SYNCS.ARRIVE.TRANS64 RZ, [UR17+0x5020], R2 ;  /* 0x00502002ffff89a7 */ /* 0x0005e20008000011 */
[----:B------:R-:W-:Y:S05]  /*f7c0*/  BRA.U !UP2, `(.L_x_305) ;  /* 0x000000010a047547 */ /* 0x000fea000b800000 */
[----:B------:R-:W-:Y:S05]  /*f7d0*/  BPT.TRAP 0x1 ;  /* 0x000000040000795c */ /* 0x000fea0000300000 */
.L_x_305:
[----:B------:R-:W-:Y:S04]  /*f7e0*/  BSSY.RECONVERGENT B0, `(.L_x_306) ;  /* 0x0000003000007945 */ /* 0x000fe80003800200 */
[----:B------:R-:W-:Y:S05]  /*f7f0*/  @P1 BRA `(.L_x_307) ;  /* 0x0000000000041947 */ /* 0x000fea0003800000 */
[----:B------:R-:W-:Y:S05]  /*f800*/  BPT.TRAP 0x1 ;  /* 0x000000040000795c */ /* 0x000fea0000300000 */
.L_x_307:
[----:B------:R-:W-:Y:S05]  /*f810*/  BSYNC.RECONVERGENT B0 ;  /* 0x0000000000007941 */ /* 0x000fea0003800200 */
.L_x_306:
        /* <DEDUP_REMOVED lines=13> */
[----:B------:R-:W-:Y:S02]  /*f8f0*/  UIADD3 UR9, UPT, UPT, UR9, 0x4, URZ ;  /* 0x0000000409097890 */ /* 0x000fe4000fffe0ff */
[----:B------:R-:W-:Y:S02]  /*f900*/  UISETP.NE.AND UP1, UPT, UR10, 0x3, UPT ;  /* 0x000000030a00788c */ /* 0x000fe4000bf25270 */
[----:B------:R-:W-:Y:S02]  /*f910*/  UIADD3 UR7, UPT, UPT, UR7, 0x4, URZ ;  /* 0x0000000407077890 */ /* 0x000fe4000fffe0ff */
[----:B------:R-:W-:Y:S02]  /*f920*/  USEL UR11, URZ, 0x1, UP1 ;  /* 0x00000001ff0b7887 */ /* 0x000fe40008800000 */
[----:B------:R-:W-:Y:S02]  /*f930*/  USEL UR10, UR10, URZ, UP1 ;  /* 0x000000ff0a0a7287 */ /* 0x000fe40008800000 */
[----:B------:R-:W-:-:S02]  /*f940*/  UISETP.NE.AND UP1, UPT, UR9, URZ, UPT ;  /* 0x000000ff0900728c */ /* 0x000fc4000bf25270 */
[----:B------:R-:W-:Y:S01]  /*f950*/  LOP3.LUT R4, R3, UR11, RZ, 0x3c, !PT ;  /* 0x0000000b03047c12 */ /* 0x000fe2000f8e3cff */
[----:B------:R-:W-:-:S06]  /*f960*/  UIADD3 UR27, UPT, UPT, UR27, 0x200, URZ ;  /* 0x000002001b1b7890 */ /* 0x000fcc000fffe0ff */
[----:B----4-:R-:W-:Y:S06]  /*f970*/  BRA.U UP1, `(.L_x_308) ;  /* 0xfffffff1010c7547 */ /* 0x010fec000b83ffff */
[----:B------:R-:W-:Y:S02]  /*f980*/  UIADD3 UR9, UPT, UPT, UR7, 0x1, URZ ;  /* 0x0000000107097890 */ /* 0x000fe4000fffe0ff */
.L_x_267:
[----:B------:R-:W-:-:S13]  /*f990*/  ISETP.NE.AND P2, PT, RZ, UR6, PT ;  /* 0x00000006ff007c0c */ /* 0x000fda000bf45270 */
[----:B---3--:R-:W-:Y:S05]  /*f9a0*/  @!P2 EXIT ;  /* 0x000000000000a94d */ /* 0x008fea0003800000 */
[----:B------:R-:W-:Y:S02]  /*f9b0*/  UIADD3 UR7, UPT, UPT, -UR6, URZ, URZ ;  /* 0x000000ff06077290 */ /* 0x000fe4000fffe1ff */
[----:B------:R-:W-:-:S12]  /*f9c0*/  USHF.L.U32 UR27, UR9, 0x7, URZ ;  /* 0x00000007091b7899 */ /* 0x000fd800080006ff */
.L_x_319:
[----:B------:R-:W-:Y:S05]  /*f9d0*/  BRA.U !UP0, `(.L_x_309) ;  /* 0x0000000108047547 */ /* 0x000fea000b800000 */
[----:B------:R-:W-:Y:S05]  /*f9e0*/  BPT.TRAP 0x1 ;  /* 0x000000040000795c */ /* 0x000fea0000300000 */
.L_x_309:
[----:B------:R-:W-:Y:S01]  /*f9f0*/  ULEA UR25, UR10, UR8, 0x3 ;  /* 0x000000080a197291 */ /* 0x000fe2000f8e18ff */
[----:B-1----:R-:W-:Y:S02]  /*fa00*/  SHF.L.U32 R3, R4, 0x1f, RZ ;  /* 0x0000001f04037819 */ /* 0x002fe400000006ff */
[----:B--2---:R-:W-:-:S06]  /*fa10*/  @!P0 MOV R2, 0x1000 ;  /* 0x0000100000028802 */ /* 0x004fcc0000000f00 */
[----:B------:R-:W1:Y:S02]  /*fa20*/  SYNCS.PHASECHK.TRANS64.TRYWAIT P2, [UR25+0x5038], R3 ;  /* 0x00503803ff0075a7 */ /* 0x000e640008041119 */
[----:B-1----:R-:W-:Y:S05]  /*fa30*/  @!P2 BRA `(.L_x_310) ;  /* 0x0000001c0000a947 */ /* 0x002fea0003800000 */
.L_x_411:
[----:B------:R2:W-:Y:S01]  /*fa40*/  @!P0 SYNCS.ARRIVE.TRANS64 RZ, [UR25+0x5020], R2 ;  /* 0x00502002ffff89a7 */ /* 0x0005e20008000019 */
[----:B------:R-:W-:Y:S05]  /*fa50*/  BRA.U !UP2, `(.L_x_311) ;  /* 0x000000010a047547 */ /* 0x000fea000b800000 */
[----:B------:R-:W-:Y:S05]  /*fa60*/  BPT.TRAP 0x1 ;  /* 0x000000040000795c */ /* 0x000fea0000300000 */
.L_x_311:
[----:B------:R-:W-:Y:S04]  /*fa70*/  BSSY.RECONVERGENT B0, `(.L_x_312) ;  /* 0x0000003000007945 */ /* 0x000fe80003800200 */
[----:B------:R-:W-:Y:S05]  /*fa80*/  @P1 BRA `(.L_x_313) ;  /* 0x0000000000041947 */ /* 0x000fea0003800000 */
[----:B------:R-:W-:Y:S05]  /*fa90*/  BPT.TRAP 0x1 ;  /* 0x000000040000795c */ /* 0x000fea0000300000 */
.L_x_313:
[----:B------:R-:W-:Y:S05]  /*faa0*/  BSYNC.RECONVERGENT B0 ;  /* 0x0000000000007941 */ /* 0x000fea0003800200 */
.L_x_312:
        /* <DEDUP_REMOVED lines=15> */
[----:B-1----:R-:W-:Y:S01]  /*fba0*/  LOP3.LUT R3, R4, UR9, RZ, 0x3c, !PT ;  /* 0x0000000904037c12 */ /* 0x002fe2000f8e3cff */
[----:B---3--:R-:W-:Y:S07]  /*fbb0*/  BRA.U !UP0, `(.L_x_314) ;  /* 0x0000000108047547 */ /* 0x008fee000b800000 */
[----:B------:R-:W-:Y:S05]  /*fbc0*/  BPT.TRAP 0x1 ;  /* 0x000000040000795c */ /* 0x000fea0000300000 */
.L_x_314:
[----:B------:R-:W-:Y:S01]  /*fbd0*/  ULEA UR17, UR6, UR8, 0x3 ;  /* 0x0000000806117291 */ /* 0x000fe2000f8e18ff */
[----:B------:R-:W-:Y:S02]  /*fbe0*/  SHF.L.U32 R5, R3, 0x1f, RZ ;  /* 0x0000001f03057819 */ /* 0x000fe400000006ff */
[----:B--2---:R-:W-:-:S06]  /*fbf0*/  @!P0 MOV R2, 0x1000 ;  /* 0x0000100000028802 */ /* 0x004fcc0000000f00 */
[----:B------:R-:W1:Y:S02]  /*fc00*/  SYNCS.PHASECHK.TRANS64.TRYWAIT P2, [UR17+0x5038], R5 ;  /* 0x00503805ff0075a7 */ /* 0x000e640008041111 */
[----:B-1----:R-:W-:Y:S05]  /*fc10*/  @!P2 BRA `(.L_x_315) ;  /* 0x0000001800a0a947 */ /* 0x002fea0003800000 */
.L_x_413:
[----:B------:R2:W-:Y:S01]  /*fc20*/  @!P0 SYNCS.ARRIVE.TRANS64 RZ, [UR17+0x5020], R2 ;  /* 0x00502002ffff89a7 */ /* 0x0005e20008000011 */
[----:B------:R-:W-:Y:S05]  /*fc30*/  BRA.U !UP2, `(.L_x_316) ;  /* 0x000000010a047547 */ /* 0x000fea000b800000 */
[----:B------:R-:W-:Y:S05]  /*fc40*/  BPT.TRAP 0x1 ;  /* 0x000000040000795c */ /* 0x000fea0000300000 */
.L_x_316:
[----:B------:R-:W-:Y:S04]  /*fc50*/  BSSY.RECONVERGENT B0, `(.L_x_317) ;  /* 0x0000003000007945 */ /* 0x000fe80003800200 */
[----:B------:R-:W-:Y:S05]  /*fc60*/  @P1 BRA `(.L_x_318) ;  /* 0x0000000000041947 */ /* 0x000fea0003800000 */
[----:B------:R-:W-:Y:S05]  /*fc70*/  BPT.TRAP 0x1 ;  /* 0x000000040000795c */ /* 0x000fea0000300000 */
.L_x_318:
[----:B------:R-:W-:Y:S05]  /*fc80*/  BSYNC.RECONVERGENT B0 ;  /* 0x0000000000007941 */ /* 0x000fea0003800200 */
.L_x_317:
        /* <DEDUP_REMOVED lines=12> */
[----:B------:R3:W-:Y:S01]  /*fd50*/  UTMALDG.4D [UR16], [UR14], desc[UR12] ;  /* 0x00000c100e0075b4 */ /* 0x0007e20008019000 */
[----:B------:R-:W-:Y:S02]  /*fd60*/  UIADD3 UR7, UPT, UPT, UR7, 0x1, URZ ;  /* 0x0000000107077890 */ /* 0x000fe4000fffe0ff */
[----:B------:R-:W-:Y:S02]  /*fd70*/  UISETP.NE.AND UP1, UPT, UR10, 0x3, UPT ;  /* 0x000000030a00788c */ /* 0x000fe4000bf25270 */
[----:B------:R-:W-:Y:S02]  /*fd80*/  UIADD3 UR27, UPT, UPT, UR27, 0x80, URZ ;  /* 0x000000801b1b7890 */ /* 0x000fe4000fffe0ff */
[----:B------:R-:W-:Y:S02]  /*fd90*/  USEL UR6, URZ, 0x1, UP1 ;  /* 0x00000001ff067887 */ /* 0x000fe40008800000 */
[----:B------:R-:W-:Y:S02]  /*fda0*/  USEL UR10, UR10, URZ, UP1 ;  /* 0x000000ff0a0a7287 */ /* 0x000fe40008800000 */
[----:B------:R-:W-:-:S02]  /*fdb0*/  UISETP.NE.AND UP1, UPT, UR7, URZ, UPT ;  /* 0x000000ff0700728c */ /* 0x000fc4000bf25270 */
[----:B------:R-:W-:-:S07]  /*fdc0*/  LOP3.LUT R4, R3, UR6, RZ, 0x3c, !PT ;  /* 0x0000000603047c12 */ /* 0x000fce000f8e3cff */
[----:B---3--:R-:W-:Y:S05]  /*fdd0*/  BRA.U UP1, `(.L_x_319) ;  /* 0xfffffff901fc7547 */ /* 0x008fea000b83ffff */
[----:B------:R-:W-:Y:S05]  /*fde0*/  EXIT ;  /* 0x000000000000794d */ /* 0x000fea0003800000 */
.L_x_432:
[----:B------:R-:W-:-:S08]  /*fdf0*/  NOP ;  /* 0x0000000000007918 */ /* 0x000fd00000000000 */
[----:B------:R-:W1:-:S00]  /*fe00*/  USETMAXREG.DEALLOC.CTAPOOL 0x20 ;  /* 0x00000020000079c8 */ /* 0x000e4000080e0500 */
[----:B------:R-:W2:Y:S08]  /*fe10*/  S2UR UR18, SR_CTAID.X ;  /* 0x00000000001279c3 */ /* 0x000eb00000002500 */
[----:B-1----:R-:W1:Y:S01]  /*fe20*/  LDC R0, c[0x0][0x380] ;  /* 0x0000e000ff007b82 */ /* 0x002e620000000800 */
[----:B--2---:R-:W-:-:S06]  /*fe30*/  USHF.L.U32 UR18, UR18, 0x8, URZ ;  /* 0x0000000812127899 */ /* 0x004fcc00080006ff */
[----:B-1----:R-:W-:-:S13]  /*fe40*/  ISETP.LE.U32.AND P0, PT, R0, UR18, PT ;  /* 0x0000001200007c0c */ /* 0x002fda000bf03070 */
[----:B------:R-:W-:Y:S05]  /*fe50*/  @P0 EXIT ;  /* 0x000000000000094d */ /* 0x000fea0003800000 */
[----:B------:R-:W1:Y:S01]  /*fe60*/  LDCU UR19, c[0x0][0x38c] ;  /* 0x00007180ff1377ac */ /* 0x000e620008000800 */
[----:B------:R-:W2:Y:S01]  /*fe70*/  S2UR UR4, SR_CTAID.Y ;  /* 0x00000000000479c3 */ /* 0x000ea20000002600 */
[----:B------:R-:W-:Y:S01]  /*fe80*/  UMOV UR6, URZ ;  /* 0x000000ff00067c82 */ /* 0x000fe20008000000 */
[----:B------:R-:W-:Y:S01]  /*fe90*/  ELECT P0, URZ, PT ;  /* 0x0000000000ff782f */ /* 0x000fe20003800000 */
[----:B-1----:R-:W1:Y:S01]  /*fea0*/  I2F.U32.RP R2, UR19 ;  /* 0x0000001300027d06 */ /* 0x002e620008209000 */
[----:B------:R-:W-:-:S07]  /*feb0*/  UISETP.NE.U32.AND UP0, UPT, UR19, URZ, UPT ;  /* 0x000000ff1300728c */ /* 0x000fce000bf05070 */
[----:B-1----:R-:W1:Y:S02]  /*fec0*/  MUFU.RCP R0, R2 ;  /* 0x0000000200007308 */ /* 0x002e640000001000 */
[----:B-1----:R-:W-:-:S06]  /*fed0*/  VIADD R0, R0, 0xffffffe ;  /* 0x0ffffffe00007836 */ /* 0x002fcc0000000000 */
[----:B------:R-:W1:Y:S02]  /*fee0*/  F2I.FTZ.U32.TRUNC.NTZ R0, R0 ;  /* 0x0000000000007305 */ /* 0x000e64000021f000 */
[----:B-1----:R-:W-:-:S13]  /*fef0*/  R2UR UR7, R0 ;  /* 0x00000000000772ca */ /* 0x002fda00000e0000 */
[----:B------:R-:W-:-:S04]  /*ff00*/  UIADD3 UR5, UPT, UPT, URZ, -UR7, URZ ;  /* 0x80000007ff057290 */ /* 0x000fc8000fffe0ff */
[----:B------:R-:W-:-:S04]  /*ff10*/  UIMAD UR5, UR5, UR19, URZ ;  /* 0x00000013050572a4 */ /* 0x000fc8000f8e02ff */
[----:B------:R-:W-:-:S04]  /*ff20*/  UIMAD.WIDE.U32 UR6, UR7, UR5, UR6 ;  /* 0x00000005070672a5 */ /* 0x000fc8000f8e0006 */
[----:B--2---:R-:W-:-:S07]  /*ff30*/  UIMAD.WIDE.U32 UR20, UR7, UR4, URZ ;  /* 0x00000004071472a5 */ /* 0x004fce000f8e00ff */
[----:B------:R-:W-:Y:S02]  /*ff40*/  UMOV UR20, UR21 ;  /* 0x0000001500147c82 */ /* 0x000fe40008000000 */
[----:B------:R-:W-:Y:S02]  /*ff50*/  UIADD3 UR5, UPT, UPT, -UR20, URZ, URZ ;  /* 0x000000ff14057290 */ /* 0x000fe4000fffe1ff */
[----:B------:R-:W1:Y:S02]  /*ff60*/  S2UR UR21, SR_CTAID.Z ;  /* 0x00000000001579c3 */ /* 0x000e640000002700 */
        /* <DEDUP_REMOVED lines=9> */
[----:B-1----:R-:W-:Y:S11]  /*10000*/  BRA.U UP6, `(.L_x_320) ;  /* 0x0000000106047547 */ /* 0x002ff6000b800000 */
[----:B------:R-:W-:Y:S05]  /*10010*/  BPT.TRAP 0x1 ;  /* 0x000000040000795c */ /* 0x000fea0000300000 */
.L_x_320:
[----:B------:R-:W1:Y:S01]  /*10020*/  S2UR UR4, SR_CgaCtaId ;  /* 0x00000000000479c3 */ /* 0x000e620000008800 */
[----:B------:R-:W-:Y:S01]  /*10030*/  UMOV UR16, 0x400 ;  /* 0x0000040000107882 */ /* 0x000fe20000000000 */
[----:B------:R-:W-:Y:S01]  /*10040*/  SHF.L.U32 R3, RZ, 0x1f, RZ ;  /* 0x0000001fff037819 */ /* 0x000fe200000006ff */
[----:B-1----:R-:W-:-:S09]  /*10050*/  ULEA UR16, UR4, UR16, 0x18 ;  /* 0x0000001004107291 */ /* 0x002fd2000f8ec0ff */
[----:B------:R-:W1:Y:S02]  /*10060*/  SYNCS.PHASECHK.TRANS64.TRYWAIT P0, [UR16+0x50b0], R3 ;  /* 0x0050b003ff0075a7 */ /* 0x000e640008001110 */
[----:B-1----:R-:W-:Y:S05]  /*10070*/  @!P0 BRA `(.L_x_321) ;  /* 0x0000001400a08947 */ /* 0x002fea0003800000 */
.L_x_415:
[----:B------:R-:W2:Y:S01]  /*10080*/  LDCU.64 UR6, c[0x0][0x348] ;  /* 0x00006900ff0677ac */ /* 0x000ea20008000a00 */
[----:B------:R-:W-:Y:S01]  /*10090*/  UMOV UR17, URZ ;  /* 0x000000ff00117c82 */ /* 0x000fe20008000000 */
[----:B--2---:R-:W-:-:S04]  /*100a0*/  UIADD3 UR6, UP0, UPT, UR6, 0x400, URZ ;  /* 0x0000040006067890 */ /* 0x004fc8000ff1e0ff */
[----:B------:R-:W-:-:S09]  /*100b0*/  UIADD3.X UR7, UPT, UPT, URZ, UR7, URZ, UP0, !UPT ;  /* 0x00000007ff077290 */ /* 0x000fd200087fe4ff */
[----:B------:R2:W-:Y:S01]  /*100c0*/  UTMASTG.5D [UR16], [UR6] ;  /* 0x00000010060073b5 */ /* 0x0005e20008020000 */
[----:B------:R0:W-:Y:S01]  /*100d0*/  UTMACMDFLUSH ;  /* 0x00000000000079b7 */ /* 0x0001e20000000000 */
[----:B--2---:R-:W-:Y:S05]  /*100e0*/  BRA.U UP6, `(.L_x_322) ;  /* 0x0000000106047547 */ /* 0x004fea000b800000 */
[----:B------:R-:W-:Y:S05]  /*100f0*/  BPT.TRAP 0x1 ;  /* 0x000000040000795c */ /* 0x000fea0000300000 */
.L_x_322:
[----:B------:R-:W2:Y:S02]  /*10100*/  SYNCS.PHASECHK.TRANS64.TRYWAIT P0, [UR16+0x50b8], R3 ;  /* 0x0050b803ff0075a7 */ /* 0x000ea40008001110 */
[----:B--2---:R-:W-:Y:S05]  /*10110*/  @!P0 BRA `(.L_x_323) ;  /* 0x0000001400908947 */ /* 0x004fea0003800000 */
.L_x_417:
[----:B------:R-:W2:Y:S01]  /*10120*/  LDCU.64 UR6, c[0x0][0x348] ;  /* 0x00006900ff0677ac */ /* 0x000ea20008000a00 */
[----:B------:R-:W-:Y:S02]  /*10130*/  UIADD3 UR10, UPT, UPT, UR18, 0x80, URZ ;  /* 0x00000080120a7890 */ /* 0x000fe4000fffe0ff */
[----:B------:R-:W-:Y:S01]  /*10140*/  UIADD3 UR8, UPT, UPT, UR16, 0x1000, URZ ;  /* 0x0000100010087890 */ /* 0x000fe2000fffe0ff */
[----:B------:R-:W-:Y:S01]  /*10150*/  UMOV UR9, URZ ;  /* 0x000000ff00097c82 */ /* 0x000fe20008000000 */
[----:B------:R-:W-:Y:S01]  /*10160*/  UMOV UR11, UR19 ;  /* 0x00000013000b7c82 */ /* 0x000fe20008000000 */
[----:B------:R-:W-:Y:S01]  /*10170*/  UMOV UR12, UR20 ;  /* 0x00000014000c7c82 */ /* 0x000fe20008000000 */
[----:B------:R-:W-:Y:S01]  /*10180*/  UMOV UR13, UR21 ;  /* 0x00000015000d7c82 */ /* 0x000fe20008000000 */
[----:B--2---:R-:W-:-:S04]  /*10190*/  UIADD3 UR6, UP0, UPT, UR6, 0x400, URZ ;  /* 0x0000040006067890 */ /* 0x004fc8000ff1e0ff */
[----:B------:R-:W-:-:S09]  /*101a0*/  UIADD3.X UR7, UPT, UPT, URZ, UR7, URZ, UP0, !UPT ;  /* 0x00000007ff077290 */ /* 0x000fd200087fe4ff */
[----:B------:R2:W-:Y:S01]  /*101b0*/  UTMASTG.5D [UR8], [UR6] ;  /* 0x00000008060073b5 */ /* 0x0005e20008020000 */
[----:B------:R0:W-:Y:S01]  /*101c0*/  UTMACMDFLUSH ;  /* 0x00000000000079b7 */ /* 0x0001e20000000000 */
[----:B------:R-:W-:-:S04]  /*101d0*/  DEPBAR.LE SB0, 0x1 ;  /* 0x000080400000791a */ /* 0x000fc80000000000 */
[----:B--2---:R-:W-:Y:S05]  /*101e0*/  BRA.U UP6, `(.L_x_324) ;  /* 0x0000000106047547 */ /* 0x004fea000b800000 */
[----:B------:R-:W-:Y:S05]  /*101f0*/  BPT.TRAP 0x1 ;  /* 0x000000040000795c */ /* 0x000fea0000300000 */
.L_x_324:
[----:B------:R-:W-:-:S04]  /*10200*/  UIADD3 UR5, UPT, UPT, UR16, 0x50c0, URZ ;  /* 0x000050c010057890 */ /* 0x000fc8000fffe0ff */
[----:B------:R-:W-:-:S09]  /*10210*/  UPRMT UR5, UR4, 0x654, UR5 ;  /* 0x0000065404057896 */ /* 0x000fd20008000005 */
[----:B------:R-:W-:Y:S01]  /*10220*/  SYNCS.ARRIVE.TRANS64.RED.A1T0 RZ, [UR5], RZ ;  /* 0x000000ffffff79a7 */ /* 0x000fe20008100405 */
[----:B------:R-:W-:-:S04]  /*10230*/  DEPBAR.LE SB0, 0x0 ;  /* 0x000080000000791a */ /* 0x000fc80000000000 */
[----:B------:R-:W-:Y:S05]  /*10240*/  BRA.U UP6, `(.L_x_325) ;  /* 0x0000000106047547 */ /* 0x000fea000b800000 */
[----:B------:R-:W-:Y:S05]  /*10250*/  BPT.TRAP 0x1 ;  /* 0x000000040000795c */ /* 0x000fea0000300000 */
.L_x_325:
[----:B------:R-:W-:Y:S01]  /*10260*/  UIADD3 UR5, UPT, UPT, UR16, 0x50c8, URZ ;  /* 0x000050c810057890 */ /* 0x000fe2000fffe0ff */
[----:B------:R-:W-:Y:S02]  /*10270*/  IMAD.MOV.U32 R2, RZ, RZ, 0xffff ;  /* 0x0000ffffff027424 */ /* 0x000fe400078e00ff */
[----:B-1----:R-:W-:Y:S01]  /*10280*/  IMAD.MOV.U32 R0, RZ, RZ, 0x1 ;  /* 0x00000001ff007424 */ /* 0x002fe200078e00ff */
[----:B------:R-:W-:-:S09]  /*10290*/  UPRMT UR5, UR4, 0x654, UR5 ;  /* 0x0000065404057896 */ /* 0x000fd20008000005 */
[----:B------:R-:W-:Y:S01]  /*102a0*/  SYNCS.ARRIVE.TRANS64.RED.A1T0 RZ, [UR5], RZ ;  /* 0x000000ffffff79a7 */ /* 0x000fe20008100405 */
[----:B------:R-:W1:Y:S01]  /*102b0*/  LDS R3, [UR16+0x50e0] ;  /* 0x0050e010ff037984 */ /* 0x000e620008000800 */
[----:B------:R-:W-:Y:S02]  /*102c0*/  UMOV UR6, 0x40 ;  /* 0x0000004000067882 */ /* 0x000fe40000000000 */
[----:B------:R-:W-:Y:S01]  /*102d0*/  ULEA UR6, UR4, UR6, 0x18 ;  /* 0x0000000604067291 */ /* 0x000fe2000f8ec0ff */
[----:B------:R-:W-:-:S08]  /*102e0*/  NOP ;  /* 0x0000000000007918 */ /* 0x000fd00000000000 */
[----:B------:R-:W2:Y:S01]  /*102f0*/  LDS R5, [UR6+0x14] ;  /* 0x00001406ff057984 */ /* 0x000ea20008000800 */
[----:B-1----:R-:W-:-:S04]  /*10300*/  LOP3.LUT R3, R3, 0xffff, RZ, 0xc0, !PT ;  /* 0x0000ffff03037812 */ /* 0x002fc800078ec0ff */
[----:B------:R-:W-:-:S04]  /*10310*/  SHF.R.U32.HI R3, RZ, 0x5, R3 ;  /* 0x00000005ff037819 */ /* 0x000fc80000011603 */
[-C--:B------:R-:W-:Y:S02]  /*10320*/  SHF.L.U32 R2, R2, R3.reuse, RZ ;  /* 0x0000000302027219 */ /* 0x080fe400000006ff */
[----:B------:R-:W-:Y:S02]  /*10330*/  SHF.L.U32 R0, R0, R3, RZ ;  /* 0x0000000300007219 */ /* 0x000fe400000006ff */
[----:B--2---:R-:W-:-:S04]  /*10340*/  LOP3.LUT R5, R5, R2, RZ, 0xc0, !PT ;  /* 0x0000000205057212 */ /* 0x004fc800078ec0ff */
[----:B------:R-:W-:-:S13]  /*10350*/  ISETP.NE.AND P0, PT, R5, R2, PT ;  /* 0x000000020500720c */ /* 0x000fda0003f05270 */
[----:B------:R-:W-:Y:S05]  /*10360*/  @P0 BRA `(.L_x_326) ;  /* 0x00000000005c0947 */ /* 0x000fea0003800000 */
[----:B------:R-:W1:Y:S02]  /*10370*/  LDS R3, [UR6+0x18] ;  /* 0x00001806ff037984 */ /* 0x000e640008000800 */
[----:B-1----:R-:W-:-:S04]  /*10380*/  LOP3.LUT R3, R3, R0, RZ, 0xc0, !PT ;  /* 0x0000000003037212 */ /* 0x002fc800078ec0ff */
[----:B------:R-:W-:-:S13]  /*10390*/  ISETP.NE.AND P0, PT, R3, R0, PT ;  /* 0x000000000300720c */ /* 0x000fda0003f05270 */
[----:B------:R-:W-:Y:S05]  /*103a0*/  @P0 BRA `(.L_x_327) ;  /* 0x0000000000400947 */ /* 0x000fea0003800000 */
[----:B------:R-:W-:Y:S01]  /*103b0*/  R2UR UR8, R2 ;  /* 0x00000000020872ca */ /* 0x000fe200000e0000 */
[----:B------:R-:W1:Y:S01]  /*103c0*/  S2R R3, SR_LANEID ;  /* 0x0000000000037919 */ /* 0x000e620000000000 */
[----:B------:R-:W-:Y:S01]  /*103d0*/  LOP3.LUT R4, RZ, R0, RZ, 0x33, !PT ;  /* 0x00000000ff047212 */ /* 0x000fe200078e33ff */
[----:B------:R-:W-:Y:S02]  /*103e0*/  VOTEU.ANY UR7, UPT, PT ;  /* 0x0000000000077886 */ /* 0x000fe400038e0100 */
[----:B------:R-:W-:Y:S01]  /*103f0*/  UFLO.U32 UR7, UR7 ;  /* 0x00000007000772bd */ /* 0x000fe200080e0000 */
[----:B------:R-:W2:Y:S07]  /*10400*/  REDUX UR4, R4 ;  /* 0x00000000040473c4 */ /* 0x000eae0000000000 */
[----:B------:R-:W-:-:S06]  /*10410*/  ULOP3.LUT UR8, URZ, UR8, URZ, 0x33, !UPT ;  /* 0x00000008ff087292 */ /* 0x000fcc000f8e33ff */
[----:B------:R-:W-:-:S04]  /*10420*/  IMAD.U32 R2, RZ, RZ, UR8 ;  /* 0x00000008ff027e24 */ /* 0x000fc8000f8e00ff */
[----:B------:R-:W3:Y:S02]  /*10430*/  REDUX UR5, R2 ;  /* 0x00000000020573c4 */ /* 0x000ee40000000000 */
[----:B------:R4:W-:Y:S01]  /*10440*/  UTCATOMSWS.AND URZ, UR8 ;  /* 0x0000000800ff79e3 */ /* 0x0009e20008000000 */
[----:B--2---:R-:W-:Y:S01]  /*10450*/  IMAD.U32 R0, RZ, RZ, UR4 ;  /* 0x00000004ff007e24 */ /* 0x004fe2000f8e00ff */
[----:B-1----:R-:W-:Y:S01]  /*10460*/  ISETP.EQ.U32.AND P0, PT, R3, UR7, PT ;  /* 0x0000000703007c0c */ /* 0x002fe2000bf02070 */
[----:B---3--:R-:W-:-:S12]  /*10470*/  IMAD.U32 R3, RZ, RZ, UR5 ;  /* 0x00000005ff037e24 */ /* 0x008fd8000f8e00ff */
[----:B------:R4:W-:Y:S04]  /*10480*/  @P0 ATOMS.AND RZ, [UR6+0x14], R3 ;  /* 0x00001403ffff098c */ /* 0x0009e8000a800006 */
[----:B------:R4:W-:Y:S01]  /*10490*/  @P0 ATOMS.AND RZ, [UR6+0x18], R0 ;  /* 0x00001800ffff098c */ /* 0x0009e2000a800006 */
[----:B------:R-:W-:Y:S05]  /*104a0*/  BRA `(.L_x_328) ;  /* 0x0000000000147947 */ /* 0x000fea0003800000 */
.L_x_327:
[----:B------:R-:W-:Y:S02]  /*104b0*/  MOV R2, 0x104d0 ;  /* 0x000104d000027802 */ /* 0x000fe40000000f00 */
[----:B------:R-:W-:Y:S05]  /*104c0*/  CALL.REL.NOINC `($__internal_0_$__cuda_sm10x_tcgen05_guardrail_trap_col_being_dealloced_not_returned_by_alloc) ;  /* 0x0000001000bc7944 */ /* 0x000fea0003c00000 */
[----:B------:R-:W-:Y:S05]  /*104d0*/  BRA `(.L_x_328) ;  /* 0x0000000000087947 */ /* 0x000fea0003800000 */
.L_x_326:
[----:B------:R-:W-:Y:S02]  /*104e0*/  MOV R2, 0x10500 ;  /* 0x0001050000027802 */ /* 0x000fe40000000f00 */
[----:B------:R-:W-:Y:S05]  /*104f0*/  CALL.REL.NOINC `($__internal_2_$__cuda_sm10x_tcgen05_guardrail_trap_unallocated_columns_being_dealloced) ;  /* 0x0000001000c87944 */ /* 0x000fea0003c00000 */
.L_x_328:
[----:B------:R-:W-:Y:S01]  /*10500*/  NOP ;  /* 0x0000000000007918 */ /* 0x000fe20000000000 */
[----:B----4-:R-:W-:Y:S05]  /*10510*/  EXIT ;  /* 0x000000000000794d */ /* 0x010fea0003800000 */
.L_x_35:
[----:B-1----:R-:W-:-:S07]  /*10520*/  MOV R0, UR4 ;  /* 0x0000000400007c02 */ /* 0x002fce0008000f00 */
.L_x_329:
[----:B-1----:R1:W2:Y:S02]  /*10530*/  SYNCS.PHASECHK.TRANS64.TRYWAIT P0, [R0+URZ+0x5000], R5 ;  /* 0x00500005000075a7 */ /* 0x0022a400080011ff */
[----:B--2---:R-:W-:Y:S05]  /*10540*/  @!P0 NANOSLEEP.SYNCS 0x989680 ;  /* 0x009896800000895d */ /* 0x004fea0003900000 */
[----:B------:R-:W2:Y:S02]  /*10550*/  @!P0 SYNCS.PHASECHK.TRANS64 P0, [R0+URZ+0x5000], R5 ;  /* 0x00500005000085a7 */ /* 0x000ea400080010ff */
[----:B--2---:R-:W-:Y:S05]  /*10560*/  @!P0 BRA `(.L_x_329) ;  /* 0xfffffffc00f08947 */ /* 0x004fea000383ffff */
[----:B------:R-:W-:Y:S05]  /*10570*/  BRA `(.L_x_330) ;  /* 0xffffff1400707947 */ /* 0x000fea000383ffff */
.L_x_37:
[----:B-1----:R-:W-:-:S07]  /*10580*/  MOV R0, UR4 ;  /* 0x0000000400007c02 */ /* 0x002fce0008000f00 */
.L_x_331:
[----:B-1----:R1:W2:Y:S02]  /*10590*/  SYNCS.PHASECHK.TRANS64.TRYWAIT P0, [R0+URZ+0x5020], R5 ;  /* 0x00502005000075a7 */ /* 0x0022a400080011ff */
[----:B--2---:R-:W-:Y:S05]  /*105a0*/  @!P0 NANOSLEEP.SYNCS 0x989680 ;  /* 0x009896800000895d */ /* 0x004fea0003900000 */
[----:B------:R-:W2:Y:S02]  /*105b0*/  @!P0 SYNCS.PHASECHK.TRANS64 P0, [R0+URZ+0x5020], R5 ;  /* 0x00502005000085a7 */ /* 0x000ea400080010ff */
[----:B--2---:R-:W-:Y:S05]  /*105c0*/  @!P0 BRA `(.L_x_331) ;  /* 0xfffffffc00f08947 */ /* 0x004fea000383ffff */
[----:B------:R-:W-:Y:S05]  /*105d0*/  BRA `(.L_x_332) ;  /* 0xffffff14006c7947 */ /* 0x000fea000383ffff */
.L_x_39:
[----:B------:R-:W-:-:S07]  /*105e0*/  MOV R2, UR4 ;  /* 0x0000000400027c02 */ /* 0x000fce0008000f00 */
.L_x_333:
[----:B-1----:R1:W2:Y:S02]  /*105f0*/  SYNCS.PHASECHK.TRANS64.TRYWAIT P0, [R2+URZ+0x5058], R3 ;  /* 0x00505803020075a7 */ /* 0x0022a400080011ff */
[----:B--2---:R-:W-:Y:S05]  /*10600*/  @!P0 NANOSLEEP.SYNCS 0x989680 ;  /* 0x009896800000895d */ /* 0x004fea0003900000 */
[----:B------:R-:W2:Y:S02]  /*10610*/  @!P0 SYNCS.PHASECHK.TRANS64 P0, [R2+URZ+0x5058], R3 ;  /* 0x00505803020085a7 */ /* 0x000ea400080010ff */
[----:B--2---:R-:W-:Y:S05]  /*10620*/  @!P0 BRA `(.L_x_333) ;  /* 0xfffffffc00f08947 */ /* 0x004fea000383ffff */
[----:B------:R-:W-:Y:S05]  /*10630*/  BRA `(.L_x_334) ;  /* 0xffffff1400747947 */ /* 0x000fea000383ffff */
.L_x_43:
[----:B------:R-:W-:-:S07]  /*10640*/  MOV R0, UR4 ;  /* 0x0000000400007c02 */ /* 0x000fce0008000f00 */
.L_x_335:
[----:B--2---:R2:W3:Y:S02]  /*10650*/  SYNCS.PHASECHK.TRANS64.TRYWAIT P0, [R0+URZ+0x5008], R5 ;  /* 0x00500805000075a7 */ /* 0x0044e400080011ff */
[----:B---3--:R-:W-:Y:S05]  /*10660*/  @!P0 NANOSLEEP.SYNCS 0x989680 ;  /* 0x009896800000895d */ /* 0x008fea0003900000 */
[----:B------:R-:W3:Y:S02]  /*10670*/  @!P0 SYNCS.PHASECHK.TRANS64 P0, [R0+URZ+0x5008], R5 ;  /* 0x00500805000085a7 */ /* 0x000ee400080010ff */
[----:B---3--:R-:W-:Y:S05]  /*10680*/  @!P0 BRA `(.L_x_335) ;  /* 0xfffffffc00f08947 */ /* 0x008fea000383ffff */
[----:B------:R-:W-:Y:S05]  /*10690*/  BRA `(.L_x_336) ;  /* 0xffffff14009c7947 */ /* 0x000fea000383ffff */
.L_x_45:
[----:B-1----:R-:W-:-:S07]  /*106a0*/  MOV R2, UR4 ;  /* 0x0000000400027c02 */ /* 0x002fce0008000f00 */
.L_x_337:
[----:B-1----:R1:W2:Y:S02]  /*106b0*/  SYNCS.PHASECHK.TRANS64.TRYWAIT P0, [R2+URZ+0x5068], R3 ;  /* 0x00506803020075a7 */ /* 0x0022a400080011ff */
[----:B--2---:R-:W-:Y:S05]  /*106c0*/  @!P0 NANOSLEEP.SYNCS 0x989680 ;  /* 0x009896800000895d */ /* 0x004fea0003900000 */
[----:B------:R-:W2:Y:S02]  /*106d0*/  @!P0 SYNCS.PHASECHK.TRANS64 P0, [R2+URZ+0x5068], R3 ;  /* 0x00506803020085a7 */ /* 0x000ea400080010ff */
[----:B--2---:R-:W-:Y:S05]  /*106e0*/  @!P0 BRA `(.L_x_337) ;  /* 0xfffffffc00f08947 */ /* 0x004fea000383ffff */
[----:B------:R-:W-:Y:S05]  /*106f0*/  BRA `(.L_x_338) ;  /* 0xffffff14009c7947 */ /* 0x000fea000383ffff */
.L_x_49:
[----:B------:R-:W-:-:S07]  /*10700*/  MOV R0, UR4 ;  /* 0x0000000400007c02 */ /* 0x000fce0008000f00 */
.L_x_339:
[----:B---3--:R3:W4:Y:S02]  /*10710*/  SYNCS.PHASECHK.TRANS64.TRYWAIT P0, [R0+URZ+0x5028], R5 ;  /* 0x00502805000075a7 */ /* 0x00872400080011ff */
[----:B----4-:R-:W-:Y:S05]  /*10720*/  @!P0 NANOSLEEP.SYNCS 0x989680 ;  /* 0x009896800000895d */ /* 0x010fea0003900000 */
[----:B------:R-:W4:Y:S02]  /*10730*/  @!P0 SYNCS.PHASECHK.TRANS64 P0, [R0+URZ+0x5028], R5 ;  /* 0x00502805000085a7 */ /* 0x000f2400080010ff */
[----:B----4-:R-:W-:Y:S05]  /*10740*/  @!P0 BRA `(.L_x_339) ;  /* 0xfffffffc00f08947 */ /* 0x010fea000383ffff */
[----:B------:R-:W-:Y:S05]  /*10750*/  BRA `(.L_x_340) ;  /* 0xffffff1400d07947 */ /* 0x000fea000383ffff */
.L_x_51:
[----:B---3--:R-:W-:-:S07]  /*10760*/  MOV R0, UR4 ;  /* 0x0000000400007c02 */ /* 0x008fce0008000f00 */
.L_x_341:
[----:B---3--:R3:W4:Y:S02]  /*10770*/  SYNCS.PHASECHK.TRANS64.TRYWAIT P0, [R0+URZ+0x50a0], R3 ;  /* 0x0050a003000075a7 */ /* 0x00872400080011ff */
[----:B----4-:R-:W-:Y:S05]  /*10780*/  @!P0 NANOSLEEP.SYNCS 0x989680 ;  /* 0x009896800000895d */ /* 0x010fea0003900000 */
[----:B------:R-:W4:Y:S02]  /*10790*/  @!P0 SYNCS.PHASECHK.TRANS64 P0, [R0+URZ+0x50a0], R3 ;  /* 0x0050a003000085a7 */ /* 0x000f2400080010ff */
[----:B----4-:R-:W-:Y:S05]  /*107a0*/  @!P0 BRA `(.L_x_341) ;  /* 0xfffffffc00f08947 */ /* 0x010fea000383ffff */
[----:B------:R-:W-:Y:S05]  /*107b0*/  BRA `(.L_x_342) ;  /* 0xffffff1400c87947 */ /* 0x000fea000383ffff */
.L_x_53:
[----:B------:R-:W-:-:S07]  /*107c0*/  MOV R0, UR4 ;  /* 0x0000000400007c02 */ /* 0x000fce0008000f00 */
.L_x_343:
[----:B-1----:R1:W3:Y:S02]  /*107d0*/  SYNCS.PHASECHK.TRANS64.TRYWAIT P0, [R0+URZ+0x5058], R5 ;  /* 0x00505805000075a7 */ /* 0x0022e400080011ff */
[----:B---3--:R-:W-:Y:S05]  /*107e0*/  @!P0 NANOSLEEP.SYNCS 0x989680 ;  /* 0x009896800000895d */ /* 0x008fea0003900000 */
[----:B------:R-:W3:Y:S02]  /*107f0*/  @!P0 SYNCS.PHASECHK.TRANS64 P0, [R0+URZ+0x5058], R5 ;  /* 0x00505805000085a7 */ /* 0x000ee400080010ff */
[----:B---3--:R-:W-:Y:S05]  /*10800*/  @!P0 BRA `(.L_x_343) ;  /* 0xfffffffc00f08947 */ /* 0x008fea000383ffff */
[----:B------:R-:W-:Y:S05]  /*10810*/  BRA `(.L_x_344) ;  /* 0xffffff1400c87947 */ /* 0x000fea000383ffff */
.L_x_57:
[----:B------:R-:W-:Y:S07]  /*10820*/  MOV R2, UR11 ;  /* 0x0000000b00027c02 */ /* 0x000fee0008000f00 */
.L_x_345:
[----:B-1----:R1:W2:Y:S02]  /*10830*/  SYNCS.PHASECHK.TRANS64.TRYWAIT P0, [R2+URZ+0x5020], R3 ;  /* 0x00502003020075a7 */ /* 0x0022a400080011ff */
[----:B--2---:R-:W-:Y:S05]  /*10840*/  @!P0 NANOSLEEP.SYNCS 0x989680 ;  /* 0x009896800000895d */ /* 0x004fea0003900000 */
[----:B------:R-:W2:Y:S02]  /*10850*/  @!P0 SYNCS.PHASECHK.TRANS64 P0, [R2+URZ+0x5020], R3 ;  /* 0x00502003020085a7 */ /* 0x000ea400080010ff */
[----:B--2---:R-:W-:Y:S05]  /*10860*/  @!P0 BRA `(.L_x_345) ;  /* 0xfffffffc00f08947 */ /* 0x004fea000383ffff */
[----:B------:R-:W-:Y:S05]  /*10870*/  BRA `(.L_x_346) ;  /* 0xffffff1c002c7947 */ /* 0x000fea000383ffff */
.L_x_60:
[----:B------:R-:W-:Y:S07]  /*10880*/  MOV R0, UR4 ;  /* 0x0000000400007c02 */ /* 0x000fee0008000f00 */
.L_x_347:
[----:B-1----:R1:W4:Y:S02]  /*10890*/  SYNCS.PHASECHK.TRANS64.TRYWAIT P0, [R0+URZ+0x50a8], R3 ;  /* 0x0050a803000075a7 */ /* 0x00232400080011ff */
[----:B----4-:R-:W-:Y:S05]  /*108a0*/  @!P0 NANOSLEEP.SYNCS 0x989680 ;  /* 0x009896800000895d */ /* 0x010fea0003900000 */
[----:B------:R-:W4:Y:S02]  /*108b0*/  @!P0 SYNCS.PHASECHK.TRANS64 P0, [R0+URZ+0x50a8], R3 ;  /* 0x0050a803000085a7 */ /* 0x000f2400080010ff */
[----:B----4-:R-:W-:Y:S05]  /*108c0*/  @!P0 BRA `(.L_x_347) ;  /* 0xfffffffc00f08947 */ /* 0x010fea000383ffff */
[----:B------:R-:W-:Y:S05]  /*108d0*/  BRA `(.L_x_348) ;  /* 0xffffff1c00707947 */ /* 0x000fea000383ffff */
.L_x_62:
[----:B------:R-:W-:Y:S07]  /*108e0*/  MOV R0, UR4 ;  /* 0x0000000400007c02 */ /* 0x000fee0008000f00 */
.L_x_349:
[----:B-1----:R1:W4:Y:S02]  /*108f0*/  SYNCS.PHASECHK.TRANS64.TRYWAIT P0, [R0+URZ+0x5068], R9 ;  /* 0x00506809000075a7 */ /* 0x00232400080011ff */
[----:B----4-:R-:W-:Y:S05]  /*10900*/  @!P0 NANOSLEEP.SYNCS 0x989680 ;  /* 0x009896800000895d */ /* 0x010fea0003900000 */
[----:B------:R-:W4:Y:S02]  /*10910*/  @!P0 SYNCS.PHASECHK.TRANS64 P0, [R0+URZ+0x5068], R9 ;  /* 0x00506809000085a7 */ /* 0x000f2400080010ff */
[----:B----4-:R-:W-:Y:S05]  /*10920*/  @!P0 BRA `(.L_x_349) ;  /* 0xfffffffc00f08947 */ /* 0x010fea000383ffff */
[----:B------:R-:W-:Y:S05]  /*10930*/  BRA `(.L_x_350) ;  /* 0xffffff1c00747947 */ /* 0x000fea000383ffff */
.L_x_68:
[----:B------:R-:W-:Y:S07]  /*10940*/  MOV R0, UR8 ;  /* 0x0000000800007c02 */ /* 0x000fee0008000f00 */
.L_x_351:
[----:B-1----:R1:W2:Y:S02]  /*10950*/  SYNCS.PHASECHK.TRANS64.TRYWAIT P0, [R0+URZ+0x5020], R3 ;  /* 0x00502003000075a7 */ /* 0x0022a400080011ff */
[----:B--2---:R-:W-:Y:S05]  /*10960*/  @!P0 NANOSLEEP.SYNCS 0x989680 ;  /* 0x009896800000895d */ /* 0x004fea0003900000 */
[----:B------:R-:W2:Y:S02]  /*10970*/  @!P0 SYNCS.PHASECHK.TRANS64 P0, [R0+URZ+0x5020], R3 ;  /* 0x00502003000085a7 */ /* 0x000ea400080010ff */
[----:B--2---:R-:W-:Y:S05]  /*10980*/  @!P0 BRA `(.L_x_351) ;  /* 0xfffffffc00f08947 */ /* 0x004fea000383ffff */
[----:B------:R-:W-:Y:S05]  /*10990*/  BRA `(.L_x_352) ;  /* 0xffffff2000f87947 */ /* 0x000fea000383ffff */
.L_x_70:
[----:B------:R-:W-:Y:S07]  /*109a0*/  MOV R0, UR4 ;  /* 0x0000000400007c02 */ /* 0x000fee0008000f00 */
.L_x_353:
[----:B-1----:R1:W2:Y:S02]  /*109b0*/  SYNCS.PHASECHK.TRANS64.TRYWAIT P0, [R0+URZ+0x50a0], R3 ;  /* 0x0050a003000075a7 */ /* 0x0022a400080011ff */
[----:B--2---:R-:W-:Y:S05]  /*109c0*/  @!P0 NANOSLEEP.SYNCS 0x989680 ;  /* 0x009896800000895d */ /* 0x004fea0003900000 */
[----:B------:R-:W2:Y:S02]  /*109d0*/  @!P0 SYNCS.PHASECHK.TRANS64 P0, [R0+URZ+0x50a0], R3 ;  /* 0x0050a003000085a7 */ /* 0x000ea400080010ff */
[----:B--2---:R-:W-:Y:S05]  /*109e0*/  @!P0 BRA `(.L_x_353) ;  /* 0xfffffffc00f08947 */ /* 0x004fea000383ffff */
[----:B------:R-:W-:Y:S05]  /*109f0*/  BRA `(.L_x_354) ;  /* 0xffffff2000f47947 */ /* 0x000fea000383ffff */
.L_x_72:
[----:B------:R-:W-:Y:S07]  /*10a00*/  MOV R3, UR4 ;  /* 0x0000000400037c02 */ /* 0x000fee0008000f00 */
.L_x_355:
[----:B-1----:R1:W2:Y:S02]  /*10a10*/  SYNCS.PHASECHK.TRANS64.TRYWAIT P0, [R3+URZ+0x5058], R4 ;  /* 0x00505804030075a7 */ /* 0x0022a400080011ff */
[----:B--2---:R-:W-:Y:S05]  /*10a20*/  @!P0 NANOSLEEP.SYNCS 0x989680 ;  /* 0x009896800000895d */ /* 0x004fea0003900000 */
[----:B------:R-:W2:Y:S02]  /*10a30*/  @!P0 SYNCS.PHASECHK.TRANS64 P0, [R3+URZ+0x5058], R4 ;  /* 0x00505804030085a7 */ /* 0x000ea400080010ff */
[----:B--2---:R-:W-:Y:S05]  /*10a40*/  @!P0 BRA `(.L_x_355) ;  /* 0xfffffffc00f08947 */ /* 0x004fea000383ffff */
[----:B------:R-:W-:Y:S05]  /*10a50*/  BRA `(.L_x_356) ;  /* 0xffffff2000f87947 */ /* 0x000fea000383ffff */
.L_x_80:
[----:B------:R-:W-:-:S07]  /*10a60*/  MOV R0, UR4 ;  /* 0x0000000400007c02 */ /* 0x000fce0008000f00 */
.L_x_357:
[----:B--2---:R2:W3:Y:S02]  /*10a70*/  SYNCS.PHASECHK.TRANS64.TRYWAIT P0, [R0+URZ+0x50a8], R3 ;  /* 0x0050a803000075a7 */ /* 0x0044e400080011ff */
[----:B---3--:R-:W-:Y:S05]  /*10a80*/  @!P0 NANOSLEEP.SYNCS 0x989680 ;  /* 0x009896800000895d */ /* 0x008fea0003900000 */
[----:B------:R-:W3:Y:S02]  /*10a90*/  @!P0 SYNCS.PHASECHK.TRANS64 P0, [R0+URZ+0x50a8], R3 ;  /* 0x0050a803000085a7 */ /* 0x000ee400080010ff */
[----:B---3--:R-:W-:Y:S05]  /*10aa0*/  @!P0 BRA `(.L_x_357) ;  /* 0xfffffffc00f08947 */ /* 0x008fea000383ffff */
[----:B------:R-:W-:Y:S05]  /*10ab0*/  BRA `(.L_x_358) ;  /* 0xffffff28006c7947 */ /* 0x000fea000383ffff */
.L_x_82:
[----:B------:R-:W-:-:S07]  /*10ac0*/  MOV R0, UR4 ;  /* 0x0000000400007c02 */ /* 0x000fce0008000f00 */
.L_x_359:
[----:B--2---:R2:W3:Y:S02]  /*10ad0*/  SYNCS.PHASECHK.TRANS64.TRYWAIT P0, [R0+URZ+0x5068], R7 ;  /* 0x00506807000075a7 */ /* 0x0044e400080011ff */
[----:B---3--:R-:W-:Y:S05]  /*10ae0*/  @!P0 NANOSLEEP.SYNCS 0x989680 ;  /* 0x009896800000895d */ /* 0x008fea0003900000 */
[----:B------:R-:W3:Y:S02]  /*10af0*/  @!P0 SYNCS.PHASECHK.TRANS64 P0, [R0+URZ+0x5068], R7 ;  /* 0x00506807000085a7 */ /* 0x000ee400080010ff */
[----:B---3--:R-:W-:Y:S05]  /*10b00*/  @!P0 BRA `(.L_x_359) ;  /* 0xfffffffc00f08947 */ /* 0x008fea000383ffff */
[----:B------:R-:W-:Y:S05]  /*10b10*/  BRA `(.L_x_360) ;  /* 0xffffff2800707947 */ /* 0x000fea000383ffff */
.L_x_89:
[----:B-1----:R1:W2:Y:S02]  /*10b20*/  SYNCS.PHASECHK.TRANS64.TRYWAIT P0, [R18+URZ+0x50c0], R3 ;  /* 0x0050c003120075a7 */ /* 0x0022a400080011ff */
[----:B--2---:R-:W-:Y:S05]  /*10b30*/  @!P0 NANOSLEEP.SYNCS 0x989680 ;  /* 0x009896800000895d */ /* 0x004fea0003900000 */
[----:B------:R-:W2:Y:S02]  /*10b40*/  @!P0 SYNCS.PHASECHK.TRANS64 P0, [R18+URZ+0x50c0], R3 ;  /* 0x0050c003120085a7 */ /* 0x000ea400080010ff */
[----:B--2---:R-:W-:Y:S05]  /*10b50*/  @!P0 BRA `(.L_x_89) ;  /* 0xfffffffc00f08947 */ /* 0x004fea000383ffff */
[----:B------:R-:W-:Y:S05]  /*10b60*/  BRA `(.L_x_361) ;  /* 0xffffff3000107947 */ /* 0x000fea000383ffff */
.L_x_155:
[----:B--2---:R2:W1:Y:S02]  /*10b70*/  SYNCS.PHASECHK.TRANS64.TRYWAIT P0, [R18+URZ+0x50c8], R3 ;  /* 0x0050c803120075a7 */ /* 0x00446400080011ff */
[----:B-1----:R-:W-:Y:S05]  /*10b80*/  @!P0 NANOSLEEP.SYNCS 0x989680 ;  /* 0x009896800000895d */ /* 0x002fea0003900000 */
[----:B------:R-:W1:Y:S02]  /*10b90*/  @!P0 SYNCS.PHASECHK.TRANS64 P0, [R18+URZ+0x50c8], R3 ;  /* 0x0050c803120085a7 */ /* 0x000e6400080010ff */
[----:B-1----:R-:W-:Y:S05]  /*10ba0*/  @!P0 BRA `(.L_x_155) ;  /* 0xfffffffc00f08947 */ /* 0x002fea000383ffff */
[----:B------:R-:W-:Y:S05]  /*10bb0*/  BRA `(.L_x_362) ;  /* 0xffffff5c00347947 */ /* 0x000fea000383ffff */
.L_x_160:
[----:B-1----:R1:W2:Y:S02]  /*10bc0*/  SYNCS.PHASECHK.TRANS64.TRYWAIT P0, [R19+URZ+0x5070], R2 ;  /* 0x00507002130075a7 */ /* 0x0022a400080011ff */
[----:B--2---:R-:W-:Y:S05]  /*10bd0*/  @!P0 NANOSLEEP.SYNCS 0x989680 ;  /* 0x009896800000895d */ /* 0x004fea0003900000 */
[----:B------:R-:W2:Y:S02]  /*10be0*/  @!P0 SYNCS.PHASECHK.TRANS64 P0, [R19+URZ+0x5070], R2 ;  /* 0x00507002130085a7 */ /* 0x000ea400080010ff */
[----:B--2---:R-:W-:Y:S05]  /*10bf0*/  @!P0 BRA `(.L_x_160) ;  /* 0xfffffffc00f08947 */ /* 0x004fea000383ffff */
[----:B------:R-:W-:Y:S05]  /*10c00*/  BRA `(.L_x_363) ;  /* 0xffffff6000187947 */ /* 0x000fea000383ffff */
.L_x_163:
[----:B---3--:R3:W4:Y:S02]  /*10c10*/  SYNCS.PHASECHK.TRANS64.TRYWAIT P0, [R19+URZ+0x5080], R2 ;  /* 0x00508002130075a7 */ /* 0x00872400080011ff */
[----:B----4-:R-:W-:Y:S05]  /*10c20*/  @!P0 NANOSLEEP.SYNCS 0x989680 ;  /* 0x009896800000895d */ /* 0x010fea0003900000 */
[----:B------:R-:W4:Y:S02]  /*10c30*/  @!P0 SYNCS.PHASECHK.TRANS64 P0, [R19+URZ+0x5080], R2 ;  /* 0x00508002130085a7 */ /* 0x000f2400080010ff */
[----:B----4-:R-:W-:Y:S05]  /*10c40*/  @!P0 BRA `(.L_x_163) ;  /* 0xfffffffc00f08947 */ /* 0x010fea000383ffff */
[----:B------:R-:W-:Y:S05]  /*10c50*/  BRA `(.L_x_364) ;  /* 0xffffff6000307947 */ /* 0x000fea000383ffff */
.L_x_166:
[----:B--2---:R2:W4:Y:S02]  /*10c60*/  SYNCS.PHASECHK.TRANS64.TRYWAIT P0, [R19+URZ+0x5070], R0 ;  /* 0x00507000130075a7 */ /* 0x00452400080011ff */
[----:B----4-:R-:W-:Y:S05]  /*10c70*/  @!P0 NANOSLEEP.SYNCS 0x989680 ;  /* 0x009896800000895d */ /* 0x010fea0003900000 */
[----:B------:R-:W4:Y:S02]  /*10c80*/  @!P0 SYNCS.PHASECHK.TRANS64 P0, [R19+URZ+0x5070], R0 ;  /* 0x00507000130085a7 */ /* 0x000f2400080010ff */
[----:B----4-:R-:W-:Y:S05]  /*10c90*/  @!P0 BRA `(.L_x_166) ;  /* 0xfffffffc00f08947 */ /* 0x010fea000383ffff */
[----:B------:R-:W-:Y:S05]  /*10ca0*/  BRA `(.L_x_365) ;  /* 0xffffff6000907947 */ /* 0x000fea000383ffff */
.L_x_168:
[----:B-1----:R1:W2:Y:S02]  /*10cb0*/  SYNCS.PHASECHK.TRANS64.TRYWAIT P0, [R19+URZ+0x5090], R0 ;  /* 0x00509000130075a7 */ /* 0x0022a400080011ff */
[----:B--2---:R-:W-:Y:S05]  /*10cc0*/  @!P0 NANOSLEEP.SYNCS 0x989680 ;  /* 0x009896800000895d */ /* 0x004fea0003900000 */
[----:B------:R-:W2:Y:S02]  /*10cd0*/  @!P0 SYNCS.PHASECHK.TRANS64 P0, [R19+URZ+0x5090], R0 ;  /* 0x00509000130085a7 */ /* 0x000ea400080010ff */
[----:B--2---:R-:W-:Y:S05]  /*10ce0*/  @!P0 BRA `(.L_x_168) ;  /* 0xfffffffc00f08947 */ /* 0x004fea000383ffff */
[----:B------:R-:W-:Y:S05]  /*10cf0*/  BRA `(.L_x_366) ;  /* 0xffffff6000d07947 */ /* 0x000fea000383ffff */
.L_x_175:
[----:B-1----:R1:W3:Y:S02]  /*10d00*/  SYNCS.PHASECHK.TRANS64.TRYWAIT P1, [R19+URZ+0x5080], R0 ;  /* 0x00508000130075a7 */ /* 0x0022e400080211ff */
[----:B---3--:R-:W-:Y:S05]  /*10d10*/  @!P1 NANOSLEEP.SYNCS 0x989680 ;  /* 0x009896800000995d */ /* 0x008fea0003900000 */
[----:B------:R-:W3:Y:S02]  /*10d20*/  @!P1 SYNCS.PHASECHK.TRANS64 P1, [R19+URZ+0x5080], R0 ;  /* 0x00508000130095a7 */ /* 0x000ee400080210ff */
[----:B---3--:R-:W-:Y:S05]  /*10d30*/  @!P1 BRA `(.L_x_175) ;  /* 0xfffffffc00f09947 */ /* 0x008fea000383ffff */
[----:B------:R-:W-:Y:S05]  /*10d40*/  BRA `(.L_x_367) ;  /* 0xffffff6400e87947 */ /* 0x000fea000383ffff */
.L_x_178:
[----:B-1----:R1:W3:Y:S02]  /*10d50*/  SYNCS.PHASECHK.TRANS64.TRYWAIT P0, [R19+URZ+0x5098], R0 ;  /* 0x00509800130075a7 */ /* 0x0022e400080011ff */
[----:B---3--:R-:W-:Y:S05]  /*10d60*/  @!P0 NANOSLEEP.SYNCS 0x989680 ;  /* 0x009896800000895d */ /* 0x008fea0003900000 */
[----:B------:R-:W3:Y:S02]  /*10d70*/  @!P0 SYNCS.PHASECHK.TRANS64 P0, [R19+URZ+0x5098], R0 ;  /* 0x00509800130085a7 */ /* 0x000ee400080010ff */
[----:B---3--:R-:W-:Y:S05]  /*10d80*/  @!P0 BRA `(.L_x_178) ;  /* 0xfffffffc00f08947 */ /* 0x008fea000383ffff */
[----:B------:R-:W-:Y:S05]  /*10d90*/  BRA `(.L_x_368) ;  /* 0xffffff6800707947 */ /* 0x000fea000383ffff */
.L_x_187:
[----:B--2---:R2:W3:Y:S02]  /*10da0*/  SYNCS.PHASECHK.TRANS64.TRYWAIT P0, [R26+URZ+0x5070], R3 ;  /* 0x005070031a0075a7 */ /* 0x0044e400080011ff */
[----:B---3--:R-:W-:Y:S05]  /*10db0*/  @!P0 NANOSLEEP.SYNCS 0x989680 ;  /* 0x009896800000895d */ /* 0x008fea0003900000 */
[----:B------:R-:W3:Y:S02]  /*10dc0*/  @!P0 SYNCS.PHASECHK.TRANS64 P0, [R26+URZ+0x5070], R3 ;  /* 0x005070031a0085a7 */ /* 0x000ee400080010ff */
[----:B---3--:R-:W-:Y:S05]  /*10dd0*/  @!P0 BRA `(.L_x_187) ;  /* 0xfffffffc00f08947 */ /* 0x008fea000383ffff */
[----:B------:R-:W-:Y:S05]  /*10de0*/  BRA `(.L_x_369) ;  /* 0xffffff6c00b07947 */ /* 0x000fea000383ffff */
.L_x_190:
[----:B--2---:R2:W4:Y:S02]  /*10df0*/  SYNCS.PHASECHK.TRANS64.TRYWAIT P0, [R26+URZ+0x5090], R3 ;  /* 0x005090031a0075a7 */ /* 0x00452400080011ff */
[----:B----4-:R-:W-:Y:S05]  /*10e00*/  @!P0 NANOSLEEP.SYNCS 0x989680 ;  /* 0x009896800000895d */ /* 0x010fea0003900000 */
[----:B------:R-:W4:Y:S02]  /*10e10*/  @!P0 SYNCS.PHASECHK.TRANS64 P0, [R26+URZ+0x5090], R3 ;  /* 0x005090031a0085a7 */ /* 0x000f2400080010ff */
[----:B----4-:R-:W-:Y:S05]  /*10e20*/  @!P0 BRA `(.L_x_190) ;  /* 0xfffffffc00f08947 */ /* 0x010fea000383ffff */
[----:B------:R-:W-:Y:S05]  /*10e30*/  BRA `(.L_x_370) ;  /* 0xffffff6c00cc7947 */ /* 0x000fea000383ffff */
.L_x_192:
[----:B--2---:R2:W3:Y:S02]  /*10e40*/  SYNCS.PHASECHK.TRANS64.TRYWAIT P1, [R26+URZ+0x50c0], R3 ;  /* 0x0050c0031a0075a7 */ /* 0x0044e400080211ff */
[----:B---3--:R-:W-:Y:S05]  /*10e50*/  @!P1 NANOSLEEP.SYNCS 0x989680 ;  /* 0x009896800000995d */ /* 0x008fea0003900000 */
[----:B------:R-:W3:Y:S02]  /*10e60*/  @!P1 SYNCS.PHASECHK.TRANS64 P1, [R26+URZ+0x50c0], R3 ;  /* 0x0050c0031a0095a7 */ /* 0x000ee400080210ff */
[----:B---3--:R-:W-:Y:S05]  /*10e70*/  @!P1 BRA `(.L_x_192) ;  /* 0xfffffffc00f09947 */ /* 0x008fea000383ffff */
[----:B------:R-:W-:Y:S05]  /*10e80*/  BRA `(.L_x_371) ;  /* 0xffffff6c00ec7947 */ /* 0x000fea000383ffff */
.L_x_201:
[----:B-1----:R1:W3:Y:S02]  /*10e90*/  SYNCS.PHASECHK.TRANS64.TRYWAIT P1, [R26+URZ+0x5080], R43 ;  /* 0x0050802b1a0075a7 */ /* 0x0022e400080211ff */
[----:B---3--:R-:W-:Y:S05]  /*10ea0*/  @!P1 NANOSLEEP.SYNCS 0x989680 ;  /* 0x009896800000995d */ /* 0x008fea0003900000 */
[----:B------:R-:W3:Y:S02]  /*10eb0*/  @!P1 SYNCS.PHASECHK.TRANS64 P1, [R26+URZ+0x5080], R43 ;  /* 0x0050802b1a0095a7 */ /* 0x000ee400080210ff */
[----:B---3--:R-:W-:Y:S05]  /*10ec0*/  @!P1 BRA `(.L_x_201) ;  /* 0xfffffffc00f09947 */ /* 0x008fea000383ffff */
[----:B------:R-:W-:Y:S05]  /*10ed0*/  BRA `(.L_x_372) ;  /* 0xffffff78005c7947 */ /* 0x000fea000383ffff */
.L_x_205:
[----:B----4-:R4:W1:Y:S02]  /*10ee0*/  SYNCS.PHASECHK.TRANS64.TRYWAIT P0, [R26+URZ+0x5098], R41 ;  /* 0x005098291a0075a7 */ /* 0x01086400080011ff */
[----:B-1----:R-:W-:Y:S05]  /*10ef0*/  @!P0 NANOSLEEP.SYNCS 0x989680 ;  /* 0x009896800000895d */ /* 0x002fea0003900000 */
[----:B------:R-:W1:Y:S02]  /*10f00*/  @!P0 SYNCS.PHASECHK.TRANS64 P0, [R26+URZ+0x5098], R41 ;  /* 0x005098291a0085a7 */ /* 0x000e6400080010ff */
[----:B-1----:R-:W-:Y:S05]  /*10f10*/  @!P0 BRA `(.L_x_205) ;  /* 0xfffffffc00f08947 */ /* 0x002fea000383ffff */
[----:B------:R-:W-:Y:S05]  /*10f20*/  BRA `(.L_x_373) ;  /* 0xffffff7800c47947 */ /* 0x000fea000383ffff */
.L_x_207:
[----:B------:R1:W1:Y:S02]  /*10f30*/  SYNCS.PHASECHK.TRANS64.TRYWAIT P1, [R26+URZ+0x50c8], R3 ;  /* 0x0050c8031a0075a7 */ /* 0x00026400080211ff */
[----:B-1----:R-:W-:Y:S05]  /*10f40*/  @!P1 NANOSLEEP.SYNCS 0x989680 ;  /* 0x009896800000995d */ /* 0x002fea0003900000 */
[----:B------:R-:W1:Y:S02]  /*10f50*/  @!P1 SYNCS.PHASECHK.TRANS64 P1, [R26+URZ+0x50c8], R3 ;  /* 0x0050c8031a0095a7 */ /* 0x000e6400080210ff */
[----:B-1----:R-:W-:Y:S05]  /*10f60*/  @!P1 BRA `(.L_x_207) ;  /* 0xfffffffc00f09947 */ /* 0x002fea000383ffff */
[----:B------:R-:W-:Y:S05]  /*10f70*/  BRA `(.L_x_374) ;  /* 0xffffff7800d87947 */ /* 0x000fea000383ffff */
.L_x_216:
[----:B------:R-:W-:-:S07]  /*10f80*/  MOV R0, UR4 ;  /* 0x0000000400007c02 */ /* 0x000fce0008000f00 */
.L_x_375:
[----:B-1----:R1:W2:Y:S02]  /*10f90*/  SYNCS.PHASECHK.TRANS64.TRYWAIT P0, [R0+URZ], R3 ;  /* 0x00000003000075a7 */ /* 0x0022a400080011ff */
[----:B--2---:R-:W-:Y:S05]  /*10fa0*/  @!P0 NANOSLEEP.SYNCS 0x989680 ;  /* 0x009896800000895d */ /* 0x004fea0003900000 */
[----:B------:R-:W2:Y:S02]  /*10fb0*/  @!P0 SYNCS.PHASECHK.TRANS64 P0, [R0+URZ], R3 ;  /* 0x00000003000085a7 */ /* 0x000ea400080010ff */
[----:B--2---:R-:W-:Y:S05]  /*10fc0*/  @!P0 BRA `(.L_x_375) ;  /* 0xfffffffc00f08947 */ /* 0x004fea000383ffff */
[----:B------:R-:W-:Y:S05]  /*10fd0*/  BRA `(.L_x_376) ;  /* 0xffffff8400747947 */ /* 0x000fea000383ffff */
.L_x_219:
[----:B------:R-:W-:-:S07]  /*10fe0*/  MOV R0, UR5 ;  /* 0x0000000500007c02 */ /* 0x000fce0008000f00 */
.L_x_377:
[----:B-1----:R1:W3:Y:S02]  /*10ff0*/  SYNCS.PHASECHK.TRANS64.TRYWAIT P1, [R0+URZ], R3 ;  /* 0x00000003000075a7 */ /* 0x0022e400080211ff */
[----:B---3--:R-:W-:Y:S05]  /*11000*/  @!P1 NANOSLEEP.SYNCS 0x989680 ;  /* 0x009896800000995d */ /* 0x008fea0003900000 */
[----:B------:R-:W3:Y:S02]  /*11010*/  @!P1 SYNCS.PHASECHK.TRANS64 P1, [R0+URZ], R3 ;  /* 0x00000003000095a7 */ /* 0x000ee400080210ff */
[----:B---3--:R-:W-:Y:S05]  /*11020*/  @!P1 BRA `(.L_x_377) ;  /* 0xfffffffc00f09947 */ /* 0x008fea000383ffff */
[----:B------:R-:W-:Y:S05]  /*11030*/  BRA `(.L_x_378) ;  /* 0xffffff8800207947 */ /* 0x000fea000383ffff */
.L_x_226:
[----:B-1----:R-:W-:-:S04]  /*11040*/  MOV R4, UR46 ;  /* 0x0000002e00047c02 */ /* 0x002fc80008000f00 */
[----:B------:R1:W2:Y:S03]  /*11050*/  SYNCS.PHASECHK.TRANS64.TRYWAIT P5, [R4+URZ], R3 ;  /* 0x00000003040075a7 */ /* 0x0002a600080a11ff */
[----:B--2---:R-:W-:Y:S05]  /*11060*/  @!P5 NANOSLEEP.SYNCS 0x989680 ;  /* 0x009896800000d95d */ /* 0x004fea0003900000 */
[----:B------:R-:W2:Y:S02]  /*11070*/  @!P5 SYNCS.PHASECHK.TRANS64 P5, [R4+URZ], R3 ;  /* 0x000000030400d5a7 */ /* 0x000ea400080a10ff */
[----:B--2---:R-:W-:Y:S05]  /*11080*/  @!P5 BRA `(.L_x_226) ;  /* 0xfffffffc00ecd947 */ /* 0x004fea000383ffff */
[----:B------:R-:W-:Y:S05]  /*11090*/  BRA `(.L_x_379) ;  /* 0xffffff9400587947 */ /* 0x000fea000383ffff */
.L_x_231:
[----:B------:R-:W-:-:S07]  /*110a0*/  MOV R5, UR5 ;  /* 0x0000000500057c02 */ /* 0x000fce0008000f00 */
.L_x_380:
[----:B---3--:R3:W4:Y:S02]  /*110b0*/  SYNCS.PHASECHK.TRANS64.TRYWAIT P2, [R5+URZ], R0 ;  /* 0x00000000050075a7 */ /* 0x00872400080411ff */
[----:B----4-:R-:W-:Y:S05]  /*110c0*/  @!P2 NANOSLEEP.SYNCS 0x989680 ;  /* 0x009896800000a95d */ /* 0x010fea0003900000 */
[----:B------:R-:W4:Y:S02]  /*110d0*/  @!P2 SYNCS.PHASECHK.TRANS64 P2, [R5+URZ], R0 ;  /* 0x000000000500a5a7 */ /* 0x000f2400080410ff */
[----:B----4-:R-:W-:Y:S05]  /*110e0*/  @!P2 BRA `(.L_x_380) ;  /* 0xfffffffc00f0a947 */ /* 0x010fea000383ffff */
[----:B------:R-:W-:Y:S05]  /*110f0*/  BRA `(.L_x_381) ;  /* 0xffffffc000ec7947 */ /* 0x000fea000383ffff */
.L_x_236:
[----:B------:R-:W-:-:S07]  /*11100*/  MOV R3, UR5 ;  /* 0x0000000500037c02 */ /* 0x000fce0008000f00 */
.L_x_382:
[----:B-1----:R1:W2:Y:S02]  /*11110*/  SYNCS.PHASECHK.TRANS64.TRYWAIT P1, [R3+URZ], R0 ;  /* 0x00000000030075a7 */ /* 0x0022a400080211ff */
[----:B--2---:R-:W-:Y:S05]  /*11120*/  @!P1 NANOSLEEP.SYNCS 0x989680 ;  /* 0x009896800000995d */ /* 0x004fea0003900000 */
[----:B------:R-:W2:Y:S02]  /*11130*/  @!P1 SYNCS.PHASECHK.TRANS64 P1, [R3+URZ], R0 ;  /* 0x00000000030095a7 */ /* 0x000ea400080210ff */
[----:B--2---:R-:W-:Y:S05]  /*11140*/  @!P1 BRA `(.L_x_382) ;  /* 0xfffffffc00f09947 */ /* 0x004fea000383ffff */
[----:B------:R-:W-:Y:S05]  /*11150*/  BRA `(.L_x_383) ;  /* 0xffffffc8004c7947 */ /* 0x000fea000383ffff */
.L_x_241:
[----:B------:R-:W-:-:S07]  /*11160*/  MOV R0, UR7 ;  /* 0x0000000700007c02 */ /* 0x000fce0008000f00 */
.L_x_384:
[----:B-1----:R1:W3:Y:S02]  /*11170*/  SYNCS.PHASECHK.TRANS64.TRYWAIT P0, [R0+URZ], R3 ;  /* 0x00000003000075a7 */ /* 0x0022e400080011ff */
[----:B---3--:R-:W-:Y:S05]  /*11180*/  @!P0 NANOSLEEP.SYNCS 0x989680 ;  /* 0x009896800000895d */ /* 0x008fea0003900000 */
[----:B------:R-:W3:Y:S02]  /*11190*/  @!P0 SYNCS.PHASECHK.TRANS64 P0, [R0+URZ], R3 ;  /* 0x00000003000085a7 */ /* 0x000ee400080010ff */
[----:B---3--:R-:W-:Y:S05]  /*111a0*/  @!P0 BRA `(.L_x_384) ;  /* 0xfffffffc00f08947 */ /* 0x008fea000383ffff */
[----:B------:R-:W-:Y:S05]  /*111b0*/  BRA `(.L_x_385) ;  /* 0xffffffcc00007947 */ /* 0x000fea000383ffff */
.L_x_245:
[----:B------:R-:W-:-:S07]  /*111c0*/  MOV R0, UR8 ;  /* 0x0000000800007c02 */ /* 0x000fce0008000f00 */
.L_x_386:
[----:B-1----:R1:W2:Y:S02]  /*111d0*/  SYNCS.PHASECHK.TRANS64.TRYWAIT P1, [R0+URZ+0x5010], R3 ;  /* 0x00501003000075a7 */ /* 0x0022a400080211ff */
[----:B--2---:R-:W-:Y:S05]  /*111e0*/  @!P1 NANOSLEEP.SYNCS 0x989680 ;  /* 0x009896800000995d */ /* 0x004fea0003900000 */
[----:B------:R-:W2:Y:S02]  /*111f0*/  @!P1 SYNCS.PHASECHK.TRANS64 P1, [R0+URZ+0x5010], R3 ;  /* 0x00501003000095a7 */ /* 0x000ea400080210ff */
[----:B--2---:R-:W-:Y:S05]  /*11200*/  @!P1 BRA `(.L_x_386) ;  /* 0xfffffffc00f09947 */ /* 0x004fea000383ffff */
[----:B------:R-:W-:Y:S05]  /*11210*/  BRA `(.L_x_387) ;  /* 0xffffffcc00f47947 */ /* 0x000fea000383ffff */
.L_x_251:
[----:B-1----:R-:W-:-:S07]  /*11220*/  MOV R0, UR8 ;  /* 0x0000000800007c02 */ /* 0x002fce0008000f00 */
.L_x_388:
[----:B-1----:R1:W2:Y:S02]  /*11230*/  SYNCS.PHASECHK.TRANS64.TRYWAIT P1, [R0+URZ+0x5038], R3 ;  /* 0x00503803000075a7 */ /* 0x0022a400080211ff */
[----:B--2---:R-:W-:Y:S05]  /*11240*/  @!P1 NANOSLEEP.SYNCS 0x989680 ;  /* 0x009896800000995d */ /* 0x004fea0003900000 */
[----:B------:R-:W2:Y:S02]  /*11250*/  @!P1 SYNCS.PHASECHK.TRANS64 P1, [R0+URZ+0x5038], R3 ;  /* 0x00503803000095a7 */ /* 0x000ea400080210ff */
[----:B--2---:R-:W-:Y:S05]  /*11260*/  @!P1 BRA `(.L_x_388) ;  /* 0xfffffffc00f09947 */ /* 0x004fea000383ffff */
[----:B------:R-:W-:Y:S05]  /*11270*/  BRA `(.L_x_389) ;  /* 0xffffffd000487947 */ /* 0x000fea000383ffff */
.L_x_257:
[----:B-1----:R-:W-:-:S07]  /*11280*/  MOV R0, UR8 ;  /* 0x0000000800007c02 */ /* 0x002fce0008000f00 */
.L_x_390:
[----:B-1----:R1:W2:Y:S02]  /*11290*/  SYNCS.PHASECHK.TRANS64.TRYWAIT P2, [R0+URZ+0x5018], R3 ;  /* 0x00501803000075a7 */ /* 0x0022a400080411ff */
[----:B--2---:R-:W-:Y:S05]  /*112a0*/  @!P2 NANOSLEEP.SYNCS 0x989680 ;  /* 0x009896800000a95d */ /* 0x004fea0003900000 */
[----:B------:R-:W2:Y:S02]  /*112b0*/  @!P2 SYNCS.PHASECHK.TRANS64 P2, [R0+URZ+0x5018], R3 ;  /* 0x005018030000a5a7 */ /* 0x000ea400080410ff */
[----:B--2---:R-:W-:Y:S05]  /*112c0*/  @!P2 BRA `(.L_x_390) ;  /* 0xfffffffc00f0a947 */ /* 0x004fea000383ffff */
[----:B------:R-:W-:Y:S05]  /*112d0*/  BRA `(.L_x_391) ;  /* 0xffffffd000a07947 */ /* 0x000fea000383ffff */
.L_x_263:
[----:B-1----:R-:W-:-:S07]  /*112e0*/  MOV R0, UR8 ;  /* 0x0000000800007c02 */ /* 0x002fce0008000f00 */
.L_x_392:
[----:B-1----:R1:W2:Y:S02]  /*112f0*/  SYNCS.PHASECHK.TRANS64.TRYWAIT P2, [R0+URZ+0x5040], R3 ;  /* 0x00504003000075a7 */ /* 0x0022a400080411ff */
[----:B--2---:R-:W-:Y:S05]  /*11300*/  @!P2 NANOSLEEP.SYNCS 0x989680 ;  /* 0x009896800000a95d */ /* 0x004fea0003900000 */
[----:B------:R-:W2:Y:S02]  /*11310*/  @!P2 SYNCS.PHASECHK.TRANS64 P2, [R0+URZ+0x5040], R3 ;  /* 0x005040030000a5a7 */ /* 0x000ea400080410ff */
[----:B--2---:R-:W-:Y:S05]  /*11320*/  @!P2 BRA `(.L_x_392) ;  /* 0xfffffffc00f0a947 */ /* 0x004fea000383ffff */
[----:B------:R-:W-:Y:S05]  /*11330*/  BRA `(.L_x_393) ;  /* 0xffffffd000f47947 */ /* 0x000fea000383ffff */
.L_x_269:
[----:B------:R-:W-:-:S07]  /*11340*/  MOV R0, UR33 ;  /* 0x0000002100007c02 */ /* 0x000fce0008000f00 */
.L_x_394:
[----:B-1----:R1:W2:Y:S02]  /*11350*/  SYNCS.PHASECHK.TRANS64.TRYWAIT P2, [R0+URZ+0x5038], R3 ;  /* 0x00503803000075a7 */ /* 0x0022a400080411ff */
[----:B--2---:R-:W-:Y:S05]  /*11360*/  @!P2 NANOSLEEP.SYNCS 0x989680 ;  /* 0x009896800000a95d */ /* 0x004fea0003900000 */
[----:B------:R-:W2:Y:S02]  /*11370*/  @!P2 SYNCS.PHASECHK.TRANS64 P2, [R0+URZ+0x5038], R3 ;  /* 0x005038030000a5a7 */ /* 0x000ea400080410ff */
[----:B--2---:R-:W-:Y:S05]  /*11380*/  @!P2 BRA `(.L_x_394) ;  /* 0xfffffffc00f0a947 */ /* 0x004fea000383ffff */
[----:B------:R-:W-:Y:S05]  /*11390*/  BRA `(.L_x_395) ;  /* 0xffffffd400ac7947 */ /* 0x000fea000383ffff */
.L_x_274:
[----:B------:R-:W-:-:S07]  /*113a0*/  MOV R0, UR17 ;  /* 0x0000001100007c02 */ /* 0x000fce0008000f00 */
.L_x_396:
[----:B-1----:R1:W2:Y:S02]  /*113b0*/  SYNCS.PHASECHK.TRANS64.TRYWAIT P2, [R0+URZ+0x5038], R5 ;  /* 0x00503805000075a7 */ /* 0x0022a400080411ff */
[----:B--2---:R-:W-:Y:S05]  /*113c0*/  @!P2 NANOSLEEP.SYNCS 0x989680 ;  /* 0x009896800000a95d */ /* 0x004fea0003900000 */
[----:B------:R-:W2:Y:S02]  /*113d0*/  @!P2 SYNCS.PHASECHK.TRANS64 P2, [R0+URZ+0x5038], R5 ;  /* 0x005038050000a5a7 */ /* 0x000ea400080410ff */
[----:B--2---:R-:W-:Y:S05]  /*113e0*/  @!P2 BRA `(.L_x_396) ;  /* 0xfffffffc00f0a947 */ /* 0x004fea000383ffff */
[----:B------:R-:W-:Y:S05]  /*113f0*/  BRA `(.L_x_397) ;  /* 0xffffffd800087947 */ /* 0x000fea000383ffff */
.L_x_279:
[----:B------:R-:W-:-:S07]  /*11400*/  MOV R0, UR25 ;  /* 0x0000001900007c02 */ /* 0x000fce0008000f00 */
.L_x_398:
[----:B-1----:R1:W2:Y:S02]  /*11410*/  SYNCS.PHASECHK.TRANS64.TRYWAIT P2, [R0+URZ+0x5038], R5 ;  /* 0x00503805000075a7 */ /* 0x0022a400080411ff */
[----:B--2---:R-:W-:Y:S05]  /*11420*/  @!P2 NANOSLEEP.SYNCS 0x989680 ;  /* 0x009896800000a95d */ /* 0x004fea0003900000 */
[----:B------:R-:W2:Y:S02]  /*11430*/  @!P2 SYNCS.PHASECHK.TRANS64 P2, [R0+URZ+0x5038], R5 ;  /* 0x005038050000a5a7 */ /* 0x000ea400080410ff */
[----:B--2---:R-:W-:Y:S05]  /*11440*/  @!P2 BRA `(.L_x_398) ;  /* 0xfffffffc00f0a947 */ /* 0x004fea000383ffff */
[----:B------:R-:W-:Y:S05]  /*11450*/  BRA `(.L_x_399) ;  /* 0xffffffd8006c7947 */ /* 0x000fea000383ffff */
.L_x_284:
[----:B------:R-:W-:-:S07]  /*11460*/  MOV R0, UR17 ;  /* 0x0000001100007c02 */ /* 0x000fce0008000f00 */
.L_x_400:
[----:B-1----:R1:W2:Y:S02]  /*11470*/  SYNCS.PHASECHK.TRANS64.TRYWAIT P2, [R0+URZ+0x5038], R5 ;  /* 0x00503805000075a7 */ /* 0x0022a400080411ff */
[----:B--2---:R-:W-:Y:S05]  /*11480*/  @!P2 NANOSLEEP.SYNCS 0x989680 ;  /* 0x009896800000a95d */ /* 0x004fea0003900000 */
[----:B------:R-:W2:Y:S02]  /*11490*/  @!P2 SYNCS.PHASECHK.TRANS64 P2, [R0+URZ+0x5038], R5 ;  /* 0x005038050000a5a7 */ /* 0x000ea400080410ff */
[----:B--2---:R-:W-:Y:S05]  /*114a0*/  @!P2 BRA `(.L_x_400) ;  /* 0xfffffffc00f0a947 */ /* 0x004fea000383ffff */
[----:B------:R-:W-:Y:S05]  /*114b0*/  BRA `(.L_x_401) ;  /* 0xffffffd800cc7947 */ /* 0x000fea000383ffff */
.L_x_289:
[----:B------:R-:W-:-:S07]  /*114c0*/  MOV R0, UR17 ;  /* 0x0000001100007c02 */ /* 0x000fce0008000f00 */
.L_x_402:
[----:B-1----:R1:W2:Y:S02]  /*114d0*/  SYNCS.PHASECHK.TRANS64.TRYWAIT P2, [R0+URZ+0x5038], R5 ;  /* 0x00503805000075a7 */ /* 0x0022a400080411ff */
[----:B--2---:R-:W-:Y:S05]  /*114e0*/  @!P2 NANOSLEEP.SYNCS 0x989680 ;  /* 0x009896800000a95d */ /* 0x004fea0003900000 */
[----:B------:R-:W2:Y:S02]  /*114f0*/  @!P2 SYNCS.PHASECHK.TRANS64 P2, [R0+URZ+0x5038], R5 ;  /* 0x005038050000a5a7 */ /* 0x000ea400080410ff */
[----:B--2---:R-:W-:Y:S05]  /*11500*/  @!P2 BRA `(.L_x_402) ;  /* 0xfffffffc00f0a947 */ /* 0x004fea000383ffff */
[----:B------:R-:W-:Y:S05]  /*11510*/  BRA `(.L_x_403) ;  /* 0xffffffdc00307947 */ /* 0x000fea000383ffff */
.L_x_294:
[----:B------:R-:W-:-:S07]  /*11520*/  MOV R0, UR17 ;  /* 0x0000001100007c02 */ /* 0x000fce0008000f00 */
.L_x_404:
[----:B-1----:R1:W2:Y:S02]  /*11530*/  SYNCS.PHASECHK.TRANS64.TRYWAIT P2, [R0+URZ+0x5038], R5 ;  /* 0x00503805000075a7 */ /* 0x0022a400080411ff */
[----:B--2---:R-:W-:Y:S05]  /*11540*/  @!P2 NANOSLEEP.SYNCS 0x989680 ;  /* 0x009896800000a95d */ /* 0x004fea0003900000 */
[----:B------:R-:W2:Y:S02]  /*11550*/  @!P2 SYNCS.PHASECHK.TRANS64 P2, [R0+URZ+0x5038], R5 ;  /* 0x005038050000a5a7 */ /* 0x000ea400080410ff */
[----:B--2---:R-:W-:Y:S05]  /*11560*/  @!P2 BRA `(.L_x_404) ;  /* 0xfffffffc00f0a947 */ /* 0x004fea000383ffff */
[----:B------:R-:W-:Y:S05]  /*11570*/  BRA `(.L_x_405) ;  /* 0xffffffdc00947947 */ /* 0x000fea000383ffff */
.L_x_299:
[----:B------:R-:W-:-:S07]  /*11580*/  MOV R0, UR17 ;  /* 0x0000001100007c02 */ /* 0x000fce0008000f00 */
.L_x_406:
[----:B-1----:R1:W2:Y:S02]  /*11590*/  SYNCS.PHASECHK.TRANS64.TRYWAIT P2, [R0+URZ+0x5038], R5 ;  /* 0x00503805000075a7 */ /* 0x0022a400080411ff */
[----:B--2---:R-:W-:Y:S05]  /*115a0*/  @!P2 NANOSLEEP.SYNCS 0x989680 ;  /* 0x009896800000a95d */ /* 0x004fea0003900000 */
[----:B------:R-:W2:Y:S02]  /*115b0*/  @!P2 SYNCS.PHASECHK.TRANS64 P2, [R0+URZ+0x5038], R5 ;  /* 0x005038050000a5a7 */ /* 0x000ea400080410ff */
[----:B--2---:R-:W-:Y:S05]  /*115c0*/  @!P2 BRA `(.L_x_406) ;  /* 0xfffffffc00f0a947 */ /* 0x004fea000383ffff */
[----:B------:R-:W-:Y:S05]  /*115d0*/  BRA `(.L_x_407) ;  /* 0xffffffdc00f87947 */ /* 0x000fea000383ffff */
.L_x_304:
[----:B------:R-:W-:-:S07]  /*115e0*/  MOV R0, UR17 ;  /* 0x0000001100007c02 */ /* 0x000fce0008000f00 */
.L_x_408:
[----:B-1----:R1:W2:Y:S02]  /*115f0*/  SYNCS.PHASECHK.TRANS64.TRYWAIT P2, [R0+URZ+0x5038], R5 ;  /* 0x00503805000075a7 */ /* 0x0022a400080411ff */
[----:B--2---:R-:W-:Y:S05]  /*11600*/  @!P2 NANOSLEEP.SYNCS 0x989680 ;  /* 0x009896800000a95d */ /* 0x004fea0003900000 */
[----:B------:R-:W2:Y:S02]  /*11610*/  @!P2 SYNCS.PHASECHK.TRANS64 P2, [R0+URZ+0x5038], R5 ;  /* 0x005038050000a5a7 */ /* 0x000ea400080410ff */
[----:B--2---:R-:W-:Y:S05]  /*11620*/  @!P2 BRA `(.L_x_408) ;  /* 0xfffffffc00f0a947 */ /* 0x004fea000383ffff */
[----:B------:R-:W-:Y:S05]  /*11630*/  BRA `(.L_x_409) ;  /* 0xffffffe0005c7947 */ /* 0x000fea000383ffff */
.L_x_310:
[----:B------:R-:W-:-:S07]  /*11640*/  MOV R0, UR25 ;  /* 0x0000001900007c02 */ /* 0x000fce0008000f00 */
.L_x_410:
[----:B-1----:R1:W2:Y:S02]  /*11650*/  SYNCS.PHASECHK.TRANS64.TRYWAIT P2, [R0+URZ+0x5038], R3 ;  /* 0x00503803000075a7 */ /* 0x0022a400080411ff */
[----:B--2---:R-:W-:Y:S05]  /*11660*/  @!P2 NANOSLEEP.SYNCS 0x989680 ;  /* 0x009896800000a95d */ /* 0x004fea0003900000 */
[----:B------:R-:W2:Y:S02]  /*11670*/  @!P2 SYNCS.PHASECHK.TRANS64 P2, [R0+URZ+0x5038], R3 ;  /* 0x005038030000a5a7 */ /* 0x000ea400080410ff */
[----:B--2---:R-:W-:Y:S05]  /*11680*/  @!P2 BRA `(.L_x_410) ;  /* 0xfffffffc00f0a947 */ /* 0x004fea000383ffff */
[----:B------:R-:W-:Y:S05]  /*11690*/  BRA `(.L_x_411) ;  /* 0xffffffe000e87947 */ /* 0x000fea000383ffff */
.L_x_315:
[----:B------:R-:W-:-:S07]  /*116a0*/  MOV R0, UR17 ;  /* 0x0000001100007c02 */ /* 0x000fce0008000f00 */
.L_x_412:
[----:B-1----:R1:W2:Y:S02]  /*116b0*/  SYNCS.PHASECHK.TRANS64.TRYWAIT P2, [R0+URZ+0x5038], R5 ;  /* 0x00503805000075a7 */ /* 0x0022a400080411ff */
[----:B--2---:R-:W-:Y:S05]  /*116c0*/  @!P2 NANOSLEEP.SYNCS 0x989680 ;  /* 0x009896800000a95d */ /* 0x004fea0003900000 */
[----:B------:R-:W2:Y:S02]  /*116d0*/  @!P2 SYNCS.PHASECHK.TRANS64 P2, [R0+URZ+0x5038], R5 ;  /* 0x005038050000a5a7 */ /* 0x000ea400080410ff */
[----:B--2---:R-:W-:Y:S05]  /*116e0*/  @!P2 BRA `(.L_x_412) ;  /* 0xfffffffc00f0a947 */ /* 0x004fea000383ffff */
[----:B------:R-:W-:Y:S05]  /*116f0*/  BRA `(.L_x_413) ;  /* 0xffffffe400487947 */ /* 0x000fea000383ffff */
.L_x_321:
[----:B------:R-:W-:-:S07]  /*11700*/  MOV R0, UR16 ;  /* 0x0000001000007c02 */ /* 0x000fce0008000f00 */
.L_x_414:
[----:B-1----:R1:W2:Y:S02]  /*11710*/  SYNCS.PHASECHK.TRANS64.TRYWAIT P0, [R0+URZ+0x50b0], R3 ;  /* 0x0050b003000075a7 */ /* 0x0022a400080011ff */
[----:B--2---:R-:W-:Y:S05]  /*11720*/  @!P0 NANOSLEEP.SYNCS 0x989680 ;  /* 0x009896800000895d */ /* 0x004fea0003900000 */
[----:B------:R-:W2:Y:S02]  /*11730*/  @!P0 SYNCS.PHASECHK.TRANS64 P0, [R0+URZ+0x50b0], R3 ;  /* 0x0050b003000085a7 */ /* 0x000ea400080010ff */
[----:B--2---:R-:W-:Y:S05]  /*11740*/  @!P0 BRA `(.L_x_414) ;  /* 0xfffffffc00f08947 */ /* 0x004fea000383ffff */
[----:B------:R-:W-:Y:S05]  /*11750*/  BRA `(.L_x_415) ;  /* 0xffffffe800487947 */ /* 0x000fea000383ffff */
.L_x_323:
[----:B-1----:R-:W-:-:S07]  /*11760*/  MOV R0, UR16 ;  /* 0x0000001000007c02 */ /* 0x002fce0008000f00 */
.L_x_416:
[----:B-1----:R1:W2:Y:S02]  /*11770*/  SYNCS.PHASECHK.TRANS64.TRYWAIT P0, [R0+URZ+0x50b8], R3 ;  /* 0x0050b803000075a7 */ /* 0x0022a400080011ff */
[----:B--2---:R-:W-:Y:S05]  /*11780*/  @!P0 NANOSLEEP.SYNCS 0x989680 ;  /* 0x009896800000895d */ /* 0x004fea0003900000 */
[----:B------:R-:W2:Y:S02]  /*11790*/  @!P0 SYNCS.PHASECHK.TRANS64 P0, [R0+URZ+0x50b8], R3 ;  /* 0x0050b803000085a7 */ /* 0x000ea400080010ff */
[----:B--2---:R-:W-:Y:S05]  /*117a0*/  @!P0 BRA `(.L_x_416) ;  /* 0xfffffffc00f08947 */ /* 0x004fea000383ffff */
[----:B------:R-:W-:Y:S05]  /*117b0*/  BRA `(.L_x_417) ;  /* 0xffffffe800587947 */ /* 0x000fea000383ffff */
        .weak           $__internal_0_$__cuda_sm10x_tcgen05_guardrail_trap_col_being_dealloced_not_returned_by_alloc
        .type           $__internal_0_$__cuda_sm10x_tcgen05_guardrail_trap_col_being_dealloced_not_returned_by_alloc,@function
        .size           $__internal_0_$__cuda_sm10x_tcgen05_guardrail_trap_col_being_dealloced_not_returned_by_alloc,($__internal_1_$__cuda_sm10x_tcgen05_guardrail_trap_phase_invalid_during_alloc - $__internal_0_$__cuda_sm10x_tcgen05_guardrail_trap_col_being_dealloced_not_returned_by_alloc)
$__internal_0_$__cuda_sm10x_tcgen05_guardrail_trap_col_being_dealloced_not_returned_by_alloc:
[----:B------:R-:W-:Y:S05]  /*117c0*/  BPT.TRAP 0x1 ;  /* 0x000000040000795c */ /* 0x000fea0000300000 */
[----:B------:R-:W-:-:S04]  /*117d0*/  HFMA2 R3, -RZ, RZ, 0, 0 ;  /* 0x00000000ff037431 */ /* 0x000fc800000001ff */
[----:B------:R-:W-:Y:S05]  /*117e0*/  RET.REL.NODEC R2 `(_ZN7cutlass13device_kernelINS_4fmha6kernel36Sm100FmhaFwdKernelTmaWarpspecializedIN4cute5tupleIJiiiNS5_IJNS5_IJiiEEEiEEEEEENS1_10collective38Sm100FmhaFwdMainloopTmaWarpspecializedINS_6half_tEffNS5_IJNS4_1CILi256EEENSC_ILi128EEENSC_ILi16EEEEEENS5_IJiNSC_ILi1EEES7_EEENS5_IJiSH_NS5_IJNS5_IJNSC_ILi0EEEiEEEiEEEEEESM_NS9_6NoMaskENS5_IJNSC_ILi2EEESH_SH_EEENSC_ILb0EEEEENS9_38Sm100FmhaFwdEpilogueTmaWarpspecializedISB_fNS5_IJSE_SF_SE_EEESI_NS5_IJSH_S7_EEESQ_EENS2_23IndividualTileSchedulerENS2_41Sm100FmhaCtxKernelWarpspecializedScheduleEEEEEvNT_6ParamsE) ;  /* 0xfffffee802047950 */ /* 0x000fea0003c3ffff */
        .weak           $__internal_1_$__cuda_sm10x_tcgen05_guardrail_trap_phase_invalid_during_alloc
        .type           $__internal_1_$__cuda_sm10x_tcgen05_guardrail_trap_phase_invalid_during_alloc,@function
        .size           $__internal_1_$__cuda_sm10x_tcgen05_guardrail_trap_phase_invalid_during_alloc,($__internal_2_$__cuda_sm10x_tcgen05_guardrail_trap_unallocated_columns_being_dealloced - $__internal_1_$__cuda_sm10x_tcgen05_guardrail_trap_phase_invalid_during_alloc)
$__internal_1_$__cuda_sm10x_tcgen05_guardrail_trap_phase_invalid_during_alloc:
[----:B------:R-:W-:Y:S05]  /*117f0*/  BPT.TRAP 0x1 ;  /* 0x000000040000795c */ /* 0x000fea0000300000 */
[----:B------:R-:W-:-:S04]  /*11800*/  MOV R3, 0x0 ;  /* 0x0000000000037802 */ /* 0x000fc80000000f00 */
[----:B------:R-:W-:Y:S05]  /*11810*/  RET.REL.NODEC R2 `(_ZN7cutlass13device_kernelINS_4fmha6kernel36Sm100FmhaFwdKernelTmaWarpspecializedIN4cute5tupleIJiiiNS5_IJNS5_IJiiEEEiEEEEEENS1_10collective38Sm100FmhaFwdMainloopTmaWarpspecializedINS_6half_tEffNS5_IJNS4_1CILi256EEENSC_ILi128EEENSC_ILi16EEEEEENS5_IJiNSC_ILi1EEES7_EEENS5_IJiSH_NS5_IJNS5_IJNSC_ILi0EEEiEEEiEEEEEESM_NS9_6NoMaskENS5_IJNSC_ILi2EEESH_SH_EEENSC_ILb0EEEEENS9_38Sm100FmhaFwdEpilogueTmaWarpspecializedISB_fNS5_IJSE_SF_SE_EEESI_NS5_IJSH_S7_EEESQ_EENS2_23IndividualTileSchedulerENS2_41Sm100FmhaCtxKernelWarpspecializedScheduleEEEEEvNT_6ParamsE) ;  /* 0xfffffee402f87950 */ /* 0x000fea0003c3ffff */
        .weak           $__internal_2_$__cuda_sm10x_tcgen05_guardrail_trap_unallocated_columns_being_dealloced
        .type           $__internal_2_$__cuda_sm10x_tcgen05_guardrail_trap_unallocated_columns_being_dealloced,@function
        .size           $__internal_2_$__cuda_sm10x_tcgen05_guardrail_trap_unallocated_columns_being_dealloced,($__internal_3_$__cuda_sm3x_div_rn_noftz_f32_slowpath - $__internal_2_$__cuda_sm10x_tcgen05_guardrail_trap_unallocated_columns_being_dealloced)
$__internal_2_$__cuda_sm10x_tcgen05_guardrail_trap_unallocated_columns_being_dealloced:
[----:B------:R-:W-:Y:S05]  /*11820*/  BPT.TRAP 0x1 ;  /* 0x000000040000795c */ /* 0x000fea0000300000 */
[----:B------:R-:W-:-:S04]  /*11830*/  HFMA2 R3, -RZ, RZ, 0, 0 ;  /* 0x00000000ff037431 */ /* 0x000fc800000001ff */
[----:B------:R-:W-:Y:S05]  /*11840*/  RET.REL.NODEC R2 `(_ZN7cutlass13device_kernelINS_4fmha6kernel36Sm100FmhaFwdKernelTmaWarpspecializedIN4cute5tupleIJiiiNS5_IJNS5_IJiiEEEiEEEEEENS1_10collective38Sm100FmhaFwdMainloopTmaWarpspecializedINS_6half_tEffNS5_IJNS4_1CILi256EEENSC_ILi128EEENSC_ILi16EEEEEENS5_IJiNSC_ILi1EEES7_EEENS5_IJiSH_NS5_IJNS5_IJNSC_ILi0EEEiEEEiEEEEEESM_NS9_6NoMaskENS5_IJNSC_ILi2EEESH_SH_EEENSC_ILb0EEEEENS9_38Sm100FmhaFwdEpilogueTmaWarpspecializedISB_fNS5_IJSE_SF_SE_EEESI_NS5_IJSH_S7_EEESQ_EENS2_23IndividualTileSchedulerENS2_41Sm100FmhaCtxKernelWarpspecializedScheduleEEEEEvNT_6ParamsE) ;  /* 0xfffffee402ec7950 */ /* 0x000fea0003c3ffff */
        .weak           $__internal_3_$__cuda_sm3x_div_rn_noftz_f32_slowpath
        .type           $__internal_3_$__cuda_sm3x_div_rn_noftz_f32_slowpath,@function
        .size           $__internal_3_$__cuda_sm3x_div_rn_noftz_f32_slowpath,(.L_x_434 - $__internal_3_$__cuda_sm3x_div_rn_noftz_f32_slowpath)
$__internal_3_$__cuda_sm3x_div_rn_noftz_f32_slowpath:
[----:B------:R-:W-:Y:S01]  /*11850*/  SHF.R.U32.HI R2, RZ, 0x17, R22 ;  /* 0x00000017ff027819 */ /* 0x000fe20000011616 */
[----:B------:R-:W-:Y:S01]  /*11860*/  BSSY.RECONVERGENT B1, `(.L_x_418) ;  /* 0x0000065000017945 */ /* 0x000fe20003800200 */
[--C-:B------:R-:W-:Y:S01]  /*11870*/  SHF.R.U32.HI R39, RZ, 0x17, R32.reuse ;  /* 0x00000017ff277819 */ /* 0x100fe20000011620 */
[----:B------:R-:W-:Y:S01]  /*11880*/  IMAD.MOV.U32 R38, RZ, RZ, R32 ;  /* 0x000000ffff267224 */ /* 0x000fe200078e0020 */
[----:B------:R-:W-:Y:S01]  /*11890*/  LOP3.LUT R2, R2, 0xff, RZ, 0xc0, !PT ;  /* 0x000000ff02027812 */ /* 0x000fe200078ec0ff */
[----:B------:R-:W-:Y:S01]  /*118a0*/  IMAD.MOV.U32 R3, RZ, RZ, R22 ;  /* 0x000000ffff037224 */ /* 0x000fe200078e0016 */
[----:B------:R-:W-:-:S03]  /*118b0*/  LOP3.LUT R39, R39, 0xff, RZ, 0xc0, !PT ;  /* 0x000000ff27277812 */ /* 0x000fc600078ec0ff */
[----:B------:R-:W-:Y:S02]  /*118c0*/  VIADD R0, R2, 0xffffffff ;  /* 0xffffffff02007836 */ /* 0x000fe40000000000 */
[----:B------:R-:W-:-:S03]  /*118d0*/  VIADD R21, R39, 0xffffffff ;  /* 0xffffffff27157836 */ /* 0x000fc60000000000 */
[----:B------:R-:W-:-:S04]  /*118e0*/  ISETP.GT.U32.AND P0, PT, R0, 0xfd, PT ;  /* 0x000000fd0000780c */ /* 0x000fc80003f04070 */
[----:B------:R-:W-:-:S13]  /*118f0*/  ISETP.GT.U32.OR P0, PT, R21, 0xfd, P0 ;  /* 0x000000fd1500780c */ /* 0x000fda0000704470 */
[----:B------:R-:W-:Y:S01]  /*11900*/  @!P0 IMAD.MOV.U32 R36, RZ, RZ, RZ ;  /* 0x000000ffff248224 */ /* 0x000fe200078e00ff */
[----:B------:R-:W-:Y:S06]  /*11910*/  @!P0 BRA `(.L_x_419) ;  /* 0x00000000005c8947 */ /* 0x000fec0003800000 */
[----:B------:R-:W-:Y:S02]  /*11920*/  FSETP.GTU.FTZ.AND P2, PT, |R32|, +INF , PT ;  /* 0x7f8000002000780b */ /* 0x000fe40003f5c200 */
[----:B------:R-:W-:-:S04]  /*11930*/  FSETP.GTU.FTZ.AND P0, PT, |R22|, +INF , PT ;  /* 0x7f8000001600780b */ /* 0x000fc80003f1c200 */
[----:B------:R-:W-:-:S13]  /*11940*/  PLOP3.LUT P0, PT, P2, P0, PT, 0xf8, 0x8f ;  /* 0x00000000008f781c */ /* 0x000fda0001701f70 */
[----:B------:R-:W-:Y:S05]  /*11950*/  @P0 BRA `(.L_x_420) ;  /* 0x0000000400500947 */ /* 0x000fea0003800000 */
[----:B------:R-:W-:-:S13]  /*11960*/  LOP3.LUT P0, RZ, R3, 0x7fffffff, R38, 0xc8, !PT ;  /* 0x7fffffff03ff7812 */ /* 0x000fda000780c826 */
[----:B------:R-:W-:Y:S05]  /*11970*/  @!P0 BRA `(.L_x_421) ;  /* 0x0000000400408947 */ /* 0x000fea0003800000 */
[----:B------:R-:W-:Y:S02]  /*11980*/  FSETP.NEU.FTZ.AND P0, PT, |R32|, +INF , PT ;  /* 0x7f8000002000780b */ /* 0x000fe40003f1d200 */
[----:B------:R-:W-:Y:S02]  /*11990*/  FSETP.NEU.FTZ.AND P2, PT, |R22|, +INF , PT ;  /* 0x7f8000001600780b */ /* 0x000fe40003f5d200 */
[----:B------:R-:W-:-:S11]  /*119a0*/  FSETP.NEU.FTZ.AND P3, PT, |R32|, +INF , PT ;  /* 0x7f8000002000780b */ /* 0x000fd60003f7d200 */
[----:B------:R-:W-:Y:S05]  /*119b0*/  @!P2 BRA !P0, `(.L_x_421) ;  /* 0x000000040030a947 */ /* 0x000fea0004000000 */
[----:B------:R-:W-:-:S04]  /*119c0*/  LOP3.LUT P0, RZ, R38, 0x7fffffff, RZ, 0xc0, !PT ;  /* 0x7fffffff26ff7812 */ /* 0x000fc8000780c0ff */
[----:B------:R-:W-:-:S13]  /*119d0*/  PLOP3.LUT P0, PT, P2, P0, PT, 0x2f, 0xf2 ;  /* 0x0000000000f2781c */ /* 0x000fda0001700577 */
[----:B------:R-:W-:Y:S05]  /*119e0*/  @P0 BRA `(.L_x_422) ;  /* 0x00000004001c0947 */ /* 0x000fea0003800000 */
[----:B------:R-:W-:-:S04]  /*119f0*/  LOP3.LUT P0, RZ, R3, 0x7fffffff, RZ, 0xc0, !PT ;  /* 0x7fffffff03ff7812 */ /* 0x000fc8000780c0ff */
[----:B------:R-:W-:-:S13]  /*11a00*/  PLOP3.LUT P0, PT, P3, P0, PT, 0x2f, 0xf2 ;  /* 0x0000000000f2781c */ /* 0x000fda0001f00577 */
[----:B------:R-:W-:Y:S05]  /*11a10*/  @P0 BRA `(.L_x_423) ;  /* 0x0000000400040947 */ /* 0x000fea0003800000 */
[----:B------:R-:W-:Y:S02]  /*11a20*/  ISETP.GE.AND P2, PT, R21, RZ, PT ;  /* 0x000000ff1500720c */ /* 0x000fe40003f46270 */
[----:B------:R-:W-:-:S11]  /*11a30*/  ISETP.GE.AND P0, PT, R0, RZ, PT ;  /* 0x000000ff0000720c */ /* 0x000fd60003f06270 */
[----:B------:R-:W-:Y:S01]  /*11a40*/  @P2 MOV R36, RZ ;  /* 0x000000ff00242202 */ /* 0x000fe20000000f00 */
[----:B------:R-:W-:Y:S01]  /*11a50*/  @!P2 FFMA R38, R32, 1.84467440737095516160e+19, RZ ;  /* 0x5f8000002026a823 */ /* 0x000fe200000000ff */
[----:B------:R-:W-:Y:S01]  /*11a60*/  @!P2 MOV R36, 0xffffffc0 ;  /* 0xffffffc00024a802 */ /* 0x000fe20000000f00 */
[----:B------:R-:W-:-:S03]  /*11a70*/  @!P0 FFMA R3, R22, 1.84467440737095516160e+19, RZ ;  /* 0x5f80000016038823 */ /* 0x000fc600000000ff */
[----:B------:R-:W-:-:S07]  /*11a80*/  @!P0 IADD3 R36, PT, PT, R36, 0x40, RZ ;  /* 0x0000004024248810 */ /* 0x000fce0007ffe0ff */
.L_x_419:
[----:B------:R-:W-:Y:S01]  /*11a90*/  LEA R0, R2, 0xc0800000, 0x17 ;  /* 0xc080000002007811 */ /* 0x000fe200078eb8ff */
[----:B------:R-:W-:Y:S01]  /*11aa0*/  BSSY.RECONVERGENT B0, `(.L_x_424) ;  /* 0x0000036000007945 */ /* 0x000fe20003800200 */
[----:B------:R-:W-:Y:S02]  /*11ab0*/  IADD3 R39, PT, PT, R39, -0x7f, RZ ;  /* 0xffffff8127277810 */ /* 0x000fe40007ffe0ff */
[----:B------:R-:W-:-:S03]  /*11ac0*/  IADD3 R45, PT, PT, -R0, R3, RZ ;  /* 0x00000003002d7210 */ /* 0x000fc60007ffe1ff */
[----:B------:R-:W-:Y:S01]  /*11ad0*/  IMAD R37, R39, -0x800000, R38 ;  /* 0xff80000027257824 */ /* 0x000fe200078e0226 */
[----:B------:R-:W1:Y:S01]  /*11ae0*/  MUFU.RCP R3, R45 ;  /* 0x0000002d00037308 */ /* 0x000e620000001000 */
[----:B------:R-:W-:Y:S01]  /*11af0*/  FADD.FTZ R34, -R45, -RZ ;  /* 0x800000ff2d227221 */ /* 0x000fe20000010100 */
[----:B------:R-:W-:-:S04]  /*11b00*/  IADD3 R39, PT, PT, R39, 0x7f, -R2 ;  /* 0x0000007f27277810 */ /* 0x000fc80007ffe802 */
[----:B------:R-:W-:Y:S01]  /*11b10*/  IADD3 R36, PT, PT, R39, R36, RZ ;  /* 0x0000002427247210 */ /* 0x000fe20007ffe0ff */
[----:B-1----:R-:W-:-:S04]  /*11b20*/  FFMA R0, R3, R34, 1 ;  /* 0x3f80000003007423 */ /* 0x002fc80000000022 */
[----:B------:R-:W-:-:S04]  /*11b30*/  FFMA R0, R3, R0, R3 ;  /* 0x0000000003007223 */ /* 0x000fc80000000003 */
[----:B------:R-:W-:-:S04]  /*11b40*/  FFMA R21, R37, R0, RZ ;  /* 0x0000000025157223 */ /* 0x000fc800000000ff */
[----:B------:R-:W-:-:S04]  /*11b50*/  FFMA R3, R34, R21, R37 ;  /* 0x0000001522037223 */ /* 0x000fc80000000025 */
[----:B------:R-:W-:-:S04]  /*11b60*/  FFMA R3, R0, R3, R21 ;  /* 0x0000000300037223 */ /* 0x000fc80000000015 */
[----:B------:R-:W-:-:S04]  /*11b70*/  FFMA R34, R34, R3, R37 ;  /* 0x0000000322227223 */ /* 0x000fc80000000025 */
[----:B------:R-:W-:-:S05]  /*11b80*/  FFMA R21, R0, R34, R3 ;  /* 0x0000002200157223 */ /* 0x000fca0000000003 */
[----:B------:R-:W-:-:S04]  /*11b90*/  SHF.R.U32.HI R2, RZ, 0x17, R21 ;  /* 0x00000017ff027819 */ /* 0x000fc80000011615 */
[----:B------:R-:W-:-:S04]  /*11ba0*/  LOP3.LUT R37, R2, 0xff, RZ, 0xc0, !PT ;  /* 0x000000ff02257812 */ /* 0x000fc800078ec0ff */
[----:B------:R-:W-:-:S04]  /*11bb0*/  IADD3 R2, PT, PT, R37, R36, RZ ;  /* 0x0000002425027210 */ /* 0x000fc80007ffe0ff */
[----:B------:R-:W-:-:S04]  /*11bc0*/  IADD3 R37, PT, PT, R2, -0x1, RZ ;  /* 0xffffffff02257810 */ /* 0x000fc80007ffe0ff */
[----:B------:R-:W-:-:S13]  /*11bd0*/  ISETP.GE.U32.AND P0, PT, R37, 0xfe, PT ;  /* 0x000000fe2500780c */ /* 0x000fda0003f06070 */
[----:B------:R-:W-:Y:S05]  /*11be0*/  @!P0 BRA `(.L_x_425) ;  /* 0x0000000000808947 */ /* 0x000fea0003800000 */
[----:B------:R-:W-:-:S13]  /*11bf0*/  ISETP.GT.AND P0, PT, R2, 0xfe, PT ;  /* 0x000000fe0200780c */ /* 0x000fda0003f04270 */
[----:B------:R-:W-:Y:S05]  /*11c00*/  @P0 BRA `(.L_x_426) ;  /* 0x00000000006c0947 */ /* 0x000fea0003800000 */
[----:B------:R-:W-:-:S13]  /*11c10*/  ISETP.GE.AND P0, PT, R2, 0x1, PT ;  /* 0x000000010200780c */ /* 0x000fda0003f06270 */
[----:B------:R-:W-:Y:S05]  /*11c20*/  @P0 BRA `(.L_x_427) ;  /* 0x0000000000740947 */ /* 0x000fea0003800000 */
[----:B------:R-:W-:Y:S02]  /*11c30*/  ISETP.GE.AND P0, PT, R2, -0x18, PT ;  /* 0xffffffe80200780c */ /* 0x000fe40003f06270 */
[----:B------:R-:W-:-:S11]  /*11c40*/  LOP3.LUT R21, R21, 0x80000000, RZ, 0xc0, !PT ;  /* 0x8000000015157812 */ /* 0x000fd600078ec0ff */
[----:B------:R-:W-:Y:S05]  /*11c50*/  @!P0 BRA `(.L_x_427) ;  /* 0x0000000000688947 */ /* 0x000fea0003800000 */
[CCC-:B------:R-:W-:Y:S01]  /*11c60*/  FFMA.RZ R36, R0.reuse, R34.reuse, R3.reuse ;  /* 0x0000002200247223 */ /* 0x1c0fe2000000c003 */
[CCC-:B------:R-:W-:Y:S01]  /*11c70*/  FFMA.RP R37, R0.reuse, R34.reuse, R3.reuse ;  /* 0x0000002200257223 */ /* 0x1c0fe20000008003 */
[----:B------:R-:W-:Y:S01]  /*11c80*/  FFMA.RM R34, R0, R34, R3 ;  /* 0x0000002200227223 */ /* 0x000fe20000004003 */
[C---:B------:R-:W-:Y:S01]  /*11c90*/  VIADD R0, R2.reuse, 0x20 ;  /* 0x0000002002007836 */ /* 0x040fe20000000000 */
[----:B------:R-:W-:Y:S02]  /*11ca0*/  ISETP.NE.AND P0, PT, R2, RZ, PT ;  /* 0x000000ff0200720c */ /* 0x000fe40003f05270 */
[----:B------:R-:W-:Y:S02]  /*11cb0*/  LOP3.LUT R36, R36, 0x7fffff, RZ, 0xc0, !PT ;  /* 0x007fffff24247812 */ /* 0x000fe400078ec0ff */
[----:B------:R-:W-:Y:S01]  /*11cc0*/  ISETP.NE.AND P2, PT, R2, RZ, PT ;  /* 0x000000ff0200720c */ /* 0x000fe20003f45270 */
[----:B------:R-:W-:Y:S01]  /*11cd0*/  IMAD.MOV R2, RZ, RZ, -R2 ;  /* 0x000000ffff027224 */ /* 0x000fe200078e0a02 */
[----:B------:R-:W-:-:S02]  /*11ce0*/  LOP3.LUT R3, R36, 0x800000, RZ, 0xfc, !PT ;  /* 0x0080000024037812 */ /* 0x000fc400078efcff */
[----:B------:R-:W-:Y:S02]  /*11cf0*/  FSETP.NEU.FTZ.AND P3, PT, R37, R34, PT ;  /* 0x000000222500720b */ /* 0x000fe40003f7d000 */
[----:B------:R-:W-:Y:S02]  /*11d00*/  SHF.L.U32 R0, R3, R0, RZ ;  /* 0x0000000003007219 */ /* 0x000fe400000006ff */
[----:B------:R-:W-:Y:S02]  /*11d10*/  SEL R2, R2, RZ, P0 ;  /* 0x000000ff02027207 */ /* 0x000fe40000000000 */
[----:B------:R-:W-:Y:S02]  /*11d20*/  ISETP.NE.AND P2, PT, R0, RZ, P2 ;  /* 0x000000ff0000720c */ /* 0x000fe40001745270 */
[----:B------:R-:W-:Y:S02]  /*11d30*/  SHF.R.U32.HI R3, RZ, R2, R3 ;  /* 0x00000002ff037219 */ /* 0x000fe40000011603 */
[----:B------:R-:W-:-:S02]  /*11d40*/  PLOP3.LUT P2, PT, P3, P2, PT, 0xf8, 0x8f ;  /* 0x00000000008f781c */ /* 0x000fc40001f45f70 */
[----:B------:R-:W-:Y:S02]  /*11d50*/  SHF.R.U32.HI R2, RZ, 0x1, R3 ;  /* 0x00000001ff027819 */ /* 0x000fe40000011603 */
[----:B------:R-:W-:-:S04]  /*11d60*/  SEL R37, RZ, 0x1, !P2 ;  /* 0x00000001ff257807 */ /* 0x000fc80005000000 */
[----:B------:R-:W-:-:S04]  /*11d70*/  LOP3.LUT R0, R37, 0x1, R2, 0xf8, !PT ;  /* 0x0000000125007812 */ /* 0x000fc800078ef802 */
[----:B------:R-:W-:-:S05]  /*11d80*/  LOP3.LUT R3, R0, R3, RZ, 0xc0, !PT ;  /* 0x0000000300037212 */ /* 0x000fca00078ec0ff */
[----:B------:R-:W-:-:S05]  /*11d90*/  IMAD.IADD R2, R2, 0x1, R3 ;  /* 0x0000000102027824 */ /* 0x000fca00078e0203 */
[----:B------:R-:W-:Y:S01]  /*11da0*/  LOP3.LUT R21, R2, R21, RZ, 0xfc, !PT ;  /* 0x0000001502157212 */ /* 0x000fe200078efcff */
[----:B------:R-:W-:Y:S05]  /*11db0*/  BRA `(.L_x_427) ;  /* 0x0000000000107947 */ /* 0x000fea0003800000 */
.L_x_426:
[----:B------:R-:W-:-:S04]  /*11dc0*/  LOP3.LUT R21, R21, 0x80000000, RZ, 0xc0, !PT ;  /* 0x8000000015157812 */ /* 0x000fc800078ec0ff */
[----:B------:R-:W-:Y:S01]  /*11dd0*/  LOP3.LUT R21, R21, 0x7f800000, RZ, 0xfc, !PT ;  /* 0x7f80000015157812 */ /* 0x000fe200078efcff */
[----:B------:R-:W-:Y:S05]  /*11de0*/  BRA `(.L_x_427) ;  /* 0x0000000000047947 */ /* 0x000fea0003800000 */
.L_x_425:
[----:B------:R-:W-:Y:S02]  /*11df0*/  LEA R21, R36, R21, 0x17 ;  /* 0x0000001524157211 */ /* 0x000fe400078eb8ff */
.L_x_427:
[----:B------:R-:W-:Y:S05]  /*11e00*/  BSYNC.RECONVERGENT B0 ;  /* 0x0000000000007941 */ /* 0x000fea0003800200 */
.L_x_424:
[----:B------:R-:W-:Y:S01]  /*11e10*/  MOV R0, R21 ;  /* 0x0000001500007202 */ /* 0x000fe20000000f00 */
[----:B------:R-:W-:Y:S05]  /*11e20*/  BRA `(.L_x_428) ;  /* 0x0000000000207947 */ /* 0x000fea0003800000 */
.L_x_423:
[----:B------:R-:W-:-:S04]  /*11e30*/  LOP3.LUT R3, R3, 0x80000000, R38, 0x48, !PT ;  /* 0x8000000003037812 */ /* 0x000fc800078e4826 */
[----:B------:R-:W-:Y:S01]  /*11e40*/  LOP3.LUT R0, R3, 0x7f800000, RZ, 0xfc, !PT ;  /* 0x7f80000003007812 */ /* 0x000fe200078efcff */
[----:B------:R-:W-:Y:S05]  /*11e50*/  BRA `(.L_x_428) ;  /* 0x0000000000147947 */ /* 0x000fea0003800000 */
.L_x_422:
[----:B------:R-:W-:Y:S01]  /*11e60*/  LOP3.LUT R0, R3, 0x80000000, R38, 0x48, !PT ;  /* 0x8000000003007812 */ /* 0x000fe200078e4826 */
[----:B------:R-:W-:Y:S05]  /*11e70*/  BRA `(.L_x_428) ;  /* 0x00000000000c7947 */ /* 0x000fea0003800000 */
.L_x_421:
[----:B------:R-:W1:Y:S01]  /*11e80*/  MUFU.RSQ R0, -QNAN ;  /* 0xffc0000000007908 */ /* 0x000e620000001400 */
[----:B------:R-:W-:Y:S05]  /*11e90*/  BRA `(.L_x_428) ;  /* 0x0000000000047947 */ /* 0x000fea0003800000 */
.L_x_420:
[----:B------:R-:W-:-:S07]  /*11ea0*/  FADD.FTZ R0, R32, R22 ;  /* 0x0000001620007221 */ /* 0x000fce0000010000 */
.L_x_428:
[----:B------:R-:W-:Y:S05]  /*11eb0*/  BSYNC.RECONVERGENT B1 ;  /* 0x0000000000017941 */ /* 0x000fea0003800200 */
.L_x_418:
[----:B------:R-:W-:-:S04]  /*11ec0*/  HFMA2 R21, -RZ, RZ, 0, 0 ;  /* 0x00000000ff157431 */ /* 0x000fc800000001ff */
[----:B-1----:R-:W-:Y:S05]  /*11ed0*/  RET.REL.NODEC R20 `(_ZN7cutlass13device_kernelINS_4fmha6kernel36Sm100FmhaFwdKernelTmaWarpspecializedIN4cute5tupleIJiiiNS5_IJNS5_IJiiEEEiEEEEEENS1_10collective38Sm100FmhaFwdMainloopTmaWarpspecializedINS_6half_tEffNS5_IJNS4_1CILi256EEENSC_ILi128EEENSC_ILi16EEEEEENS5_IJiNSC_ILi1EEES7_EEENS5_IJiSH_NS5_IJNS5_IJNSC_ILi0EEEiEEEiEEEEEESM_NS9_6NoMaskENS5_IJNSC_ILi2EEESH_SH_EEENSC_ILb0EEEEENS9_38Sm100FmhaFwdEpilogueTmaWarpspecializedISB_fNS5_IJSE_SF_SE_EEESI_NS5_IJSH_S7_EEESQ_EENS2_23IndividualTileSchedulerENS2_41Sm100FmhaCtxKernelWarpspecializedScheduleEEEEEvNT_6ParamsE) ;  /* 0xfffffee014487950 */ /* 0x002fea0003c3ffff */
.L_x_429:
[----:B------:R-:W-:-:S00]  /*11ee0*/  BRA `(.L_x_429) ;  /* 0xfffffffc00fc7947 */ /* 0x000fc0000383ffff */
[----:B------:R-:W-:-:S00]  /*11ef0*/  NOP ;  /* 0x0000000000007918 */ /* 0x000fc00000000000 */
        /* <DEDUP_REMOVED lines=8> */
.L_x_434:


//--------------------- .nv.global.init           --------------------------
	.section	.nv.global.init,"aw",@progbits
.nv.global.init:
	.type		$str$23,@object
	.size		$str$23,($str$37 - $str$23)
$str$23:
        /*0000*/ 	.byte	0x0a, 0x00
	.type		$str$37,@object
	.size		$str$37,($str$32 - $str$37)
$str$37:
        /*0002*/ 	.byte	0x3a, 0x00
	.type		$str$32,@object
	.size		$str$32,($str$29 - $str$32)
$str$32:
        /*0004*/ 	.byte	0x5f, 0x00
	.type		$str$29,@object
	.size		$str$29,($str$28 - $str$29)
$str$29:
        /*0006*/ 	.byte	0x25, 0x64, 0x00
	.type		$str$28,@object
	.size		$str$28,($str$30 - $str$28)
$str$28:
        /*0009*/ 	.byte	0x25, 0x63, 0x00
	.type		$str$30,@object
	.size		$str$30,($str$31 - $str$30)
$str$30:
        /*000c*/ 	.byte	0x25, 0x73, 0x00
	.type		$str$31,@object
	.size		$str$31,($str$35 - $str$31)
$str$31:
        /*000f*/ 	.byte	0x20, 0x6f, 0x20, 0x00
	.type		$str$35,@object
	.size		$str$35,($str$22 - $str$35)
$str$35:
        /*0013*/ 	.byte	0x70, 0x74, 0x72, 0x5b, 0x00
	.type		$str$22,@object
	.size		$str$22,($str$34 - $str$22)
$str$22:
        /*0018*/ 	.byte	0x73, 0x4f, 0x3a, 0x20, 0x00
	.type		$str$34,@object
	.size		$str$34,($str$36 - $str$34)
$str$34:
        /*001d*/ 	.byte	0x73, 0x6d, 0x65, 0x6d, 0x5f, 0x00
	.type		$str$36,@object
	.size		$str$36,($str$33 - $str$36)
$str$36:
        /*0023*/ 	.byte	0x62, 0x5d, 0x28, 0x25, 0x70, 0x29, 0x00
	.type		$str$33,@object
	.size		$str$33,($str$27 - $str$33)
$str$33:
        /*002a*/ 	.byte	0x53, 0x77, 0x3c, 0x25, 0x64, 0x2c, 0x25, 0x64, 0x2c, 0x25, 0x64, 0x3e, 0x00
	.type		$str$27,@object
	.size		$str$27,($str$26 - $str$27)
$str$27:
        /*0037*/ 	.byte	0x2f, 0x74, 0x6d, 0x70, 0x2f, 0x63, 0x75, 0x74, 0x6c, 0x61, 0x73, 0x73, 0x5f, 0x73, 0x77, 0x65
        /*0047*/ 	.byte	0x65, 0x70, 0x5f, 0x73, 0x72, 0x63, 0x2f, 0x69, 0x6e, 0x63, 0x6c, 0x75, 0x64, 0x65, 0x2f, 0x63
        /*0057*/ 	.byte	0x75, 0x74, 0x65, 0x2f, 0x61, 0x74, 0x6f, 0x6d, 0x2f, 0x63, 0x6f, 0x70, 0x79, 0x5f, 0x74, 0x72
        /*0067*/ 	.byte	0x61, 0x69, 0x74, 0x73, 0x5f, 0x73, 0x6d, 0x31, 0x30, 0x30, 0x2e, 0x68, 0x70, 0x70, 0x00
	.type		$str$26,@object
	.size		$str$26,(__unnamed_4 - $str$26)
$str$26:
        /*0076*/ 	.byte	0x28, 0x28, 0x75, 0x69, 0x6e, 0x74, 0x33, 0x32, 0x5f, 0x74, 0x28, 0x74, 0x68, 0x72, 0x65, 0x61
        /*0086*/ 	.byte	0x64, 0x49, 0x64, 0x78, 0x2e, 0x78, 0x29, 0x20, 0x2f, 0x20, 0x33, 0x32, 0x29, 0x20, 0x25, 0x20
        /*0096*/ 	.byte	0x34, 0x29, 0x20, 0x3d, 0x3d, 0x20, 0x28, 0x28, 0x28, 0x74, 0x6d, 0x65, 0x6d, 0x5f, 0x61, 0x64
        /*00a6*/ 	.byte	0x64, 0x72, 0x20, 0x3e, 0x3e, 0x20, 0x31, 0x36, 0x29, 0x20, 0x2f, 0x20, 0x33, 0x32, 0x29, 0x20
        /*00b6*/ 	.byte	0x25, 0x20, 0x34, 0x29, 0x00
	.type		__unnamed_4,@object
	.size		__unnamed_4,(__unnamed_1 - __unnamed_4)
__unnamed_4:
        /* <DEDUP_REMOVED lines=37> */
        /*030b*/ 	.byte	0x30, 0x3e, 0x3e, 0x3e, 0x3e, 0x5d, 0x00
	.type		__unnamed_1,@object
	.size		__unnamed_1,(__unnamed_5 - __unnamed_1)
__unnamed_1:
        /* <DEDUP_REMOVED lines=37> */
        /*0562*/ 	.byte	0x3a, 0x43, 0x3c, 0x30, 0x3e, 0x3e, 0x3e, 0x3e, 0x5d, 0x00
	.type		__unnamed_5,@object
	.size		__unnamed_5,(__unnamed_6 - __unnamed_5)
__unnamed_5:
        /* <DEDUP_REMOVED lines=38> */
	.type		__unnamed_6,@object
	.size		__unnamed_6,(__unnamed_7 - __unnamed_6)
__unnamed_6:
        /* <DEDUP_REMOVED lines=37> */
        /*0a16*/ 	.byte	0x74, 0x65, 0x3a, 0x3a, 0x43, 0x3c, 0x30, 0x3e, 0x3e, 0x3e, 0x3e, 0x5d, 0x00
	.type		__unnamed_7,@object
	.size		__unnamed_7,(__unnamed_2 - __unnamed_7)
__unnamed_7:
        /* <DEDUP_REMOVED lines=37> */
        /*0c73*/ 	.byte	0x63, 0x75, 0x74, 0x65, 0x3a, 0x3a, 0x43, 0x3c, 0x30, 0x3e, 0x3e, 0x3e, 0x3e, 0x5d, 0x00
	.type		__unnamed_2,@object
	.size		__unnamed_2,(__unnamed_3 - __unnamed_2)
__unnamed_2:
        /* <DEDUP_REMOVED lines=38> */
	.type		__unnamed_3,@object
	.size		__unnamed_3,(.L_3 - __unnamed_3)
__unnamed_3:
        /* <DEDUP_REMOVED lines=38> */
        /*1142*/ 	.byte	0x3e, 0x3e, 0x5d, 0x00
.L_3:


//--------------------- .nv.shared._ZN7cutlass13device_kernelINS_4fmha6kernel36Sm100FmhaFwdKernelTmaWarpspecializedIN4cute5tupleIJiiiNS5_IJNS5_IJiiEEEiEEEEEENS1_10collective38Sm100FmhaFwdMainloopTmaWarpspecializedINS_6half_tEffNS5_IJNS4_1CILi256EEENSC_ILi128EEENSC_ILi16EEEEEENS5_IJiNSC_ILi1EEES7_EEENS5_IJiSH_NS5_IJNS5_IJNSC_ILi0EEEiEEEiEEEEEESM_NS9_6NoMaskENS5_IJNSC_ILi2EEESH_SH_EEENSC_ILb0EEEEENS9_38Sm100FmhaFwdEpilogueTmaWarpspecializedISB_fNS5_IJSE_SF_SE_EEESI_NS5_IJSH_S7_EEESQ_EENS2_23IndividualTileSchedulerENS2_41Sm100FmhaCtxKernelWarpspecializedScheduleEEEEEvNT_6ParamsE --------------------------
	.section	.nv.shared._ZN7cutlass13device_kernelINS_4fmha6kernel36Sm100FmhaFwdKernelTmaWarpspecializedIN4cute5tupleIJiiiNS5_IJNS5_IJiiEEEiEEEEEENS1_10collective38Sm100FmhaFwdMainloopTmaWarpspecializedINS_6half_tEffNS5_IJNS4_1CILi256EEENSC_ILi128EEENSC_ILi16EEEEEENS5_IJiNSC_ILi1EEES7_EEENS5_IJiSH_NS5_IJNS5_IJNSC_ILi0EEEiEEEiEEEEEESM_NS9_6NoMaskENS5_IJNSC_ILi2EEESH_SH_EEENSC_ILb0EEEEENS9_38Sm100FmhaFwdEpilogueTmaWarpspecializedISB_fNS5_IJSE_SF_SE_EEESI_NS5_IJSH_S7_EEESQ_EENS2_23IndividualTileSchedulerENS2_41Sm100FmhaCtxKernelWarpspecializedScheduleEEEEEvNT_6ParamsE,"aw",@nobits
	.sectionflags	@""
	.align	16
	.zero		1024


//--------------------- .nv.shared.reserved.0     --------------------------
	.section	.nv.shared.reserved.0,"aw",@nobits
	.weak		__nv_reservedSMEM_offset_0_alias
	.size		__nv_reservedSMEM_offset_0_alias, 0, 64
	.other		__nv_reservedSMEM_offset_0_alias,@"STO_CUDA_RESERVED_SHARED STV_DEFAULT"
__nv_reservedSMEM_offset_0_alias:
	.zero		0
.nv.shared.reserved.0:
	.zero		64
	.weak		__nv_reservedSMEM_tcgen05_partition
	.type		__nv_reservedSMEM_tcgen05_partition,@object
	.size		__nv_reservedSMEM_tcgen05_partition,(.L_0 - __nv_reservedSMEM_tcgen05_partition)
__nv_reservedSMEM_tcgen05_partition:
	.zero		32
.L_0:


//--------------------- .nv.global                --------------------------
	.section	.nv.global,"aw",@nobits
.nv.global:
	.type		_ZN39_INTERNAL_c3654ec2_4_k_cu_778e529f_33614cute1_E,@object
	.size		_ZN39_INTERNAL_c3654ec2_4_k_cu_778e529f_33614cute1_E,(_ZN39_INTERNAL_c3654ec2_4_k_cu_778e529f_33614cuda3std3__45__cpo6cbeginE - _ZN39_INTERNAL_c3654ec2_4_k_cu_778e529f_33614cute1_E)
_ZN39_INTERNAL_c3654ec2_4_k_cu_778e529f_33614cute1_E:
	.zero		1
	.type		_ZN39_INTERNAL_c3654ec2_4_k_cu_778e529f_33614cuda3std3__45__cpo6cbeginE,@object
	.size		_ZN39_INTERNAL_c3654ec2_4_k_cu_778e529f_33614cuda3std3__45__cpo6cbeginE,(_ZN39_INTERNAL_c3654ec2_4_k_cu_778e529f_33614cuda3std3__48in_placeE - _ZN39_INTERNAL_c3654ec2_4_k_cu_778e529f_33614cuda3std3__45__cpo6cbeginE)
_ZN39_INTERNAL_c3654ec2_4_k_cu_778e529f_33614cuda3std3__45__cpo6cbeginE:
	.zero		1
	.type		_ZN39_INTERNAL_c3654ec2_4_k_cu_778e529f_33614cuda3std3__48in_placeE,@object
	.size		_ZN39_INTERNAL_c3654ec2_4_k_cu_778e529f_33614cuda3std3__48in_placeE,(_ZN39_INTERNAL_c3654ec2_4_k_cu_778e529f_33614cuda3std6ranges3__45__cpo9iter_moveE - _ZN39_INTERNAL_c3654ec2_4_k_cu_778e529f_33614cuda3std3__48in_placeE)
_ZN39_INTERNAL_c3654ec2_4_k_cu_778e529f_33614cuda3std3__48in_placeE:
	.zero		1
	.type		_ZN39_INTERNAL_c3654ec2_4_k_cu_778e529f_33614cuda3std6ranges3__45__cpo9iter_moveE,@object
	.size		_ZN39_INTERNAL_c3654ec2_4_k_cu_778e529f_33614cuda3std6ranges3__45__cpo9iter_moveE,(_ZN39_INTERNAL_c3654ec2_4_k_cu_778e529f_33614cuda3std3__45__cpo5beginE - _ZN39_INTERNAL_c3654ec2_4_k_cu_778e529f_33614cuda3std6ranges3__45__cpo9iter_moveE)
_ZN39_INTERNAL_c3654ec2_4_k_cu_778e529f_33614cuda3std6ranges3__45__cpo9iter_moveE:
	.zero		1
	.type		_ZN39_INTERNAL_c3654ec2_4_k_cu_778e529f_33614cuda3std3__45__cpo5beginE,@object
	.size		_ZN39_INTERNAL_c3654ec2_4_k_cu_778e529f_33614cuda3std3__45__cpo5beginE,(_ZN39_INTERNAL_c3654ec2_4_k_cu_778e529f_33614cuda3std3__441_GLOBAL__N__c3654ec2_4_k_cu_778e529f_33616ignoreE - _ZN39_INTERNAL_c3654ec2_4_k_cu_778e529f_33614cuda3std3__45__cpo5beginE)
_ZN39_INTERNAL_c3654ec2_4_k_cu_778e529f_33614cuda3std3__45__cpo5beginE:
	.zero		1
	.type		_ZN39_INTERNAL_c3654ec2_4_k_cu_778e529f_33614cuda3std3__441_GLOBAL__N__c3654ec2_4_k_cu_778e529f_33616ignoreE,@object
	.size		_ZN39_INTERNAL_c3654ec2_4_k_cu_778e529f_33614cuda3std3__441_GLOBAL__N__c3654ec2_4_k_cu_778e529f_33616ignoreE,(_ZN39_INTERNAL_c3654ec2_4_k_cu_778e529f_33614cute7productE - _ZN39_INTERNAL_c3654ec2_4_k_cu_778e529f_33614cuda3std3__441_GLOBAL__N__c3654ec2_4_k_cu_778e529f_33616ignoreE)
_ZN39_INTERNAL_c3654ec2_4_k_cu_778e529f_33614cuda3std3__441_GLOBAL__N__c3654ec2_4_k_cu_778e529f_33616ignoreE:
	.zero		1
	.type		_ZN39_INTERNAL_c3654ec2_4_k_cu_778e529f_33614cute7productE,@object
	.size		_ZN39_INTERNAL_c3654ec2_4_k_cu_778e529f_33614cute7productE,(_ZN39_INTERNAL_c3654ec2_4_k_cu_778e529f_33614cuda3std3__45__cpo3endE - _ZN39_INTERNAL_c3654ec2_4_k_cu_778e529f_33614cute7productE)
_ZN39_INTERNAL_c3654ec2_4_k_cu_778e529f_33614cute7productE:
	.zero		1
	.type		_ZN39_INTERNAL_c3654ec2_4_k_cu_778e529f_33614cuda3std3__45__cpo3endE,@object
	.size		_ZN39_INTERNAL_c3654ec2_4_k_cu_778e529f_33614cuda3std3__45__cpo3endE,(_ZN39_INTERNAL_c3654ec2_4_k_cu_778e529f_33614cuda3std3__419piecewise_constructE - _ZN39_INTERNAL_c3654ec2_4_k_cu_778e529f_33614cuda3std3__45__cpo3endE)
_ZN39_INTERNAL_c3654ec2_4_k_cu_778e529f_33614cuda3std3__45__cpo3endE:
	.zero		1
	.type		_ZN39_INTERNAL_c3654ec2_4_k_cu_778e529f_33614cuda3std3__419piecewise_constructE,@object
	.size		_ZN39_INTERNAL_c3654ec2_4_k_cu_778e529f_33614cuda3std3__419piecewise_constructE,(_ZN39_INTERNAL_c3654ec2_4_k_cu_778e529f_33614cuda3std3__45__cpo4cendE - _ZN39_INTERNAL_c3654ec2_4_k_cu_778e529f_33614cuda3std3__419piecewise_constructE)
_ZN39_INTERNAL_c3654ec2_4_k_cu_778e529f_33614cuda3std3__419piecewise_constructE:
	.zero		1
	.type		_ZN39_INTERNAL_c3654ec2_4_k_cu_778e529f_33614cuda3std3__45__cpo4cendE,@object
	.size		_ZN39_INTERNAL_c3654ec2_4_k_cu_778e529f_33614cuda3std3__45__cpo4cendE,(_ZN39_INTERNAL_c3654ec2_4_k_cu_778e529f_33614cuda3std6ranges3__45__cpo4swapE - _ZN39_INTERNAL_c3654ec2_4_k_cu_778e529f_33614cuda3std3__45__cpo4cendE)
_ZN39_INTERNAL_c3654ec2_4_k_cu_778e529f_33614cuda3std3__45__cpo4cendE:
	.zero		1
	.type		_ZN39_INTERNAL_c3654ec2_4_k_cu_778e529f_33614cuda3std6ranges3__45__cpo4swapE,@object
	.size		_ZN39_INTERNAL_c3654ec2_4_k_cu_778e529f_33614cuda3std6ranges3__45__cpo4swapE,(.L_15 - _ZN39_INTERNAL_c3654ec2_4_k_cu_778e529f_33614cuda3std6ranges3__45__cpo4swapE)
_ZN39_INTERNAL_c3654ec2_4_k_cu_778e529f_33614cuda3std6ranges3__45__cpo4swapE:
	.zero		1
.L_15:


//--------------------- .nv.constant0._ZN7cutlass13device_kernelINS_4fmha6kernel36Sm100FmhaFwdKernelTmaWarpspecializedIN4cute5tupleIJiiiNS5_IJNS5_IJiiEEEiEEEEEENS1_10collective38Sm100FmhaFwdMainloopTmaWarpspecializedINS_6half_tEffNS5_IJNS4_1CILi256EEENSC_ILi128EEENSC_ILi16EEEEEENS5_IJiNSC_ILi1EEES7_EEENS5_IJiSH_NS5_IJNS5_IJNSC_ILi0EEEiEEEiEEEEEESM_NS9_6NoMaskENS5_IJNSC_ILi2EEESH_SH_EEENSC_ILb0EEEEENS9_38Sm100FmhaFwdEpilogueTmaWarpspecializedISB_fNS5_IJSE_SF_SE_EEESI_NS5_IJSH_S7_EEESQ_EENS2_23IndividualTileSchedulerENS2_41Sm100FmhaCtxKernelWarpspecializedScheduleEEEEEvNT_6ParamsE --------------------------
	.section	.nv.constant0._ZN7cutlass13device_kernelINS_4fmha6kernel36Sm100FmhaFwdKernelTmaWarpspecializedIN4cute5tupleIJiiiNS5_IJNS5_IJiiEEEiEEEEEENS1_10collective38Sm100FmhaFwdMainloopTmaWarpspecializedINS_6half_tEffNS5_IJNS4_1CILi256EEENSC_ILi128EEENSC_ILi16EEEEEENS5_IJiNSC_ILi1EEES7_EEENS5_IJiSH_NS5_IJNS5_IJNSC_ILi0EEEiEEEiEEEEEESM_NS9_6NoMaskENS5_IJNSC_ILi2EEESH_SH_EEENSC_ILb0EEEEENS9_38Sm100FmhaFwdEpilogueTmaWarpspecializedISB_fNS5_IJSE_SF_SE_EEESI_NS5_IJSH_S7_EEESQ_EENS2_23IndividualTileSchedulerENS2_41Sm100FmhaCtxKernelWarpspecializedScheduleEEEEEvNT_6ParamsE,"a",@progbits
	.sectionflags	@""
	.align	4
.nv.constant0._ZN7cutlass13device_kernelINS_4fmha6kernel36Sm100FmhaFwdKernelTmaWarpspecializedIN4cute5tupleIJiiiNS5_IJNS5_IJiiEEEiEEEEEENS1_10collective38Sm100FmhaFwdMainloopTmaWarpspecializedINS_6half_tEffNS5_IJNS4_1CILi256EEENSC_ILi128EEENSC_ILi16EEEEEENS5_IJiNSC_ILi1EEES7_EEENS5_IJiSH_NS5_IJNS5_IJNSC_ILi0EEEiEEEiEEEEEESM_NS9_6NoMaskENS5_IJNSC_ILi2EEESH_SH_EEENSC_ILb0EEEEENS9_38Sm100FmhaFwdEpilogueTmaWarpspecializedISB_fNS5_IJSE_SF_SE_EEESI_NS5_IJSH_S7_EEESQ_EENS2_23IndividualTileSchedulerENS2_41Sm100FmhaCtxKernelWarpspecializedScheduleEEEEEvNT_6ParamsE:
	.zero		2432


//--------------------- SYMBOLS --------------------------

	.type		.nv.reservedSmem.offset0,@object
	.size		.nv.reservedSmem.offset0,0x4
	.type		.nv.reservedSmem.cap,@object
	.size		.nv.reservedSmem.cap,0x4
	.type		vprintf,@function
	.type		__assertfail,@function
